// auto-generated by cutlass_sweep.sparse_gemm — config: {"arch": "sm_90", "cluster_m": 2, "cluster_n": 1, "dtype": "e4m3", "tile_k": 64, "tile_m": 64, "tile_n": 256}
#include "cutlass/cutlass.h"
#include "cutlass/gemm/collective/collective_builder.hpp"
#include "cutlass/gemm/device/gemm_universal_adapter.h"
#include "cutlass/gemm/kernel/gemm_universal.hpp"
#include "cutlass/epilogue/collective/collective_builder.hpp"

using Elem = cutlass::float_e4m3_t;
using Acc  = float;
using TileShape    = cute::Shape<cute::_64, cute::_256, cute::_64>;
using ClusterShape = cute::Shape<cute::_2, cute::_1, cute::_1>;

using CollectiveEpilogue = typename cutlass::epilogue::collective::CollectiveBuilder<
    cutlass::arch::Sm90, cutlass::arch::OpClassSparseTensorOp,
    TileShape, ClusterShape,
    cutlass::epilogue::collective::EpilogueTileAuto,
    Acc, Acc,
    Acc, cutlass::layout::ColumnMajor, 128 / cutlass::sizeof_bits<Acc>::value,
    Acc, cutlass::layout::ColumnMajor, 128 / cutlass::sizeof_bits<Acc>::value,
    cutlass::epilogue::collective::EpilogueScheduleAuto
  >::CollectiveOp;

using CollectiveMainloop = typename cutlass::gemm::collective::CollectiveBuilder<
    cutlass::arch::Sm90, cutlass::arch::OpClassSparseTensorOp,
    Elem, cutlass::layout::RowMajor, 128 / cutlass::sizeof_bits<Elem>::value,
    Elem, cutlass::layout::ColumnMajor, 128 / cutlass::sizeof_bits<Elem>::value,
    Acc,
    TileShape, ClusterShape,
    cutlass::gemm::collective::StageCountAutoCarveout<static_cast<int>(sizeof(typename CollectiveEpilogue::SharedStorage))>,
    cutlass::gemm::collective::KernelScheduleAuto
  >::CollectiveOp;

using GemmKernel = cutlass::gemm::kernel::GemmUniversal<
    cute::Shape<int,int,int,int>,
    CollectiveMainloop,
    CollectiveEpilogue
>;
using Gemm = cutlass::gemm::device::GemmUniversalAdapter<GemmKernel>;

auto* _anchor = &cutlass::device_kernel<GemmKernel>;


// ===== COMPILED SASS (sm_90a) =====

	.target	sm_90a

	.elftype	@"ET_EXEC"


//--------------------- .note.nv.tkinfo           --------------------------
	.section	.note.nv.tkinfo,"",@"SHT_NOTE"
	.sectionflags	@"SHF_NOTE_NV_TKINFO"
	.tkinfo
        /*0018*/ 	.word	0x00000002
        /*0030*/ 	.string	""
        /*0030*/ 	.string	"ptxas"
        /*0030*/ 	.string	"Cuda compilation tools, release 13.0, V13.0.88"
        /*0030*/ 	.string	"Build cuda_13.0.r13.0/compiler.36424714_0"
        /*0030*/ 	.string	"-arch sm_90a -m 64 "



//--------------------- .note.nv.cuinfo           --------------------------
	.section	.note.nv.cuinfo,"",@"SHT_NOTE"
	.sectionflags	@"SHF_NOTE_NV_CUINFO"
        /*0018*/ 	.short	0x0002
        /*001a*/ 	.short	0x005a
        /*001c*/ 	.short	0x0082
	.zero		2


//--------------------- .nv.info                  --------------------------
	.section	.nv.info,"",@"SHT_CUDA_INFO"
	.align	4


	//----- nvinfo : EIATTR_REGCOUNT
	.align		4
        /*0000*/ 	.byte	0x04, 0x2f
        /*0002*/ 	.short	(.L_12 - .L_11)
	.align		4
.L_11:
        /*0004*/ 	.word	index@(_ZN7cutlass13device_kernelINS_4gemm6kernel13GemmUniversalIN4cute5tupleIJiiiiEEENS1_10collective13CollectiveMmaINS1_43MainloopSm90TmaGmmaWarpSpecializedSparseFP8ILi12ENS5_IJNS4_1CILi2EEENSA_ILi1EEESC_EEENS1_32KernelTmaWarpSpecializedPingpongEEENS5_IJNSA_ILi64EEENSA_ILi256EEESG_EEENS_12float_e4m3_tENS5_IJNS4_6LayoutINS5_IJiNS5_IJSB_iEEEiEEENS5_IJlNS5_IJSC_SB_EEElEEEEENSK_INS5_IJNS5_IJSG_iEEESQ_iEEENS5_IJNS5_IJSG_NSA_ILi4096EEEEEENS5_IJSC_lEEElEEEEEEEESJ_NS5_IJlSC_lEEENS4_8TiledMMAINS4_8MMA_AtomIJNS4_4SM904GMMA6SPARSE32GMMA_64x256x64_F32E4M3E4M3_SS_TNILNS12_7ScaleInE1ELS15_1ELNS12_9SparseSelE0EEEEEENSK_INS5_IJSC_SC_SC_EEENS5_IJNSA_ILi0EEES1A_S1A_EEEEENS5_IJNS4_10UnderscoreES1D_S1D_EEEEENS4_13SM90_TMA_LOADENS4_14ComposedLayoutINS4_7SwizzleILi1ELi4ELi3EEENS4_25smem_sparse_ptr_flag_bitsILi2ELi8EEENSK_INS5_IJNS5_IJSC_NSA_ILi8EEEEEENS5_IJSB_NSA_ILi32EEEEEEEEENS5_IJNS5_IJS1A_SG_EEESN_EEEEEEEvNS4_8identityENS4_23SM90_TMA_LOAD_MULTICASTENS1H_INS1I_ILi2ELi4ELi3EEENS4_18smem_ptr_flag_bitsILi8EEENSK_INS5_IJS1M_SG_EEENS5_IJSG_SC_EEEEEEEvS1V_EENS_8epilogue10collective6detail29Sm90TmaWarpSpecializedAdapterINS26_15DefaultEpilogueIfNS5_IJSC_llEEES2A_NS25_6thread17LinearCombinationIfLi1EffLNS2B_9ScaleType4KindE0ELNS_15FloatRoundStyleE2EfEENS1_15EpilogueDefaultEEEEEvvEEEEvNT_6ParamsE)
        /*0008*/ 	.word	0x000000a8


	//----- nvinfo : EIATTR_FRAME_SIZE
	.align		4
.L_12:
        /*000c*/ 	.byte	0x04, 0x11
        /*000e*/ 	.short	(.L_14 - .L_13)
	.align		4
.L_13:
        /*0010*/ 	.word	index@(_ZN7cutlass13device_kernelINS_4gemm6kernel13GemmUniversalIN4cute5tupleIJiiiiEEENS1_10collective13CollectiveMmaINS1_43MainloopSm90TmaGmmaWarpSpecializedSparseFP8ILi12ENS5_IJNS4_1CILi2EEENSA_ILi1EEESC_EEENS1_32KernelTmaWarpSpecializedPingpongEEENS5_IJNSA_ILi64EEENSA_ILi256EEESG_EEENS_12float_e4m3_tENS5_IJNS4_6LayoutINS5_IJiNS5_IJSB_iEEEiEEENS5_IJlNS5_IJSC_SB_EEElEEEEENSK_INS5_IJNS5_IJSG_iEEESQ_iEEENS5_IJNS5_IJSG_NSA_ILi4096EEEEEENS5_IJSC_lEEElEEEEEEEESJ_NS5_IJlSC_lEEENS4_8TiledMMAINS4_8MMA_AtomIJNS4_4SM904GMMA6SPARSE32GMMA_64x256x64_F32E4M3E4M3_SS_TNILNS12_7ScaleInE1ELS15_1ELNS12_9SparseSelE0EEEEEENSK_INS5_IJSC_SC_SC_EEENS5_IJNSA_ILi0EEES1A_S1A_EEEEENS5_IJNS4_10UnderscoreES1D_S1D_EEEEENS4_13SM90_TMA_LOADENS4_14ComposedLayoutINS4_7SwizzleILi1ELi4ELi3EEENS4_25smem_sparse_ptr_flag_bitsILi2ELi8EEENSK_INS5_IJNS5_IJSC_NSA_ILi8EEEEEENS5_IJSB_NSA_ILi32EEEEEEEEENS5_IJNS5_IJS1A_SG_EEESN_EEEEEEEvNS4_8identityENS4_23SM90_TMA_LOAD_MULTICASTENS1H_INS1I_ILi2ELi4ELi3EEENS4_18smem_ptr_flag_bitsILi8EEENSK_INS5_IJS1M_SG_EEENS5_IJSG_SC_EEEEEEEvS1V_EENS_8epilogue10collective6detail29Sm90TmaWarpSpecializedAdapterINS26_15DefaultEpilogueIfNS5_IJSC_llEEES2A_NS25_6thread17LinearCombinationIfLi1EffLNS2B_9ScaleType4KindE0ELNS_15FloatRoundStyleE2EfEENS1_15EpilogueDefaultEEEEEvvEEEEvNT_6ParamsE)
        /*0014*/ 	.word	0x00000120


	//----- nvinfo : EIATTR_MIN_STACK_SIZE
	.align		4
.L_14:
        /*0018*/ 	.byte	0x04, 0x12
        /*001a*/ 	.short	(.L_16 - .L_15)
	.align		4
.L_15:
        /*001c*/ 	.word	index@(_ZN7cutlass13device_kernelINS_4gemm6kernel13GemmUniversalIN4cute5tupleIJiiiiEEENS1_10collective13CollectiveMmaINS1_43MainloopSm90TmaGmmaWarpSpecializedSparseFP8ILi12ENS5_IJNS4_1CILi2EEENSA_ILi1EEESC_EEENS1_32KernelTmaWarpSpecializedPingpongEEENS5_IJNSA_ILi64EEENSA_ILi256EEESG_EEENS_12float_e4m3_tENS5_IJNS4_6LayoutINS5_IJiNS5_IJSB_iEEEiEEENS5_IJlNS5_IJSC_SB_EEElEEEEENSK_INS5_IJNS5_IJSG_iEEESQ_iEEENS5_IJNS5_IJSG_NSA_ILi4096EEEEEENS5_IJSC_lEEElEEEEEEEESJ_NS5_IJlSC_lEEENS4_8TiledMMAINS4_8MMA_AtomIJNS4_4SM904GMMA6SPARSE32GMMA_64x256x64_F32E4M3E4M3_SS_TNILNS12_7ScaleInE1ELS15_1ELNS12_9SparseSelE0EEEEEENSK_INS5_IJSC_SC_SC_EEENS5_IJNSA_ILi0EEES1A_S1A_EEEEENS5_IJNS4_10UnderscoreES1D_S1D_EEEEENS4_13SM90_TMA_LOADENS4_14ComposedLayoutINS4_7SwizzleILi1ELi4ELi3EEENS4_25smem_sparse_ptr_flag_bitsILi2ELi8EEENSK_INS5_IJNS5_IJSC_NSA_ILi8EEEEEENS5_IJSB_NSA_ILi32EEEEEEEEENS5_IJNS5_IJS1A_SG_EEESN_EEEEEEEvNS4_8identityENS4_23SM90_TMA_LOAD_MULTICASTENS1H_INS1I_ILi2ELi4ELi3EEENS4_18smem_ptr_flag_bitsILi8EEENSK_INS5_IJS1M_SG_EEENS5_IJSG_SC_EEEEEEEvS1V_EENS_8epilogue10collective6detail29Sm90TmaWarpSpecializedAdapterINS26_15DefaultEpilogueIfNS5_IJSC_llEEES2A_NS25_6thread17LinearCombinationIfLi1EffLNS2B_9ScaleType4KindE0ELNS_15FloatRoundStyleE2EfEENS1_15EpilogueDefaultEEEEEvvEEEEvNT_6ParamsE)
        /*0020*/ 	.word	0x00000120
.L_16:


//--------------------- .nv.compat                --------------------------
	.section	.nv.compat,"",@"SHT_CUDA_COMPAT_INFO"
	.align	4
        /*0000*/ 	.byte	0x02, 0x09, 0x01, 0x00, 0x02, 0x02, 0x04, 0x00, 0x02, 0x05, 0x05, 0x00, 0x03, 0x07, 0x01, 0x01
        /*0010*/ 	.byte	0x02, 0x03, 0x01, 0x00, 0x02, 0x06, 0x01, 0x00, 0x04, 0x0b, 0x08, 0x00, 0x00, 0x00, 0x00, 0x00
        /*0020*/ 	.byte	0x00, 0x00, 0x00, 0x00


//--------------------- .nv.info._ZN7cutlass13device_kernelINS_4gemm6kernel13GemmUniversalIN4cute5tupleIJiiiiEEENS1_10collective13CollectiveMmaINS1_43MainloopSm90TmaGmmaWarpSpecializedSparseFP8ILi12ENS5_IJNS4_1CILi2EEENSA_ILi1EEESC_EEENS1_32KernelTmaWarpSpecializedPingpongEEENS5_IJNSA_ILi64EEENSA_ILi256EEESG_EEENS_12float_e4m3_tENS5_IJNS4_6LayoutINS5_IJiNS5_IJSB_iEEEiEEENS5_IJlNS5_IJSC_SB_EEElEEEEENSK_INS5_IJNS5_IJSG_iEEESQ_iEEENS5_IJNS5_IJSG_NSA_ILi4096EEEEEENS5_IJSC_lEEElEEEEEEEESJ_NS5_IJlSC_lEEENS4_8TiledMMAINS4_8MMA_AtomIJNS4_4SM904GMMA6SPARSE32GMMA_64x256x64_F32E4M3E4M3_SS_TNILNS12_7ScaleInE1ELS15_1ELNS12_9SparseSelE0EEEEEENSK_INS5_IJSC_SC_SC_EEENS5_IJNSA_ILi0EEES1A_S1A_EEEEENS5_IJNS4_10UnderscoreES1D_S1D_EEEEENS4_13SM90_TMA_LOADENS4_14ComposedLayoutINS4_7SwizzleILi1ELi4ELi3EEENS4_25smem_sparse_ptr_flag_bitsILi2ELi8EEENSK_INS5_IJNS5_IJSC_NSA_ILi8EEEEEENS5_IJSB_NSA_ILi32EEEEEEEEENS5_IJNS5_IJS1A_SG_EEESN_EEEEEEEvNS4_8identityENS4_23SM90_TMA_LOAD_MULTICASTENS1H_INS1I_ILi2ELi4ELi3EEENS4_18smem_ptr_flag_bitsILi8EEENSK_INS5_IJS1M_SG_EEENS5_IJSG_SC_EEEEEEEvS1V_EENS_8epilogue10collective6detail29Sm90TmaWarpSpecializedAdapterINS26_15DefaultEpilogueIfNS5_IJSC_llEEES2A_NS25_6thread17LinearCombinationIfLi1EffLNS2B_9ScaleType4KindE0ELNS_15FloatRoundStyleE2EfEENS1_15EpilogueDefaultEEEEEvvEEEEvNT_6ParamsE --------------------------
	.section	.nv.info._ZN7cutlass13device_kernelINS_4gemm6kernel13GemmUniversalIN4cute5tupleIJiiiiEEENS1_10collective13CollectiveMmaINS1_43MainloopSm90TmaGmmaWarpSpecializedSparseFP8ILi12ENS5_IJNS4_1CILi2EEENSA_ILi1EEESC_EEENS1_32KernelTmaWarpSpecializedPingpongEEENS5_IJNSA_ILi64EEENSA_ILi256EEESG_EEENS_12float_e4m3_tENS5_IJNS4_6LayoutINS5_IJiNS5_IJSB_iEEEiEEENS5_IJlNS5_IJSC_SB_EEElEEEEENSK_INS5_IJNS5_IJSG_iEEESQ_iEEENS5_IJNS5_IJSG_NSA_ILi4096EEEEEENS5_IJSC_lEEElEEEEEEEESJ_NS5_IJlSC_lEEENS4_8TiledMMAINS4_8MMA_AtomIJNS4_4SM904GMMA6SPARSE32GMMA_64x256x64_F32E4M3E4M3_SS_TNILNS12_7ScaleInE1ELS15_1ELNS12_9SparseSelE0EEEEEENSK_INS5_IJSC_SC_SC_EEENS5_IJNSA_ILi0EEES1A_S1A_EEEEENS5_IJNS4_10UnderscoreES1D_S1D_EEEEENS4_13SM90_TMA_LOADENS4_14ComposedLayoutINS4_7SwizzleILi1ELi4ELi3EEENS4_25smem_sparse_ptr_flag_bitsILi2ELi8EEENSK_INS5_IJNS5_IJSC_NSA_ILi8EEEEEENS5_IJSB_NSA_ILi32EEEEEEEEENS5_IJNS5_IJS1A_SG_EEESN_EEEEEEEvNS4_8identityENS4_23SM90_TMA_LOAD_MULTICASTENS1H_INS1I_ILi2ELi4ELi3EEENS4_18smem_ptr_flag_bitsILi8EEENSK_INS5_IJS1M_SG_EEENS5_IJSG_SC_EEEEEEEvS1V_EENS_8epilogue10collective6detail29Sm90TmaWarpSpecializedAdapterINS26_15DefaultEpilogueIfNS5_IJSC_llEEES2A_NS25_6thread17LinearCombinationIfLi1EffLNS2B_9ScaleType4KindE0ELNS_15FloatRoundStyleE2EfEENS1_15EpilogueDefaultEEEEEvvEEEEvNT_6ParamsE,"",@"SHT_CUDA_INFO"
	.sectionflags	@""
	.align	4


	//----- nvinfo : EIATTR_CUDA_API_VERSION
	.align		4
        /*0000*/ 	.byte	0x04, 0x37
        /*0002*/ 	.short	(.L_18 - .L_17)
.L_17:
        /*0004*/ 	.word	0x00000082


	//----- nvinfo : EIATTR_KPARAM_INFO
	.align		4
.L_18:
        /*0008*/ 	.byte	0x04, 0x17
        /*000a*/ 	.short	(.L_20 - .L_19)
.L_19:
        /*000c*/ 	.word	0x00000000
        /*0010*/ 	.short	0x0000
        /*0012*/ 	.short	0x0070
        /*0014*/ 	.byte	0x00, 0xf0, 0x01, 0x14


	//----- nvinfo : EIATTR_SPARSE_MMA_MASK
	.align		4
.L_20:
        /*0018*/ 	.byte	0x03, 0x50
        /*001a*/ 	.short	0x0001


	//----- nvinfo : EIATTR_MAXREG_COUNT
	.align		4
        /*001c*/ 	.byte	0x03, 0x1b
        /*001e*/ 	.short	0x00a8


	//----- nvinfo : EIATTR_NUM_BARRIERS
	.align		4
        /*0020*/ 	.byte	0x02, 0x4c
        /*0022*/ 	.byte	0x01
	.zero		1


	//----- nvinfo : EIATTR_ANNOTATIONS
	.align		4
        /*0024*/ 	.byte	0x04, 0x55
        /*0026*/ 	.short	(.L_22 - .L_21)


	//   ....[0]....
.L_21:
        /*0028*/ 	.word	0x00000001
        /*002c*/ 	.byte	0x90, 0x08, 0x00, 0x00, 0x01, 0x00, 0x00, 0x00, 0x30, 0x0a, 0x00, 0x00, 0x01, 0x00, 0x00, 0x00
        /* <DEDUP_REMOVED lines=212> */
        /*0d7c*/ 	.byte	0x00, 0x22, 0x01, 0x00, 0x01, 0x00, 0x00, 0x00, 0x50, 0x22, 0x01, 0x00


	//----- nvinfo : EIATTR_MERCURY_ISA_VERSION
	.align		4
.L_22:
        /*0d88*/ 	.byte	0x03, 0x5f
        /*0d8a*/ 	.short	0x0101


	//----- nvinfo : EIATTR_INT_WARP_WIDE_INSTR_OFFSETS
	.align		4
        /*0d8c*/ 	.byte	0x04, 0x31
        /*0d8e*/ 	.short	(.L_24 - .L_23)


	//   ....[0]....
.L_23:
        /*0d90*/ 	.word	0x00000700


	//   ....[1]....
        /*0d94*/ 	.word	0x00000770


	//   ....[2]....
        /*0d98*/ 	.word	0x00000780


	//   ....[3]....
        /*0d9c*/ 	.word	0x000007b0


	//   ....[4]....
        /*0da0*/ 	.word	0x000007f0


	//   ....[5]....
        /*0da4*/ 	.word	0x00000840


	//   ....[6]....
        /*0da8*/ 	.word	0x00000950


	//   ....[7]....
        /*0dac*/ 	.word	0x00000970


	//   ....[8]....
        /*0db0*/ 	.word	0x00003570


	//----- nvinfo : EIATTR_COOP_GROUP_MASK_REGIDS
	.align		4
.L_24:
        /*0db4*/ 	.byte	0x04, 0x29
        /*0db6*/ 	.short	(.L_26 - .L_25)


	//   ....[0]....
.L_25:
        /*0db8*/ 	.word	0xffffffff


	//   ....[1]....
        /*0dbc*/ 	.word	0xffffffff


	//   ....[2]....
        /*0dc0*/ 	.word	0xffffffff


	//   ....[3]....
        /*0dc4*/ 	.word	0xffffffff


	//   ....[4]....
        /*0dc8*/ 	.word	0xffffffff


	//   ....[5]....
        /*0dcc*/ 	.word	0xffffffff


	//   ....[6]....
        /*0dd0*/ 	.word	0xffffffff


	//----- nvinfo : EIATTR_COOP_GROUP_INSTR_OFFSETS
	.align		4
.L_26:
        /*0dd4*/ 	.byte	0x04, 0x28
        /*0dd6*/ 	.short	(.L_28 - .L_27)


	//   ....[0]....
.L_27:
        /*0dd8*/ 	.word	0x00000070


	//   ....[1]....
        /*0ddc*/ 	.word	0x00000090


	//   ....[2]....
        /*0de0*/ 	.word	0x000001c0


	//   ....[3]....
        /*0de4*/ 	.word	0x00000500


	//   ....[4]....
        /*0de8*/ 	.word	0x00000540


	//   ....[5]....
        /*0dec*/ 	.word	0x00000760


	//   ....[6]....
        /*0df0*/ 	.word	0x00000ac0


	//----- nvinfo : EIATTR_REG_RECONFIG
	.align		4
.L_28:
        /*0df4*/ 	.byte	0x01, 0x54
	.zero		2


	//----- nvinfo : EIATTR_MBARRIER_INSTR_OFFSETS
	.align		4
        /*0df8*/ 	.byte	0x04, 0x39
        /*0dfa*/ 	.short	(.L_30 - .L_29)


	//   ....[0]....
.L_29:
        /*0dfc*/ 	.word	0x00000360
        /*0e00*/ 	.word	0x000000ff
        /*0e04*/ 	.word	0x00000000
        /*0e08*/ 	.short	0x0100
        /*0e0a*/ 	.byte	0x07
	.zero		1


	//   ....[1]....
        /*0e0c*/ 	.word	0x00000370
        /*0e10*/ 	.word	0x000000ff
        /*0e14*/ 	.word	0x00000060
        /*0e18*/ 	.short	0x0100
        /*0e1a*/ 	.byte	0x07
	.zero		1


	//   ....[2]....
        /*0e1c*/ 	.word	0x00000380
        /*0e20*/ 	.word	0x000000ff
        /*0e24*/ 	.word	0x00000008
        /*0e28*/ 	.short	0x0100
        /*0e2a*/ 	.byte	0x07
	.zero		1


	//   ....[3]....
        /*0e2c*/ 	.word	0x00000390
        /*0e30*/ 	.word	0x000000ff
        /*0e34*/ 	.word	0x00000068
        /*0e38*/ 	.short	0x0100
        /*0e3a*/ 	.byte	0x07
	.zero		1


	//   ....[4]....
        /*0e3c*/ 	.word	0x000003a0
        /*0e40*/ 	.word	0x000000ff
        /*0e44*/ 	.word	0x00000010
        /*0e48*/ 	.short	0x0100
        /*0e4a*/ 	.byte	0x07
	.zero		1


	//   ....[5]....
        /*0e4c*/ 	.word	0x000003b0
        /*0e50*/ 	.word	0x000000ff
        /*0e54*/ 	.word	0x00000070
        /*0e58*/ 	.short	0x0100
        /*0e5a*/ 	.byte	0x07
	.zero		1


	//   ....[6]....
        /*0e5c*/ 	.word	0x000003c0
        /*0e60*/ 	.word	0x000000ff
        /*0e64*/ 	.word	0x00000018
        /*0e68*/ 	.short	0x0100
        /*0e6a*/ 	.byte	0x07
	.zero		1


	//   ....[7]....
        /*0e6c*/ 	.word	0x000003d0
        /*0e70*/ 	.word	0x000000ff
        /*0e74*/ 	.word	0x00000078
        /*0e78*/ 	.short	0x0100
        /*0e7a*/ 	.byte	0x07
	.zero		1


	//   ....[8]....
        /*0e7c*/ 	.word	0x000003e0
        /*0e80*/ 	.word	0x000000ff
        /*0e84*/ 	.word	0x00000020
        /*0e88*/ 	.short	0x0100
        /*0e8a*/ 	.byte	0x07
	.zero		1


	//   ....[9]....
        /*0e8c*/ 	.word	0x000003f0
        /*0e90*/ 	.word	0x000000ff
        /*0e94*/ 	.word	0x00000080
        /*0e98*/ 	.short	0x0100
        /*0e9a*/ 	.byte	0x07
	.zero		1


	//   ....[10]....
        /*0e9c*/ 	.word	0x00000400
        /*0ea0*/ 	.word	0x000000ff
        /*0ea4*/ 	.word	0x00000028
        /*0ea8*/ 	.short	0x0100
        /*0eaa*/ 	.byte	0x07
	.zero		1


	//   ....[11]....
        /*0eac*/ 	.word	0x00000410
        /*0eb0*/ 	.word	0x000000ff
        /*0eb4*/ 	.word	0x00000088
        /*0eb8*/ 	.short	0x0100
        /*0eba*/ 	.byte	0x07
	.zero		1


	//   ....[12]....
        /*0ebc*/ 	.word	0x00000420
        /*0ec0*/ 	.word	0x000000ff
        /*0ec4*/ 	.word	0x00000030
        /*0ec8*/ 	.short	0x0100
        /*0eca*/ 	.byte	0x07
	.zero		1


	//   ....[13]....
        /*0ecc*/ 	.word	0x00000430
        /*0ed0*/ 	.word	0x000000ff
        /*0ed4*/ 	.word	0x00000090
        /*0ed8*/ 	.short	0x0100
        /*0eda*/ 	.byte	0x07
	.zero		1


	//   ....[14]....
        /*0edc*/ 	.word	0x00000440
        /*0ee0*/ 	.word	0x000000ff
        /*0ee4*/ 	.word	0x00000038
        /*0ee8*/ 	.short	0x0100
        /*0eea*/ 	.byte	0x07
	.zero		1


	//   ....[15]....
        /*0eec*/ 	.word	0x00000450
        /*0ef0*/ 	.word	0x000000ff
        /*0ef4*/ 	.word	0x00000098
        /*0ef8*/ 	.short	0x0100
        /*0efa*/ 	.byte	0x07
	.zero		1


	//   ....[16]....
        /*0efc*/ 	.word	0x00000460
        /*0f00*/ 	.word	0x000000ff
        /*0f04*/ 	.word	0x00000040
        /*0f08*/ 	.short	0x0100
        /*0f0a*/ 	.byte	0x07
	.zero		1


	//   ....[17]....
        /*0f0c*/ 	.word	0x00000470
        /*0f10*/ 	.word	0x000000ff
        /*0f14*/ 	.word	0x000000a0
        /*0f18*/ 	.short	0x0100
        /*0f1a*/ 	.byte	0x07
	.zero		1


	//   ....[18]....
        /*0f1c*/ 	.word	0x00000480
        /*0f20*/ 	.word	0x000000ff
        /*0f24*/ 	.word	0x00000048
        /*0f28*/ 	.short	0x0100
        /*0f2a*/ 	.byte	0x07
	.zero		1


	//   ....[19]....
        /*0f2c*/ 	.word	0x00000490
        /*0f30*/ 	.word	0x000000ff
        /*0f34*/ 	.word	0x000000a8
        /*0f38*/ 	.short	0x0100
        /*0f3a*/ 	.byte	0x07
	.zero		1


	//   ....[20]....
        /*0f3c*/ 	.word	0x000004a0
        /*0f40*/ 	.word	0x000000ff
        /*0f44*/ 	.word	0x00000050
        /*0f48*/ 	.short	0x0100
        /*0f4a*/ 	.byte	0x07
	.zero		1


	//   ....[21]....
        /*0f4c*/ 	.word	0x000004b0
        /*0f50*/ 	.word	0x000000ff
        /*0f54*/ 	.word	0x000000b0
        /*0f58*/ 	.short	0x0100
        /*0f5a*/ 	.byte	0x07
	.zero		1


	//   ....[22]....
        /*0f5c*/ 	.word	0x000004c0
        /*0f60*/ 	.word	0x000000ff
        /*0f64*/ 	.word	0x00000058
        /*0f68*/ 	.short	0x0100
        /*0f6a*/ 	.byte	0x07
	.zero		1


	//   ....[23]....
        /*0f6c*/ 	.word	0x000004d0
        /*0f70*/ 	.word	0x000000ff
        /*0f74*/ 	.word	0x000000b8
        /*0f78*/ 	.short	0x0100
        /*0f7a*/ 	.byte	0x07
	.zero		1


	//   ....[24]....
        /*0f7c*/ 	.word	0x00000990
        /*0f80*/ 	.word	0x000000ff
        /*0f84*/ 	.word	0x000000f0
        /*0f88*/ 	.short	0x0100
        /*0f8a*/ 	.byte	0x07
	.zero		1


	//   ....[25]....
        /*0f8c*/ 	.word	0x00000a10
        /*0f90*/ 	.word	0x000000ff
        /*0f94*/ 	.word	0x000000f8
        /*0f98*/ 	.short	0x0100
        /*0f9a*/ 	.byte	0x07
	.zero		1


	//   ....[26]....
        /*0f9c*/ 	.word	0x00000a40
        /*0fa0*/ 	.word	0x000000ff
        /*0fa4*/ 	.word	0x000000d0
        /*0fa8*/ 	.short	0x0100
        /*0faa*/ 	.byte	0x0a
	.zero		1


	//   ....[27]....
        /*0fac*/ 	.word	0x00000a50
        /*0fb0*/ 	.word	0x000000ff
        /*0fb4*/ 	.word	0x000000d8
        /*0fb8*/ 	.short	0x0100
        /*0fba*/ 	.byte	0x0a
	.zero		1


	//   ....[28]....
        /*0fbc*/ 	.word	0x00000a60
        /*0fc0*/ 	.word	0x000000ff
        /*0fc4*/ 	.word	0x000000e0
        /*0fc8*/ 	.short	0x0100
        /*0fca*/ 	.byte	0x0a
	.zero		1


	//   ....[29]....
        /*0fcc*/ 	.word	0x00000a70
        /*0fd0*/ 	.word	0x000000ff
        /*0fd4*/ 	.word	0x000000e8
        /*0fd8*/ 	.short	0x0100
        /*0fda*/ 	.byte	0x0a
	.zero		1


	//   ....[30]....
        /*0fdc*/ 	.word	0x00001a00
        /*0fe0*/ 	.word	0x000000ff
        /*0fe4*/ 	.word	0xfffffff8
        /*0fe8*/ 	.short	0x010a
        /*0fea*/ 	.byte	0x10
	.zero		1


	//   ....[31]....
        /*0fec*/ 	.word	0x00002450
        /*0ff0*/ 	.word	0x000000ff
        /*0ff4*/ 	.word	0x00000000
        /*0ff8*/ 	.short	0x010a
        /*0ffa*/ 	.byte	0x08
	.zero		1


	//   ....[32]....
        /*0ffc*/ 	.word	0x00002490
        /*1000*/ 	.word	0x000000ff
        /*1004*/ 	.word	0x00000000
        /*1008*/ 	.short	0x010a
        /*100a*/ 	.byte	0x08
	.zero		1


	//   ....[33]....
        /*100c*/ 	.word	0x000035e0
        /*1010*/ 	.word	0x00000098
        /*1014*/ 	.word	0x00000000
        /*1018*/ 	.short	0x0101
        /*101a*/ 	.byte	0x3f
	.zero		1


	//   ....[34]....
        /*101c*/ 	.word	0x00004b50
        /*1020*/ 	.word	0x0000001a
        /*1024*/ 	.word	0x00000000
        /*1028*/ 	.short	0x0101
        /*102a*/ 	.byte	0x1e
	.zero		1


	//   ....[35]....
        /*102c*/ 	.word	0x00004ba0
        /*1030*/ 	.word	0x000000ff
        /*1034*/ 	.word	0x00000008
        /*1038*/ 	.short	0x010a
        /*103a*/ 	.byte	0x10
	.zero		1


	//   ....[36]....
        /*103c*/ 	.word	0x00010420
        /*1040*/ 	.word	0x00000003
        /*1044*/ 	.word	0x00000000
        /*1048*/ 	.short	0x0101
        /*104a*/ 	.byte	0x1e
	.zero		1


	//   ....[37]....
        /*104c*/ 	.word	0x00010e90
        /*1050*/ 	.word	0x0000000e
        /*1054*/ 	.word	0x00000060
        /*1058*/ 	.short	0x010a
        /*105a*/ 	.byte	0x3f
	.zero		1


	//   ....[38]....
        /*105c*/ 	.word	0x00011330
        /*1060*/ 	.word	0x00000004
        /*1064*/ 	.word	0x000000f8
        /*1068*/ 	.short	0x0101
        /*106a*/ 	.byte	0x3f
	.zero		1


	//   ....[39]....
        /*106c*/ 	.word	0x00011b20
        /*1070*/ 	.word	0x00000005
        /*1074*/ 	.word	0x00000000
        /*1078*/ 	.short	0x010a
        /*107a*/ 	.byte	0x3f
	.zero		1


	//   ....[40]....
        /*107c*/ 	.word	0x00011ba0
        /*1080*/ 	.word	0x00000007
        /*1084*/ 	.word	0x00000000
        /*1088*/ 	.short	0x010a
        /*108a*/ 	.byte	0x3f
	.zero		1


	//   ....[41]....
        /*108c*/ 	.word	0x00011c30
        /*1090*/ 	.word	0x00000006
        /*1094*/ 	.word	0x00000000
        /*1098*/ 	.short	0x010a
        /*109a*/ 	.byte	0x3f
	.zero		1


	//   ....[42]....
        /*109c*/ 	.word	0x00011cc0
        /*10a0*/ 	.word	0x00000009
        /*10a4*/ 	.word	0x00000000
        /*10a8*/ 	.short	0x010a
        /*10aa*/ 	.byte	0x3f
	.zero		1


	//   ....[43]....
        /*10ac*/ 	.word	0x00011d50
        /*10b0*/ 	.word	0x00000006
        /*10b4*/ 	.word	0x00000000
        /*10b8*/ 	.short	0x010a
        /*10ba*/ 	.byte	0x3f
	.zero		1


	//   ....[44]....
        /*10bc*/ 	.word	0x00011de0
        /*10c0*/ 	.word	0x00000009
        /*10c4*/ 	.word	0x00000000
        /*10c8*/ 	.short	0x010a
        /*10ca*/ 	.byte	0x3f
	.zero		1


	//   ....[45]....
        /*10cc*/ 	.word	0x00011e70
        /*10d0*/ 	.word	0x00000006
        /*10d4*/ 	.word	0x00000000
        /*10d8*/ 	.short	0x010a
        /*10da*/ 	.byte	0x3f
	.zero		1


	//   ....[46]....
        /*10dc*/ 	.word	0x00011f00
        /*10e0*/ 	.word	0x00000009
        /*10e4*/ 	.word	0x00000000
        /*10e8*/ 	.short	0x010a
        /*10ea*/ 	.byte	0x3f
	.zero		1


	//   ....[47]....
        /*10ec*/ 	.word	0x00011f90
        /*10f0*/ 	.word	0x00000006
        /*10f4*/ 	.word	0x00000000
        /*10f8*/ 	.short	0x010a
        /*10fa*/ 	.byte	0x3f
	.zero		1


	//   ....[48]....
        /*10fc*/ 	.word	0x00012020
        /*1100*/ 	.word	0x00000009
        /*1104*/ 	.word	0x00000000
        /*1108*/ 	.short	0x010a
        /*110a*/ 	.byte	0x3f
	.zero		1


	//   ....[49]....
        /*110c*/ 	.word	0x000120b0
        /*1110*/ 	.word	0x00000006
        /*1114*/ 	.word	0x00000000
        /*1118*/ 	.short	0x010a
        /*111a*/ 	.byte	0x3f
	.zero		1


	//   ....[50]....
        /*111c*/ 	.word	0x00012140
        /*1120*/ 	.word	0x00000003
        /*1124*/ 	.word	0x00000000
        /*1128*/ 	.short	0x010a
        /*112a*/ 	.byte	0x3f
	.zero		1


	//   ....[51]....
        /*112c*/ 	.word	0x000121b0
        /*1130*/ 	.word	0x00000003
        /*1134*/ 	.word	0xfffffff8
        /*1138*/ 	.short	0x010a
        /*113a*/ 	.byte	0x3f
	.zero		1


	//   ....[52]....
        /*113c*/ 	.word	0x00012220
        /*1140*/ 	.word	0x00000000
        /*1144*/ 	.word	0x00000000
        /*1148*/ 	.short	0x010a
        /*114a*/ 	.byte	0x3f
	.zero		1


	//   ....[53]....
        /*114c*/ 	.word	0x00012290
        /*1150*/ 	.word	0x0000001b
        /*1154*/ 	.word	0x00000008
        /*1158*/ 	.short	0x010a
        /*115a*/ 	.byte	0x3f
	.zero		1


	//   ....[54]....
        /*115c*/ 	.word	0x00012360
        /*1160*/ 	.word	0x0000000e
        /*1164*/ 	.word	0x00000060
        /*1168*/ 	.short	0x010a
        /*116a*/ 	.byte	0x3f
	.zero		1


	//   ....[55]....
        /*116c*/ 	.word	0x00012440
        /*1170*/ 	.word	0x00000005
        /*1174*/ 	.word	0x00000000
        /*1178*/ 	.short	0x010a
        /*117a*/ 	.byte	0x3f
	.zero		1


	//   ....[56]....
        /*117c*/ 	.word	0x00012490
        /*1180*/ 	.word	0x00000007
        /*1184*/ 	.word	0x00000000
        /*1188*/ 	.short	0x010a
        /*118a*/ 	.byte	0x3f
	.zero		1


	//   ....[57]....
        /*118c*/ 	.word	0x000124e0
        /*1190*/ 	.word	0x00000006
        /*1194*/ 	.word	0x00000000
        /*1198*/ 	.short	0x010a
        /*119a*/ 	.byte	0x3f
	.zero		1


	//   ....[58]....
        /*119c*/ 	.word	0x00012530
        /*11a0*/ 	.word	0x00000009
        /*11a4*/ 	.word	0x00000000
        /*11a8*/ 	.short	0x010a
        /*11aa*/ 	.byte	0x3f
	.zero		1


	//   ....[59]....
        /*11ac*/ 	.word	0x00012580
        /*11b0*/ 	.word	0x00000006
        /*11b4*/ 	.word	0x00000000
        /*11b8*/ 	.short	0x010a
        /*11ba*/ 	.byte	0x3f
	.zero		1


	//   ....[60]....
        /*11bc*/ 	.word	0x000125d0
        /*11c0*/ 	.word	0x00000009
        /*11c4*/ 	.word	0x00000000
        /*11c8*/ 	.short	0x010a
        /*11ca*/ 	.byte	0x3f
	.zero		1


	//   ....[61]....
        /*11cc*/ 	.word	0x00012620
        /*11d0*/ 	.word	0x00000006
        /*11d4*/ 	.word	0x00000000
        /*11d8*/ 	.short	0x010a
        /*11da*/ 	.byte	0x3f
	.zero		1


	//   ....[62]....
        /*11dc*/ 	.word	0x00012670
        /*11e0*/ 	.word	0x00000009
        /*11e4*/ 	.word	0x00000000
        /*11e8*/ 	.short	0x010a
        /*11ea*/ 	.byte	0x3f
	.zero		1


	//   ....[63]....
        /*11ec*/ 	.word	0x000126c0
        /*11f0*/ 	.word	0x00000006
        /*11f4*/ 	.word	0x00000000
        /*11f8*/ 	.short	0x010a
        /*11fa*/ 	.byte	0x3f
	.zero		1


	//   ....[64]....
        /*11fc*/ 	.word	0x00012710
        /*1200*/ 	.word	0x00000009
        /*1204*/ 	.word	0x00000000
        /*1208*/ 	.short	0x010a
        /*120a*/ 	.byte	0x3f
	.zero		1


	//   ....[65]....
        /*120c*/ 	.word	0x00012760
        /*1210*/ 	.word	0x00000006
        /*1214*/ 	.word	0x00000000
        /*1218*/ 	.short	0x010a
        /*121a*/ 	.byte	0x3f
	.zero		1


	//----- nvinfo : EIATTR_NUM_MBARRIERS
	.align		4
.L_30:
        /*121c*/ 	.byte	0x03, 0x38
        /*121e*/ 	.short	0x001e


	//----- nvinfo : EIATTR_EXIT_INSTR_OFFSETS
	.align		4
        /*1220*/ 	.byte	0x04, 0x1c
        /*1222*/ 	.short	(.L_32 - .L_31)


	//   ....[0]....
.L_31:
        /*1224*/ 	.word	0x00001640


	//   ....[1]....
        /*1228*/ 	.word	0x000016a0


	//   ....[2]....
        /*122c*/ 	.word	0x00010b30


	//   ....[3]....
        /*1230*/ 	.word	0x00010b60


	//   ....[4]....
        /*1234*/ 	.word	0x00012190


	//----- nvinfo : EIATTR_MAX_THREADS
	.align		4
.L_32:
        /*1238*/ 	.byte	0x04, 0x05
        /*123a*/ 	.short	(.L_34 - .L_33)
.L_33:
        /*123c*/ 	.word	0x00000180
        /*1240*/ 	.word	0x00000001
        /*1244*/ 	.word	0x00000001


	//----- nvinfo : EIATTR_CRS_STACK_SIZE
	.align		4
.L_34:
        /*1248*/ 	.byte	0x04, 0x1e
        /*124a*/ 	.short	(.L_36 - .L_35)
.L_35:
        /*124c*/ 	.word	0x00000000


	//----- nvinfo : EIATTR_CBANK_PARAM_SIZE
	.align		4
.L_36:
        /*1250*/ 	.byte	0x03, 0x19
        /*1252*/ 	.short	0x0570


	//----- nvinfo : EIATTR_PARAM_CBANK
	.align		4
        /*1254*/ 	.byte	0x04, 0x0a
        /*1256*/ 	.short	(.L_38 - .L_37)
	.align		4
.L_37:
        /*1258*/ 	.word	index@(.nv.constant0._ZN7cutlass13device_kernelINS_4gemm6kernel13GemmUniversalIN4cute5tupleIJiiiiEEENS1_10collective13CollectiveMmaINS1_43MainloopSm90TmaGmmaWarpSpecializedSparseFP8ILi12ENS5_IJNS4_1CILi2EEENSA_ILi1EEESC_EEENS1_32KernelTmaWarpSpecializedPingpongEEENS5_IJNSA_ILi64EEENSA_ILi256EEESG_EEENS_12float_e4m3_tENS5_IJNS4_6LayoutINS5_IJiNS5_IJSB_iEEEiEEENS5_IJlNS5_IJSC_SB_EEElEEEEENSK_INS5_IJNS5_IJSG_iEEESQ_iEEENS5_IJNS5_IJSG_NSA_ILi4096EEEEEENS5_IJSC_lEEElEEEEEEEESJ_NS5_IJlSC_lEEENS4_8TiledMMAINS4_8MMA_AtomIJNS4_4SM904GMMA6SPARSE32GMMA_64x256x64_F32E4M3E4M3_SS_TNILNS12_7ScaleInE1ELS15_1ELNS12_9SparseSelE0EEEEEENSK_INS5_IJSC_SC_SC_EEENS5_IJNSA_ILi0EEES1A_S1A_EEEEENS5_IJNS4_10UnderscoreES1D_S1D_EEEEENS4_13SM90_TMA_LOADENS4_14ComposedLayoutINS4_7SwizzleILi1ELi4ELi3EEENS4_25smem_sparse_ptr_flag_bitsILi2ELi8EEENSK_INS5_IJNS5_IJSC_NSA_ILi8EEEEEENS5_IJSB_NSA_ILi32EEEEEEEEENS5_IJNS5_IJS1A_SG_EEESN_EEEEEEEvNS4_8identityENS4_23SM90_TMA_LOAD_MULTICASTENS1H_INS1I_ILi2ELi4ELi3EEENS4_18smem_ptr_flag_bitsILi8EEENSK_INS5_IJS1M_SG_EEENS5_IJSG_SC_EEEEEEEvS1V_EENS_8epilogue10collective6detail29Sm90TmaWarpSpecializedAdapterINS26_15DefaultEpilogueIfNS5_IJSC_llEEES2A_NS25_6thread17LinearCombinationIfLi1EffLNS2B_9ScaleType4KindE0ELNS_15FloatRoundStyleE2EfEENS1_15EpilogueDefaultEEEEEvvEEEEvNT_6ParamsE)
        /*125c*/ 	.short	0x0210
        /*125e*/ 	.short	0x0570


	//----- nvinfo : EIATTR_SW_WAR
	.align		4
.L_38:
        /*1260*/ 	.byte	0x04, 0x36
        /*1262*/ 	.short	(.L_40 - .L_39)
.L_39:
        /*1264*/ 	.word	0x00000008
.L_40:


//--------------------- .nv.callgraph             --------------------------
	.section	.nv.callgraph,"",@"SHT_CUDA_CALLGRAPH"
	.align	4
	.sectionentsize	8
	.align		4
        /*0000*/ 	.word	0x00000000
	.align		4
        /*0004*/ 	.word	0xffffffff
	.align		4
        /*0008*/ 	.word	0x00000000
	.align		4
        /*000c*/ 	.word	0xfffffffe
	.align		4
        /*0010*/ 	.word	0x00000000
	.align		4
        /*0014*/ 	.word	0xfffffffd
	.align		4
        /*0018*/ 	.word	0x00000000
	.align		4
        /*001c*/ 	.word	0xfffffffc


//--------------------- .nv.constant4             --------------------------
	.section	.nv.constant4,"a",@progbits
	.align	8
	.align		8
.nv.constant4:
        /*0000*/ 	.dword	_ZN39_INTERNAL_3fbb699e_4_k_cu_fcee724b_27944cuda3std3__45__cpo5beginE
	.align		8
        /*0008*/ 	.dword	_ZN39_INTERNAL_3fbb699e_4_k_cu_fcee724b_27944cuda3std3__45__cpo3endE
	.align		8
        /*0010*/ 	.dword	_ZN39_INTERNAL_3fbb699e_4_k_cu_fcee724b_27944cuda3std3__45__cpo6cbeginE
	.align		8
        /*0018*/ 	.dword	_ZN39_INTERNAL_3fbb699e_4_k_cu_fcee724b_27944cuda3std3__45__cpo4cendE
	.align		8
        /*0020*/ 	.dword	_ZN39_INTERNAL_3fbb699e_4_k_cu_fcee724b_27944cuda3std3__441_GLOBAL__N__3fbb699e_4_k_cu_fcee724b_27946ignoreE
	.align		8
        /*0028*/ 	.dword	_ZN39_INTERNAL_3fbb699e_4_k_cu_fcee724b_27944cuda3std3__419piecewise_constructE
	.align		8
        /*0030*/ 	.dword	_ZN39_INTERNAL_3fbb699e_4_k_cu_fcee724b_27944cuda3std3__48in_placeE
	.align		8
        /*0038*/ 	.dword	_ZN39_INTERNAL_3fbb699e_4_k_cu_fcee724b_27944cuda3std6ranges3__45__cpo4swapE
	.align		8
        /*0040*/ 	.dword	_ZN39_INTERNAL_3fbb699e_4_k_cu_fcee724b_27944cuda3std6ranges3__45__cpo9iter_moveE
	.align		8
        /*0048*/ 	.dword	_ZN39_INTERNAL_3fbb699e_4_k_cu_fcee724b_27944cute7productE
	.align		8
        /*0050*/ 	.dword	_ZN39_INTERNAL_3fbb699e_4_k_cu_fcee724b_27944cute1_E


//--------------------- .text._ZN7cutlass13device_kernelINS_4gemm6kernel13GemmUniversalIN4cute5tupleIJiiiiEEENS1_10collective13CollectiveMmaINS1_43MainloopSm90TmaGmmaWarpSpecializedSparseFP8ILi12ENS5_IJNS4_1CILi2EEENSA_ILi1EEESC_EEENS1_32KernelTmaWarpSpecializedPingpongEEENS5_IJNSA_ILi64EEENSA_ILi256EEESG_EEENS_12float_e4m3_tENS5_IJNS4_6LayoutINS5_IJiNS5_IJSB_iEEEiEEENS5_IJlNS5_IJSC_SB_EEElEEEEENSK_INS5_IJNS5_IJSG_iEEESQ_iEEENS5_IJNS5_IJSG_NSA_ILi4096EEEEEENS5_IJSC_lEEElEEEEEEEESJ_NS5_IJlSC_lEEENS4_8TiledMMAINS4_8MMA_AtomIJNS4_4SM904GMMA6SPARSE32GMMA_64x256x64_F32E4M3E4M3_SS_TNILNS12_7ScaleInE1ELS15_1ELNS12_9SparseSelE0EEEEEENSK_INS5_IJSC_SC_SC_EEENS5_IJNSA_ILi0EEES1A_S1A_EEEEENS5_IJNS4_10UnderscoreES1D_S1D_EEEEENS4_13SM90_TMA_LOADENS4_14ComposedLayoutINS4_7SwizzleILi1ELi4ELi3EEENS4_25smem_sparse_ptr_flag_bitsILi2ELi8EEENSK_INS5_IJNS5_IJSC_NSA_ILi8EEEEEENS5_IJSB_NSA_ILi32EEEEEEEEENS5_IJNS5_IJS1A_SG_EEESN_EEEEEEEvNS4_8identityENS4_23SM90_TMA_LOAD_MULTICASTENS1H_INS1I_ILi2ELi4ELi3EEENS4_18smem_ptr_flag_bitsILi8EEENSK_INS5_IJS1M_SG_EEENS5_IJSG_SC_EEEEEEEvS1V_EENS_8epilogue10collective6detail29Sm90TmaWarpSpecializedAdapterINS26_15DefaultEpilogueIfNS5_IJSC_llEEES2A_NS25_6thread17LinearCombinationIfLi1EffLNS2B_9ScaleType4KindE0ELNS_15FloatRoundStyleE2EfEENS1_15EpilogueDefaultEEEEEvvEEEEvNT_6ParamsE --------------------------
	.section	.text._ZN7cutlass13device_kernelINS_4gemm6kernel13GemmUniversalIN4cute5tupleIJiiiiEEENS1_10collective13CollectiveMmaINS1_43MainloopSm90TmaGmmaWarpSpecializedSparseFP8ILi12ENS5_IJNS4_1CILi2EEENSA_ILi1EEESC_EEENS1_32KernelTmaWarpSpecializedPingpongEEENS5_IJNSA_ILi64EEENSA_ILi256EEESG_EEENS_12float_e4m3_tENS5_IJNS4_6LayoutINS5_IJiNS5_IJSB_iEEEiEEENS5_IJlNS5_IJSC_SB_EEElEEEEENSK_INS5_IJNS5_IJSG_iEEESQ_iEEENS5_IJNS5_IJSG_NSA_ILi4096EEEEEENS5_IJSC_lEEElEEEEEEEESJ_NS5_IJlSC_lEEENS4_8TiledMMAINS4_8MMA_AtomIJNS4_4SM904GMMA6SPARSE32GMMA_64x256x64_F32E4M3E4M3_SS_TNILNS12_7ScaleInE1ELS15_1ELNS12_9SparseSelE0EEEEEENSK_INS5_IJSC_SC_SC_EEENS5_IJNSA_ILi0EEES1A_S1A_EEEEENS5_IJNS4_10UnderscoreES1D_S1D_EEEEENS4_13SM90_TMA_LOADENS4_14ComposedLayoutINS4_7SwizzleILi1ELi4ELi3EEENS4_25smem_sparse_ptr_flag_bitsILi2ELi8EEENSK_INS5_IJNS5_IJSC_NSA_ILi8EEEEEENS5_IJSB_NSA_ILi32EEEEEEEEENS5_IJNS5_IJS1A_SG_EEESN_EEEEEEEvNS4_8identityENS4_23SM90_TMA_LOAD_MULTICASTENS1H_INS1I_ILi2ELi4ELi3EEENS4_18smem_ptr_flag_bitsILi8EEENSK_INS5_IJS1M_SG_EEENS5_IJSG_SC_EEEEEEEvS1V_EENS_8epilogue10collective6detail29Sm90TmaWarpSpecializedAdapterINS26_15DefaultEpilogueIfNS5_IJSC_llEEES2A_NS25_6thread17LinearCombinationIfLi1EffLNS2B_9ScaleType4KindE0ELNS_15FloatRoundStyleE2EfEENS1_15EpilogueDefaultEEEEEvvEEEEvNT_6ParamsE,"ax",@progbits
	.align	128
.text._ZN7cutlass13device_kernelINS_4gemm6kernel13GemmUniversalIN4cute5tupleIJiiiiEEENS1_10collective13CollectiveMmaINS1_43MainloopSm90TmaGmmaWarpSpecializedSparseFP8ILi12ENS5_IJNS4_1CILi2EEENSA_ILi1EEESC_EEENS1_32KernelTmaWarpSpecializedPingpongEEENS5_IJNSA_ILi64EEENSA_ILi256EEESG_EEENS_12float_e4m3_tENS5_IJNS4_6LayoutINS5_IJiNS5_IJSB_iEEEiEEENS5_IJlNS5_IJSC_SB_EEElEEEEENSK_INS5_IJNS5_IJSG_iEEESQ_iEEENS5_IJNS5_IJSG_NSA_ILi4096EEEEEENS5_IJSC_lEEElEEEEEEEESJ_NS5_IJlSC_lEEENS4_8TiledMMAINS4_8MMA_AtomIJNS4_4SM904GMMA6SPARSE32GMMA_64x256x64_F32E4M3E4M3_SS_TNILNS12_7ScaleInE1ELS15_1ELNS12_9SparseSelE0EEEEEENSK_INS5_IJSC_SC_SC_EEENS5_IJNSA_ILi0EEES1A_S1A_EEEEENS5_IJNS4_10UnderscoreES1D_S1D_EEEEENS4_13SM90_TMA_LOADENS4_14ComposedLayoutINS4_7SwizzleILi1ELi4ELi3EEENS4_25smem_sparse_ptr_flag_bitsILi2ELi8EEENSK_INS5_IJNS5_IJSC_NSA_ILi8EEEEEENS5_IJSB_NSA_ILi32EEEEEEEEENS5_IJNS5_IJS1A_SG_EEESN_EEEEEEEvNS4_8identityENS4_23SM90_TMA_LOAD_MULTICASTENS1H_INS1I_ILi2ELi4ELi3EEENS4_18smem_ptr_flag_bitsILi8EEENSK_INS5_IJS1M_SG_EEENS5_IJSG_SC_EEEEEEEvS1V_EENS_8epilogue10collective6detail29Sm90TmaWarpSpecializedAdapterINS26_15DefaultEpilogueIfNS5_IJSC_llEEES2A_NS25_6thread17LinearCombinationIfLi1EffLNS2B_9ScaleType4KindE0ELNS_15FloatRoundStyleE2EfEENS1_15EpilogueDefaultEEEEEvvEEEEvNT_6ParamsE:
        .type           _ZN7cutlass13device_kernelINS_4gemm6kernel13GemmUniversalIN4cute5tupleIJiiiiEEENS1_10collective13CollectiveMmaINS1_43MainloopSm90TmaGmmaWarpSpecializedSparseFP8ILi12ENS5_IJNS4_1CILi2EEENSA_ILi1EEESC_EEENS1_32KernelTmaWarpSpecializedPingpongEEENS5_IJNSA_ILi64EEENSA_ILi256EEESG_EEENS_12float_e4m3_tENS5_IJNS4_6LayoutINS5_IJiNS5_IJSB_iEEEiEEENS5_IJlNS5_IJSC_SB_EEElEEEEENSK_INS5_IJNS5_IJSG_iEEESQ_iEEENS5_IJNS5_IJSG_NSA_ILi4096EEEEEENS5_IJSC_lEEElEEEEEEEESJ_NS5_IJlSC_lEEENS4_8TiledMMAINS4_8MMA_AtomIJNS4_4SM904GMMA6SPARSE32GMMA_64x256x64_F32E4M3E4M3_SS_TNILNS12_7ScaleInE1ELS15_1ELNS12_9SparseSelE0EEEEEENSK_INS5_IJSC_SC_SC_EEENS5_IJNSA_ILi0EEES1A_S1A_EEEEENS5_IJNS4_10UnderscoreES1D_S1D_EEEEENS4_13SM90_TMA_LOADENS4_14ComposedLayoutINS4_7SwizzleILi1ELi4ELi3EEENS4_25smem_sparse_ptr_flag_bitsILi2ELi8EEENSK_INS5_IJNS5_IJSC_NSA_ILi8EEEEEENS5_IJSB_NSA_ILi32EEEEEEEEENS5_IJNS5_IJS1A_SG_EEESN_EEEEEEEvNS4_8identityENS4_23SM90_TMA_LOAD_MULTICASTENS1H_INS1I_ILi2ELi4ELi3EEENS4_18smem_ptr_flag_bitsILi8EEENSK_INS5_IJS1M_SG_EEENS5_IJSG_SC_EEEEEEEvS1V_EENS_8epilogue10collective6detail29Sm90TmaWarpSpecializedAdapterINS26_15DefaultEpilogueIfNS5_IJSC_llEEES2A_NS25_6thread17LinearCombinationIfLi1EffLNS2B_9ScaleType4KindE0ELNS_15FloatRoundStyleE2EfEENS1_15EpilogueDefaultEEEEEvvEEEEvNT_6ParamsE,@function
        .size           _ZN7cutlass13device_kernelINS_4gemm6kernel13GemmUniversalIN4cute5tupleIJiiiiEEENS1_10collective13CollectiveMmaINS1_43MainloopSm90TmaGmmaWarpSpecializedSparseFP8ILi12ENS5_IJNS4_1CILi2EEENSA_ILi1EEESC_EEENS1_32KernelTmaWarpSpecializedPingpongEEENS5_IJNSA_ILi64EEENSA_ILi256EEESG_EEENS_12float_e4m3_tENS5_IJNS4_6LayoutINS5_IJiNS5_IJSB_iEEEiEEENS5_IJlNS5_IJSC_SB_EEElEEEEENSK_INS5_IJNS5_IJSG_iEEESQ_iEEENS5_IJNS5_IJSG_NSA_ILi4096EEEEEENS5_IJSC_lEEElEEEEEEEESJ_NS5_IJlSC_lEEENS4_8TiledMMAINS4_8MMA_AtomIJNS4_4SM904GMMA6SPARSE32GMMA_64x256x64_F32E4M3E4M3_SS_TNILNS12_7ScaleInE1ELS15_1ELNS12_9SparseSelE0EEEEEENSK_INS5_IJSC_SC_SC_EEENS5_IJNSA_ILi0EEES1A_S1A_EEEEENS5_IJNS4_10UnderscoreES1D_S1D_EEEEENS4_13SM90_TMA_LOADENS4_14ComposedLayoutINS4_7SwizzleILi1ELi4ELi3EEENS4_25smem_sparse_ptr_flag_bitsILi2ELi8EEENSK_INS5_IJNS5_IJSC_NSA_ILi8EEEEEENS5_IJSB_NSA_ILi32EEEEEEEEENS5_IJNS5_IJS1A_SG_EEESN_EEEEEEEvNS4_8identityENS4_23SM90_TMA_LOAD_MULTICASTENS1H_INS1I_ILi2ELi4ELi3EEENS4_18smem_ptr_flag_bitsILi8EEENSK_INS5_IJS1M_SG_EEENS5_IJSG_SC_EEEEEEEvS1V_EENS_8epilogue10collective6detail29Sm90TmaWarpSpecializedAdapterINS26_15DefaultEpilogueIfNS5_IJSC_llEEES2A_NS25_6thread17LinearCombinationIfLi1EffLNS2B_9ScaleType4KindE0ELNS_15FloatRoundStyleE2EfEENS1_15EpilogueDefaultEEEEEvvEEEEvNT_6ParamsE,(.L_x_279 - _ZN7cutlass13device_kernelINS_4gemm6kernel13GemmUniversalIN4cute5tupleIJiiiiEEENS1_10collective13CollectiveMmaINS1_43MainloopSm90TmaGmmaWarpSpecializedSparseFP8ILi12ENS5_IJNS4_1CILi2EEENSA_ILi1EEESC_EEENS1_32KernelTmaWarpSpecializedPingpongEEENS5_IJNSA_ILi64EEENSA_ILi256EEESG_EEENS_12float_e4m3_tENS5_IJNS4_6LayoutINS5_IJiNS5_IJSB_iEEEiEEENS5_IJlNS5_IJSC_SB_EEElEEEEENSK_INS5_IJNS5_IJSG_iEEESQ_iEEENS5_IJNS5_IJSG_NSA_ILi4096EEEEEENS5_IJSC_lEEElEEEEEEEESJ_NS5_IJlSC_lEEENS4_8TiledMMAINS4_8MMA_AtomIJNS4_4SM904GMMA6SPARSE32GMMA_64x256x64_F32E4M3E4M3_SS_TNILNS12_7ScaleInE1ELS15_1ELNS12_9SparseSelE0EEEEEENSK_INS5_IJSC_SC_SC_EEENS5_IJNSA_ILi0EEES1A_S1A_EEEEENS5_IJNS4_10UnderscoreES1D_S1D_EEEEENS4_13SM90_TMA_LOADENS4_14ComposedLayoutINS4_7SwizzleILi1ELi4ELi3EEENS4_25smem_sparse_ptr_flag_bitsILi2ELi8EEENSK_INS5_IJNS5_IJSC_NSA_ILi8EEEEEENS5_IJSB_NSA_ILi32EEEEEEEEENS5_IJNS5_IJS1A_SG_EEESN_EEEEEEEvNS4_8identityENS4_23SM90_TMA_LOAD_MULTICASTENS1H_INS1I_ILi2ELi4ELi3EEENS4_18smem_ptr_flag_bitsILi8EEENSK_INS5_IJS1M_SG_EEENS5_IJSG_SC_EEEEEEEvS1V_EENS_8epilogue10collective6detail29Sm90TmaWarpSpecializedAdapterINS26_15DefaultEpilogueIfNS5_IJSC_llEEES2A_NS25_6thread17LinearCombinationIfLi1EffLNS2B_9ScaleType4KindE0ELNS_15FloatRoundStyleE2EfEENS1_15EpilogueDefaultEEEEEvvEEEEvNT_6ParamsE)
        .other          _ZN7cutlass13device_kernelINS_4gemm6kernel13GemmUniversalIN4cute5tupleIJiiiiEEENS1_10collective13CollectiveMmaINS1_43MainloopSm90TmaGmmaWarpSpecializedSparseFP8ILi12ENS5_IJNS4_1CILi2EEENSA_ILi1EEESC_EEENS1_32KernelTmaWarpSpecializedPingpongEEENS5_IJNSA_ILi64EEENSA_ILi256EEESG_EEENS_12float_e4m3_tENS5_IJNS4_6LayoutINS5_IJiNS5_IJSB_iEEEiEEENS5_IJlNS5_IJSC_SB_EEElEEEEENSK_INS5_IJNS5_IJSG_iEEESQ_iEEENS5_IJNS5_IJSG_NSA_ILi4096EEEEEENS5_IJSC_lEEElEEEEEEEESJ_NS5_IJlSC_lEEENS4_8TiledMMAINS4_8MMA_AtomIJNS4_4SM904GMMA6SPARSE32GMMA_64x256x64_F32E4M3E4M3_SS_TNILNS12_7ScaleInE1ELS15_1ELNS12_9SparseSelE0EEEEEENSK_INS5_IJSC_SC_SC_EEENS5_IJNSA_ILi0EEES1A_S1A_EEEEENS5_IJNS4_10UnderscoreES1D_S1D_EEEEENS4_13SM90_TMA_LOADENS4_14ComposedLayoutINS4_7SwizzleILi1ELi4ELi3EEENS4_25smem_sparse_ptr_flag_bitsILi2ELi8EEENSK_INS5_IJNS5_IJSC_NSA_ILi8EEEEEENS5_IJSB_NSA_ILi32EEEEEEEEENS5_IJNS5_IJS1A_SG_EEESN_EEEEEEEvNS4_8identityENS4_23SM90_TMA_LOAD_MULTICASTENS1H_INS1I_ILi2ELi4ELi3EEENS4_18smem_ptr_flag_bitsILi8EEENSK_INS5_IJS1M_SG_EEENS5_IJSG_SC_EEEEEEEvS1V_EENS_8epilogue10collective6detail29Sm90TmaWarpSpecializedAdapterINS26_15DefaultEpilogueIfNS5_IJSC_llEEES2A_NS25_6thread17LinearCombinationIfLi1EffLNS2B_9ScaleType4KindE0ELNS_15FloatRoundStyleE2EfEENS1_15EpilogueDefaultEEEEEvvEEEEvNT_6ParamsE,@"STO_CUDA_ENTRY STV_DEFAULT"
_ZN7cutlass13device_kernelINS_4gemm6kernel13GemmUniversalIN4cute5tupleIJiiiiEEENS1_10collective13CollectiveMmaINS1_43MainloopSm90TmaGmmaWarpSpecializedSparseFP8ILi12ENS5_IJNS4_1CILi2EEENSA_ILi1EEESC_EEENS1_32KernelTmaWarpSpecializedPingpongEEENS5_IJNSA_ILi64EEENSA_ILi256EEESG_EEENS_12float_e4m3_tENS5_IJNS4_6LayoutINS5_IJiNS5_IJSB_iEEEiEEENS5_IJlNS5_IJSC_SB_EEElEEEEENSK_INS5_IJNS5_IJSG_iEEESQ_iEEENS5_IJNS5_IJSG_NSA_ILi4096EEEEEENS5_IJSC_lEEElEEEEEEEESJ_NS5_IJlSC_lEEENS4_8TiledMMAINS4_8MMA_AtomIJNS4_4SM904GMMA6SPARSE32GMMA_64x256x64_F32E4M3E4M3_SS_TNILNS12_7ScaleInE1ELS15_1ELNS12_9SparseSelE0EEEEEENSK_INS5_IJSC_SC_SC_EEENS5_IJNSA_ILi0EEES1A_S1A_EEEEENS5_IJNS4_10UnderscoreES1D_S1D_EEEEENS4_13SM90_TMA_LOADENS4_14ComposedLayoutINS4_7SwizzleILi1ELi4ELi3EEENS4_25smem_sparse_ptr_flag_bitsILi2ELi8EEENSK_INS5_IJNS5_IJSC_NSA_ILi8EEEEEENS5_IJSB_NSA_ILi32EEEEEEEEENS5_IJNS5_IJS1A_SG_EEESN_EEEEEEEvNS4_8identityENS4_23SM90_TMA_LOAD_MULTICASTENS1H_INS1I_ILi2ELi4ELi3EEENS4_18smem_ptr_flag_bitsILi8EEENSK_INS5_IJS1M_SG_EEENS5_IJSG_SC_EEEEEEEvS1V_EENS_8epilogue10collective6detail29Sm90TmaWarpSpecializedAdapterINS26_15DefaultEpilogueIfNS5_IJSC_llEEES2A_NS25_6thread17LinearCombinationIfLi1EffLNS2B_9ScaleType4KindE0ELNS_15FloatRoundStyleE2EfEENS1_15EpilogueDefaultEEEEEvvEEEEvNT_6ParamsE:
[----:B------:R-:W0:Y:S02]  /*0000*/  LDC R1, c[0x0][0x28] ;  /* 0x00000a00ff017b82 */ /* 0x000e240000000800 */
[----:B0-----:R-:W-:Y:S01]  /*0010*/  VIADD R1, R1, 0xfffffee0 ;  /* 0xfffffee001017836 */ /* 0x001fe20000000000 */
[----:B------:R-:W0:Y:S01]  /*0020*/  S2R R2, SR_TID.X ;  /* 0x0000000000027919 */ /* 0x000e220000002100 */
[----:B------:R-:W-:Y:S01]  /*0030*/  ELECT P0, URZ, PT ;  /* 0x00000000003f782f */ /* 0x000fe20003800000 */
[----:B------:R-:W-:Y:S01]  /*0040*/  BSSY B0, `(.L_x_0) ;  /* 0x0000017000007945 */ /* 0x000fe20003800000 */
[--C-:B0-----:R-:W-:Y:S02]  /*0050*/  SHF.R.U32.HI R0, RZ, 0x5, R2.reuse ;  /* 0x00000005ff007819 */ /* 0x101fe40000011602 */
[----:B------:R-:W-:-:S03]  /*0060*/  SHF.R.U32.HI R5, RZ, 0x7, R2 ;  /* 0x00000007ff057819 */ /* 0x000fc60000011602 */
[----:B------:R-:W0:Y:S02]  /*0070*/  SHFL.IDX PT, R3, R0, RZ, 0x1f ;  /* 0x00001fff00037589 */ /* 0x000e2400000e0000 */
[----:B0-----:R-:W-:Y:S02]  /*0080*/  R2UR UR6, R3 ;  /* 0x00000000030672ca */ /* 0x001fe400000e0000 */
[----:B------:R0:W1:Y:S11]  /*0090*/  SHFL.IDX PT, R3, R5, RZ, 0x1f ;  /* 0x00001fff05037589 */ /* 0x00007600000e0000 */
[----:B------:R-:W-:-:S02]  /*00a0*/  USHF.R.S32.HI UR4, URZ, 0x1f, UR6 ;  /* 0x0000001f3f047899 */ /* 0x000fc40008011406 */
[----:B------:R-:W-:Y:S02]  /*00b0*/  ISETP.NE.OR P0, PT, RZ, UR6, !P0 ;  /* 0x00000006ff007c0c */ /* 0x000fe4000c705670 */
[----:B------:R-:W-:-:S04]  /*00c0*/  ULEA.HI UR4, UR4, UR6, URZ, 0x2 ;  /* 0x0000000604047291 */ /* 0x000fc8000f8f103f */
[----:B------:R-:W-:-:S04]  /*00d0*/  ULOP3.LUT UR4, UR4, 0xfffffffc, URZ, 0xc0, !UPT ;  /* 0xfffffffc04047892 */ /* 0x000fc8000f8ec03f */
[----:B------:R-:W-:-:S03]  /*00e0*/  UIADD3 UR6, UR6, -UR4, URZ ;  /* 0x8000000406067290 */ /* 0x000fc6000fffe03f */
[----:B01----:R-:W-:Y:S09]  /*00f0*/  @P0 BRA `(.L_x_1) ;  /* 0x00000000002c0947 */ /* 0x003ff20003800000 */
[----:B------:R-:W-:Y:S02]  /*0100*/  ULDC.64 UR4, c[0x0][0x198] ;  /* 0x0000660000047ab9 */ /* 0x000fe40000000a00 */
[----:B------:R-:W-:Y:S02]  /*0110*/  UIADD3 UR8, UP0, UR4, 0xf0, URZ ;  /* 0x000000f004087890 */ /* 0x000fe4000ff1e03f */
[----:B------:R-:W-:Y:S02]  /*0120*/  UIADD3 UR10, UP1, UR4, 0x1f0, URZ ;  /* 0x000001f0040a7890 */ /* 0x000fe4000ff3e03f */
[----:B------:R-:W-:Y:S02]  /*0130*/  UIADD3 UR4, UP2, UR4, 0x2f0, URZ ;  /* 0x000002f004047890 */ /* 0x000fe4000ff5e03f */
[----:B------:R-:W-:Y:S02]  /*0140*/  UIADD3.X UR9, URZ, UR5, URZ, UP0, !UPT ;  /* 0x000000053f097290 */ /* 0x000fe400087fe43f */
[----:B------:R-:W-:-:S02]  /*0150*/  UIADD3.X UR11, URZ, UR5, URZ, UP1, !UPT ;  /* 0x000000053f0b7290 */ /* 0x000fc40008ffe43f */
[----:B------:R-:W-:-:S05]  /*0160*/  UIADD3.X UR5, URZ, UR5, URZ, UP2, !UPT ;  /* 0x000000053f057290 */ /* 0x000fca00097fe43f */
[----:B------:R0:W-:Y:S02]  /*0170*/  UTMACCTL.PF [UR8] ;  /* 0x00000000080079b9 */ /* 0x0001e40008040000 */
[----:B------:R0:W-:Y:S02]  /*0180*/  UTMACCTL.PF [UR10] ;  /* 0x000000000a0079b9 */ /* 0x0001e40008040000 */
[----:B------:R0:W-:Y:S02]  /*0190*/  UTMACCTL.PF [UR4] ;  /* 0x00000000040079b9 */ /* 0x0001e40008040000 */
[----:B0-----:R-:W-:Y:S01]  /*01a0*/  NOP ;  /* 0x0000000000007918 */ /* 0x001fe20000000000 */
.L_x_1:
[----:B------:R-:W-:Y:S05]  /*01b0*/  BSYNC B0 ;  /* 0x0000000000007941 */ /* 0x000fea0003800000 */
.L_x_0:
[----:B------:R-:W0:Y:S01]  /*01c0*/  SHFL.IDX PT, R6, R0, RZ, 0x1f ;  /* 0x00001fff00067589 */ /* 0x000e2200000e0000 */
[----:B------:R-:W-:Y:S01]  /*01d0*/  R2UR UR13, R3 ;  /* 0x00000000030d72ca */ /* 0x000fe200000e0000 */
[----:B------:R-:W-:-:S04]  /*01e0*/  UISETP.NE.AND UP0, UPT, UR6, 0x3, UPT ;  /* 0x000000030600788c */ /* 0x000fc8000bf05270 */
[----:B------:R-:W-:-:S08]  /*01f0*/  UISETP.EQ.OR UP0, UPT, UR6, URZ, !UP0 ;  /* 0x0000003f0600728c */ /* 0x000fd0000c702670 */
[----:B------:R-:W-:Y:S02]  /*0200*/  UIADD3 UR12, UR13, -0x1, URZ ;  /* 0xffffffff0d0c7890 */ /* 0x000fe4000fffe03f */
[----:B------:R-:W-:Y:S02]  /*0210*/  UISETP.EQ.AND UP0, UPT, UR13, URZ, UP0 ;  /* 0x0000003f0d00728c */ /* 0x000fe40008702270 */
[----:B------:R-:W-:Y:S02]  /*0220*/  UISETP.GE.U32.AND UP1, UPT, UR12, 0x2, UPT ;  /* 0x000000020c00788c */ /* 0x000fe4000bf26070 */
[----:B------:R-:W-:Y:S01]  /*0230*/  USEL UR14, URZ, 0x1, !UP0 ;  /* 0x000000013f0e7887 */ /* 0x000fe2000c000000 */
[----:B0-----:R-:W-:-:S03]  /*0240*/  ISETP.NE.AND P0, PT, R6, RZ, PT ;  /* 0x000000ff0600720c */ /* 0x001fc60003f05270 */
[----:B------:R-:W-:-:S10]  /*0250*/  USEL UR14, UR14, 0x2, UP1 ;  /* 0x000000020e0e7887 */ /* 0x000fd40008800000 */
[----:B------:R-:W-:Y:S05]  /*0260*/  @P0 BRA `(.L_x_2) ;  /* 0x0000000000a40947 */ /* 0x000fea0003800000 */
[----:B------:R-:W-:Y:S01]  /*0270*/  ELECT P0, URZ, PT ;  /* 0x00000000003f782f */ /* 0x000fe20003800000 */
[----:B------:R-:W-:-:S12]  /*0280*/  BSSY B0, `(.L_x_2) ;  /* 0x0000027000007945 */ /* 0x000fd80003800000 */
[----:B------:R-:W-:Y:S05]  /*0290*/  @!P0 BRA `(.L_x_3) ;  /* 0x0000000000948947 */ /* 0x000fea0003800000 */
[----:B------:R-:W0:Y:S01]  /*02a0*/  S2UR UR7, SR_CgaCtaId ;  /* 0x00000000000779c3 */ /* 0x000e220000008800 */
[----:B------:R-:W-:Y:S01]  /*02b0*/  UMOV UR4, 0x400 ;  /* 0x0000040000047882 */ /* 0x000fe20000000000 */
[----:B------:R-:W-:Y:S01]  /*02c0*/  UMOV UR5, 0x1 ;  /* 0x0000000100057882 */ /* 0x000fe20000000000 */
[----:B------:R-:W-:Y:S02]  /*02d0*/  UMOV UR8, 0x2 ;  /* 0x0000000200087882 */ /* 0x000fe40000000000 */
[----:B------:R-:W-:-:S04]  /*02e0*/  UIADD3 UR8, -UR8, 0x100000, URZ ;  /* 0x0010000008087890 */ /* 0x000fc8000fffe13f */
[----:B------:R-:W-:Y:S02]  /*02f0*/  USHF.L.U32 UR9, UR8, 0xb, URZ ;  /* 0x0000000b08097899 */ /* 0x000fe4000800063f */
[----:B------:R-:W-:Y:S02]  /*0300*/  USHF.L.U32 UR8, UR8, 0x1, URZ ;  /* 0x0000000108087899 */ /* 0x000fe4000800063f */
[----:B0-----:R-:W-:Y:S02]  /*0310*/  ULEA UR7, UR7, UR4, 0x18 ;  /* 0x0000000407077291 */ /* 0x001fe4000f8ec03f */
[----:B------:R-:W-:-:S04]  /*0320*/  UIADD3 UR4, -UR5, 0x100000, URZ ;  /* 0x0010000005047890 */ /* 0x000fc8000fffe13f */
[----:B------:R-:W-:Y:S02]  /*0330*/  USHF.L.U32 UR5, UR4, 0xb, URZ ;  /* 0x0000000b04057899 */ /* 0x000fe4000800063f */
[----:B------:R-:W-:Y:S01]  /*0340*/  USHF.L.U32 UR4, UR4, 0x1, URZ ;  /* 0x0000000104047899 */ /* 0x000fe2000800063f */
[----:B------:R-:W0:Y:S11]  /*0350*/  FENCE.VIEW.ASYNC.S ;  /* 0x00000000000073c6 */ /* 0x000e360000000000 */
[----:B0-----:R0:W1:Y:S01]  /*0360*/  SYNCS.EXCH.64 URZ, [UR7], UR4 ;  /* 0x00000004073f75b2 */ /* 0x0010620008000100 */
[----:B------:R0:W2:Y:S01]  /*0370*/  SYNCS.EXCH.64 URZ, [UR7+0x60], UR8 ;  /* 0x00006008073f75b2 */ /* 0x0000a20008000100 */
[----:B------:R0:W3:Y:S01]  /*0380*/  SYNCS.EXCH.64 URZ, [UR7+0x8], UR4 ;  /* 0x00000804073f75b2 */ /* 0x0000e20008000100 */
[----:B------:R0:W4:Y:S01]  /*0390*/  SYNCS.EXCH.64 URZ, [UR7+0x68], UR8 ;  /* 0x00006808073f75b2 */ /* 0x0001220008000100 */
[----:B------:R0:W0:Y:S01]  /*03a0*/  SYNCS.EXCH.64 URZ, [UR7+0x10], UR4 ;  /* 0x00001004073f75b2 */ /* 0x0000220008000100 */
        /* <DEDUP_REMOVED lines=19> */
[----:B-1----:R-:W-:Y:S01]  /*04e0*/  NOP ;  /* 0x0000000000007918 */ /* 0x002fe20000000000 */
.L_x_3:
[----:B0-----:R-:W-:Y:S05]  /*04f0*/  BSYNC B0 ;  /* 0x0000000000007941 */ /* 0x001fea0003800000 */
.L_x_2:
[----:B------:R-:W0:Y:S01]  /*0500*/  SHFL.IDX PT, R4, R0, RZ, 0x1f ;  /* 0x00001fff00047589 */ /* 0x000e2200000e0000 */
[----:B------:R-:W-:Y:S01]  /*0510*/  SHF.R.S32.HI R3, RZ, 0x1f, R2 ;  /* 0x0000001fff037819 */ /* 0x000fe20000011402 */
[----:B------:R-:W1:Y:S01]  /*0520*/  S2UR UR15, SR_CTAID.X ;  /* 0x00000000000f79c3 */ /* 0x000e620000002500 */
[----:B------:R-:W-:Y:S01]  /*0530*/  ELECT P0, URZ, PT ;  /* 0x00000000003f782f */ /* 0x000fe20003800000 */
[----:B------:R-:W5:Y:S01]  /*0540*/  SHFL.IDX PT, R10, R0, RZ, 0x1f ;  /* 0x00001fff000a7589 */ /* 0x000f6200000e0000 */
[----:B------:R-:W-:Y:S01]  /*0550*/  LEA.HI R3, R3, R2, RZ, 0x7 ;  /* 0x0000000203037211 */ /* 0x000fe200078f38ff */
[----:B------:R-:W-:Y:S01]  /*0560*/  ULDC UR4, c[0x0][0x150] ;  /* 0x0000540000047ab9 */ /* 0x000fe20000000800 */
[----:B------:R-:W-:Y:S02]  /*0570*/  SHF.R.S32.HI R9, RZ, 0x1f, R6 ;  /* 0x0000001fff097819 */ /* 0x000fe40000011406 */
[----:B------:R-:W-:Y:S02]  /*0580*/  ELECT P1, URZ, PT ;  /* 0x00000000003f782f */ /* 0x000fe40003820000 */
[----:B------:R-:W-:Y:S01]  /*0590*/  LOP3.LUT R3, R3, 0xffffff80, RZ, 0xc0, !PT ;  /* 0xffffff8003037812 */ /* 0x000fe200078ec0ff */
[----:B------:R-:W2:Y:S01]  /*05a0*/  LDC R13, c[0x0][0x144] ;  /* 0x00005100ff0d7b82 */ /* 0x000ea20000000800 */
[----:B------:R-:W-:Y:S01]  /*05b0*/  LEA.HI R9, R9, R6, RZ, 0x2 ;  /* 0x0000000609097211 */ /* 0x000fe200078f10ff */
[----:B------:R-:W-:Y:S01]  /*05c0*/  UMOV UR9, 0x80 ;  /* 0x0000008000097882 */ /* 0x000fe20000000000 */
[----:B------:R-:W-:Y:S01]  /*05d0*/  NOP ;  /* 0x0000000000007918 */ /* 0x000fe20000000000 */
[----:B------:R-:W-:Y:S01]  /*05e0*/  IMAD.IADD R3, R2, 0x1, -R3 ;  /* 0x0000000102037824 */ /* 0x000fe200078e0a03 */
[----:B------:R-:W-:Y:S01]  /*05f0*/  LOP3.LUT R9, R9, 0x3ffffffc, RZ, 0xc0, !PT ;  /* 0x3ffffffc09097812 */ /* 0x000fe200078ec0ff */
[----:B------:R-:W-:Y:S01]  /*0600*/  NOP ;  /* 0x0000000000007918 */ /* 0x000fe20000000000 */
[----:B------:R-:W-:Y:S01]  /*0610*/  ISETP.NE.AND P2, PT, RZ, UR13, PT ;  /* 0x0000000dff007c0c */ /* 0x000fe2000bf45270 */
[----:B------:R-:W3:Y:S01]  /*0620*/  LDC R15, c[0x0][0x148] ;  /* 0x00005200ff0f7b82 */ /* 0x000ee20000000800 */
[----:B------:R-:W-:Y:S01]  /*0630*/  SHF.R.S32.HI R12, RZ, 0x1f, R3 ;  /* 0x0000001fff0c7819 */ /* 0x000fe20000011403 */
[----:B------:R-:W-:-:S03]  /*0640*/  IMAD.IADD R6, R6, 0x1, -R9 ;  /* 0x0000000106067824 */ /* 0x000fc600078e0a09 */
[----:B------:R-:W-:Y:S02]  /*0650*/  LEA.HI R7, R12, R3, RZ, 0x3 ;  /* 0x000000030c077211 */ /* 0x000fe400078f18ff */
[----:B0-----:R-:W-:Y:S02]  /*0660*/  ISETP.NE.OR P0, PT, R4, RZ, !P0 ;  /* 0x000000ff0400720c */ /* 0x001fe40004705670 */
[----:B------:R-:W0:Y:S01]  /*0670*/  S2R R4, SR_CTAID.Y ;  /* 0x0000000000047919 */ /* 0x000e220000002600 */
[--C-:B------:R-:W-:Y:S02]  /*0680*/  SHF.R.S32.HI R8, RZ, 0x3, R7.reuse ;  /* 0x00000003ff087819 */ /* 0x100fe40000011407 */
[----:B------:R-:W-:Y:S02]  /*0690*/  SHF.R.S32.HI R7, RZ, 0x1f, R7 ;  /* 0x0000001fff077819 */ /* 0x000fe40000011407 */
[----:B-1----:R-:W-:Y:S02]  /*06a0*/  I2FP.F32.U32 R11, UR15 ;  /* 0x0000000f000b7c45 */ /* 0x002fe40008201000 */
[----:B------:R-:W-:-:S02]  /*06b0*/  LEA.HI R7, R7, R8, RZ, 0x2 ;  /* 0x0000000807077211 */ /* 0x000fc400078f10ff */
[----:B-----5:R-:W-:Y:S01]  /*06c0*/  ISETP.NE.OR P1, PT, R10, RZ, !P1 ;  /* 0x000000ff0a00720c */ /* 0x020fe20004f25670 */
[----:B------:R-:W-:Y:S01]  /*06d0*/  FMUL R11, R11, UR4 ;  /* 0x000000040b0b7c20 */ /* 0x000fe20008400000 */
[----:B------:R-:W-:Y:S01]  /*06e0*/  LOP3.LUT R7, R7, 0xfffffffc, RZ, 0xc0, !PT ;  /* 0xfffffffc07077812 */ /* 0x000fe200078ec0ff */
[----:B------:R-:W-:Y:S01]  /*06f0*/  ULDC UR4, c[0x0][0x154] ;  /* 0x0000550000047ab9 */ /* 0x000fe20000000800 */
[----:B------:R-:W-:-:S03]  /*0700*/  VOTEU.ALL UP0, P0 ;  /* 0x00000000003f7886 */ /* 0x000fc60000000000 */
[----:B------:R-:W-:Y:S01]  /*0710*/  IMAD.IADD R7, R8, 0x1, -R7 ;  /* 0x0000000108077824 */ /* 0x000fe200078e0a07 */
[----:B------:R-:W1:Y:S01]  /*0720*/  F2I.U32.TRUNC.NTZ R11, R11 ;  /* 0x0000000b000b7305 */ /* 0x000e62000020f000 */
[----:B------:R-:W5:Y:S01]  /*0730*/  @!UP0 S2UR UR8, SR_CgaCtaId ;  /* 0x00000000000889c3 */ /* 0x000f620000008800 */
[----:B------:R-:W-:Y:S01]  /*0740*/  @!UP0 UMOV UR7, 0x400 ;  /* 0x0000040000078882 */ /* 0x000fe20000000000 */
[----:B------:R-:W-:Y:S01]  /*0750*/  IMAD R6, R6, 0x4, R7 ;  /* 0x0000000406067824 */ /* 0x000fe200078e0207 */
[----:B------:R-:W4:Y:S01]  /*0760*/  SHFL.IDX PT, R8, R5, RZ, 0x1f ;  /* 0x00001fff05087589 */ /* 0x000f2200000e0000 */
[----:B------:R-:W-:Y:S01]  /*0770*/  VOTEU.ALL UP1, P1 ;  /* 0x00000000003f7886 */ /* 0x000fe20000820000 */
[----:B------:R-:W-:Y:S01]  /*0780*/  VOTEU.ALL UP2, P1 ;  /* 0x00000000003f7886 */ /* 0x000fe20000840000 */
[C---:B------:R-:W-:Y:S01]  /*0790*/  IMAD.SHL.U32 R7, R6.reuse, 0x4, RZ ;  /* 0x0000000406077824 */ /* 0x040fe200078e00ff */
[----:B------:R-:W-:Y:S01]  /*07a0*/  LEA.HI R0, R6, R6, RZ, 0x1 ;  /* 0x0000000606007211 */ /* 0x000fe200078f08ff */
[----:B------:R-:W-:Y:S01]  /*07b0*/  VOTEU.ALL UP3, P1 ;  /* 0x00000000003f7886 */ /* 0x000fe20000860000 */
[----:B------:R-:W3:Y:S01]  /*07c0*/  @!UP1 S2UR UR11, SR_CgaCtaId ;  /* 0x00000000000b99c3 */ /* 0x000ee20000008800 */
[----:B------:R-:W-:Y:S01]  /*07d0*/  @!UP1 UMOV UR10, 0x400 ;  /* 0x00000400000a9882 */ /* 0x000fe20000000000 */
[----:B------:R-:W-:Y:S01]  /*07e0*/  LOP3.LUT R9, R0, 0xfffffffe, RZ, 0xc0, !PT ;  /* 0xfffffffe00097812 */ /* 0x000fe200078ec0ff */
[----:B------:R-:W-:Y:S01]  /*07f0*/  VOTEU.ALL UP4, P1 ;  /* 0x00000000003f7886 */ /* 0x000fe20000880000 */
[C---:B------:R-:W-:Y:S01]  /*0800*/  LOP3.LUT R17, R6.reuse, 0xc, R7, 0x78, !PT ;  /* 0x0000000c06117812 */ /* 0x040fe200078e7807 */
[----:B-1----:R-:W-:Y:S01]  /*0810*/  IMAD.MOV R14, RZ, RZ, -R11 ;  /* 0x000000ffff0e7224 */ /* 0x002fe200078e0a0b */
[----:B0-----:R-:W-:Y:S01]  /*0820*/  I2FP.F32.U32 R0, R4 ;  /* 0x0000000400007245 */ /* 0x001fe20000201000 */
[----:B------:R-:W-:Y:S01]  /*0830*/  IMAD.IADD R9, R6, 0x1, -R9 ;  /* 0x0000000106097824 */ /* 0x000fe200078e0a09 */
[----:B------:R-:W-:Y:S01]  /*0840*/  VOTEU.ALL UP5, P1 ;  /* 0x00000000003f7886 */ /* 0x000fe200008a0000 */
[----:B--2---:R-:W-:Y:S01]  /*0850*/  IMAD R14, R13, R14, UR15 ;  /* 0x0000000f0d0e7e24 */ /* 0x004fe2000f8e020e */
[----:B------:R-:W0:Y:S01]  /*0860*/  LDC R6, c[0x0][0x140] ;  /* 0x00005000ff067b82 */ /* 0x000e220000000800 */
[----:B------:R-:W-:Y:S01]  /*0870*/  FMUL R0, R0, UR4 ;  /* 0x0000000400007c20 */ /* 0x000fe20008400000 */
[----:B------:R-:W-:Y:S01]  /*0880*/  UMOV UR4, 0x20 ;  /* 0x0000002000047882 */ /* 0x000fe20000000000 */
[----:B------:R1:W-:Y:S01]  /*0890*/  STL [R1+0x8c], R17 ;  /* 0x00008c1101007387 */ /* 0x0003e20000100800 */
[----:B------:R-:W-:Y:S01]  /*08a0*/  ISETP.NE.AND P3, PT, R9, R14, PT ;  /* 0x0000000e0900720c */ /* 0x000fe20003f65270 */
[----:B-----5:R-:W-:Y:S01]  /*08b0*/  @!UP0 ULEA UR7, UR8, UR7, 0x18 ;  /* 0x0000000708078291 */ /* 0x020fe2000f8ec03f */
[----:B------:R-:W-:Y:S01]  /*08c0*/  IMAD.MOV.U32 R9, RZ, RZ, 0x1 ;  /* 0x00000001ff097424 */ /* 0x000fe200078e00ff */
[----:B------:R-:W2:Y:S01]  /*08d0*/  F2I.U32.TRUNC.NTZ R0, R0 ;  /* 0x0000000000007305 */ /* 0x000ea2000020f000 */
[----:B------:R-:W-:-:S04]  /*08e0*/  @!UP0 UIADD3 UR4, -UR4, 0x100000, URZ ;  /* 0x0010000004048890 */ /* 0x000fc8000fffe13f */
[----:B------:R-:W-:Y:S02]  /*08f0*/  @!UP0 USHF.L.U32 UR5, UR4, 0xb, URZ ;  /* 0x0000000b04058899 */ /* 0x000fe4000800063f */
[----:B------:R-:W-:Y:S01]  /*0900*/  @!UP0 USHF.L.U32 UR4, UR4, 0x1, URZ ;  /* 0x0000000104048899 */ /* 0x000fe2000800063f */
[----:B----4-:R-:W-:Y:S01]  /*0910*/  R2UR UR16, R8 ;  /* 0x00000000081072ca */ /* 0x010fe200000e0000 */
[----:B------:R-:W-:-:S04]  /*0920*/  @!UP1 UIADD3 UR8, -UR9, 0x100000, URZ ;  /* 0x0010000009089890 */ /* 0x000fc8000fffe13f */
[----:B------:R-:W-:Y:S02]  /*0930*/  @!UP1 USHF.L.U32 UR9, UR8, 0xb, URZ ;  /* 0x0000000b08099899 */ /* 0x000fe4000800063f */
[----:B------:R-:W-:Y:S01]  /*0940*/  @!UP1 USHF.L.U32 UR8, UR8, 0x1, URZ ;  /* 0x0000000108089899 */ /* 0x000fe2000800063f */
[----:B------:R-:W-:Y:S01]  /*0950*/  VOTEU.ALL UP0, P0 ;  /* 0x00000000003f7886 */ /* 0x000fe20000000000 */
[----:B---3--:R-:W-:Y:S01]  /*0960*/  @!UP1 ULEA UR10, UR11, UR10, 0x18 ;  /* 0x0000000a0b0a9291 */ /* 0x008fe2000f8ec03f */
[----:B------:R-:W-:Y:S01]  /*0970*/  VOTEU.ALL UP1, P0 ;  /* 0x00000000003f7886 */ /* 0x000fe20000020000 */
[----:B------:R-:W3:Y:S02]  /*0980*/  FENCE.VIEW.ASYNC.S ;  /* 0x00000000000073c6 */ /* 0x000ee40000000000 */
[----:B---3--:R1:W3:Y:S01]  /*0990*/  @!UP0 SYNCS.EXCH.64 URZ, [UR7+0xf0], UR4 ;  /* 0x0000f004073f85b2 */ /* 0x0082e20008000100 */
[----:B--2---:R-:W-:Y:S02]  /*09a0*/  IADD3 R16, -R0, RZ, RZ ;  /* 0x000000ff00107210 */ /* 0x004fe40007ffe1ff */
[----:B------:R-:W-:-:S02]  /*09b0*/  @P3 LEA.HI R0, R17, R17, RZ, 0x1 ;  /* 0x0000001111003211 */ /* 0x000fc400078f08ff */
[----:B0-----:R-:W-:Y:S01]  /*09c0*/  ISETP.EQ.U32.AND P1, PT, R6, 0x1, PT ;  /* 0x000000010600780c */ /* 0x001fe20003f22070 */
[----:B------:R-:W-:Y:S01]  /*09d0*/  IMAD R7, R15, R16, R4 ;  /* 0x000000100f077224 */ /* 0x000fe200078e0204 */
[----:B------:R-:W-:-:S04]  /*09e0*/  @P3 SHF.R.S32.HI R0, RZ, 0x1, R0 ;  /* 0x00000001ff003819 */ /* 0x000fc80000011400 */
[----:B------:R-:W-:-:S04]  /*09f0*/  @P3 ISETP.NE.AND P0, PT, R0, R7, PT ;  /* 0x000000070000320c */ /* 0x000fc80003f05270 */
[----:B------:R-:W-:Y:S01]  /*0a00*/  @P3 SEL R9, RZ, 0x1, P0 ;  /* 0x00000001ff093807 */ /* 0x000fe20000000000 */
[----:B------:R1:W0:Y:S01]  /*0a10*/  @!UP1 SYNCS.EXCH.64 URZ, [UR7+0xf8], UR4 ;  /* 0x0000f804073f95b2 */ /* 0x0002220008000100 */
[----:B------:R-:W-:-:S03]  /*0a20*/  NOP ;  /* 0x0000000000007918 */ /* 0x000fc60000000000 */
[----:B------:R1:W-:Y:S01]  /*0a30*/  STL [R1+0x90], R9 ;  /* 0x0000900901007387 */ /* 0x0003e20000100800 */
[----:B------:R1:W2:Y:S01]  /*0a40*/  @!UP2 SYNCS.EXCH.64 URZ, [UR10+0xd0], UR8 ;  /* 0x0000d0080a3fa5b2 */ /* 0x0002a20008000100 */
[----:B------:R1:W4:Y:S01]  /*0a50*/  @!UP3 SYNCS.EXCH.64 URZ, [UR10+0xd8], UR8 ;  /* 0x0000d8080a3fb5b2 */ /* 0x0003220008000100 */
[----:B------:R1:W0:Y:S01]  /*0a60*/  @!UP4 SYNCS.EXCH.64 URZ, [UR10+0xe0], UR8 ;  /* 0x0000e0080a3fc5b2 */ /* 0x0002220008000100 */
[----:B------:R1:W0:Y:S01]  /*0a70*/  @!UP5 SYNCS.EXCH.64 URZ, [UR10+0xe8], UR8 ;  /* 0x0000e8080a3fd5b2 */ /* 0x0002220008000100 */
[----:B------:R-:W-:Y:S01]  /*0a80*/  NOP ;  /* 0x0000000000007918 */ /* 0x000fe20000000000 */
[----:B---3--:R-:W-:Y:S05]  /*0a90*/  @!P1 BRA `(.L_x_4) ;  /* 0x0000000000089947 */ /* 0x008fea0003800000 */
[----:B0-2-4-:R-:W-:Y:S01]  /*0aa0*/  UCGABAR_ARV ;  /* 0x00000000000079c7 */ /* 0x015fe20008000000 */
[----:B------:R-:W-:Y:S05]  /*0ab0*/  BRA `(.L_x_5) ;  /* 0x0000000000047947 */ /* 0x000fea0003800000 */
.L_x_4:
[----:B0-2-4-:R-:W-:Y:S01]  /*0ac0*/  NOP ;  /* 0x0000000000007918 */ /* 0x015fe20000000000 */
.L_x_5:
[----:B-1----:R-:W-:Y:S01]  /*0ad0*/  ULDC.64 UR4, c[0x0][0x698] ;  /* 0x0001a60000047ab9 */ /* 0x002fe20000000a00 */
[----:B------:R-:W-:Y:S01]  /*0ae0*/  ULDC.64 UR24, c[0x0][0x208] ;  /* 0x0000820000187ab9 */ /* 0x000fe20000000a00 */
[----:B------:R-:W-:-:S04]  /*0af0*/  ISETP.NE.U32.AND P0, PT, RZ, UR4, PT ;  /* 0x00000004ff007c0c */ /* 0x000fc8000bf05070 */
[----:B------:R-:W-:-:S13]  /*0b00*/  ISETP.NE.AND.EX P0, PT, RZ, UR5, PT, P0 ;  /* 0x00000005ff007c0c */ /* 0x000fda000bf05300 */
[----:B------:R-:W-:Y:S05]  /*0b10*/  @!P0 BRA `(.L_x_6) ;  /* 0x0000000000208947 */ /* 0x000fea0003800000 */
[----:B------:R-:W0:Y:S02]  /*0b20*/  LDC.64 R6, c[0x0][0x698] ;  /* 0x0001a600ff067b82 */ /* 0x000e240000000a00 */
[----:B0-----:R-:W2:Y:S02]  /*0b30*/  LDG.E.64 R6, desc[UR24][R6.64] ;  /* 0x0000001806067981 */ /* 0x001ea4000c1e1b00 */
[----:B--2---:R-:W-:-:S04]  /*0b40*/  ISETP.NE.U32.AND P0, PT, R6, RZ, PT ;  /* 0x000000ff0600720c */ /* 0x004fc80003f05070 */
[----:B------:R-:W-:-:S13]  /*0b50*/  ISETP.NE.AND.EX P0, PT, R7, RZ, PT, P0 ;  /* 0x000000ff0700720c */ /* 0x000fda0003f05300 */
[----:B------:R-:W-:Y:S05]  /*0b60*/  @!P0 BRA `(.L_x_6) ;  /* 0x00000000000c8947 */ /* 0x000fea0003800000 */
[----:B------:R-:W2:Y:S02]  /*0b70*/  LD.E R6, desc[UR24][R6.64] ;  /* 0x0000001806067980 */ /* 0x000ea4000c101900 */
[----:B--2---:R-:W-:Y:S01]  /*0b80*/  R2UR UR26, R6 ;  /* 0x00000000061a72ca */ /* 0x004fe200000e0000 */
[----:B------:R-:W-:-:S14]  /*0b90*/  BRA `(.L_x_7) ;  /* 0x0000000000247947 */ /* 0x000fdc0003800000 */
.L_x_6:
[----:B------:R-:W-:Y:S02]  /*0ba0*/  ULDC.64 UR4, c[0x0][0x688] ;  /* 0x0001a20000047ab9 */ /* 0x000fe40000000a00 */
[----:B------:R-:W-:-:S04]  /*0bb0*/  ISETP.NE.U32.AND P0, PT, RZ, UR4, PT ;  /* 0x00000004ff007c0c */ /* 0x000fc8000bf05070 */
[----:B------:R-:W-:-:S13]  /*0bc0*/  ISETP.NE.AND.EX P0, PT, RZ, UR5, PT, P0 ;  /* 0x00000005ff007c0c */ /* 0x000fda000bf05300 */
[----:B------:R-:W-:Y:S05]  /*0bd0*/  @!P0 BRA `(.L_x_8) ;  /* 0x0000000000108947 */ /* 0x000fea0003800000 */
[----:B------:R-:W0:Y:S02]  /*0be0*/  LDC.64 R6, c[0x0][0x688] ;  /* 0x0001a200ff067b82 */ /* 0x000e240000000a00 */
[----:B0-----:R-:W2:Y:S02]  /*0bf0*/  LDG.E R6, desc[UR24][R6.64] ;  /* 0x0000001806067981 */ /* 0x001ea4000c1e1900 */
[----:B--2---:R-:W-:Y:S01]  /*0c00*/  R2UR UR26, R6 ;  /* 0x00000000061a72ca */ /* 0x004fe200000e0000 */
[----:B------:R-:W-:-:S14]  /*0c10*/  BRA `(.L_x_7) ;  /* 0x0000000000047947 */ /* 0x000fdc0003800000 */
.L_x_8:
[----:B------:R-:W-:-:S05]  /*0c20*/  ULDC UR26, c[0x0][0x680] ;  /* 0x0001a000001a7ab9 */ /* 0x000fca0000000800 */
.L_x_7:
[----:B------:R-:W-:Y:S02]  /*0c30*/  ULDC.64 UR4, c[0x0][0x6a0] ;  /* 0x0001a80000047ab9 */ /* 0x000fe40000000a00 */
        /* <DEDUP_REMOVED lines=11> */
.L_x_9:
        /* <DEDUP_REMOVED lines=8> */
.L_x_11:
[----:B------:R-:W-:-:S05]  /*0d70*/  ULDC UR27, c[0x0][0x684] ;  /* 0x0001a100001b7ab9 */ /* 0x000fca0000000800 */
.L_x_10:
[----:B------:R-:W0:Y:S01]  /*0d80*/  LDC R0, c[0x0][0x75c] ;  /* 0x0001d700ff007b82 */ /* 0x000e220000000800 */
[----:B------:R-:W-:Y:S01]  /*0d90*/  IMAD.U32 R6, RZ, RZ, UR15 ;  /* 0x0000000fff067e24 */ /* 0x000fe2000f8e00ff */
[----:B------:R-:W-:Y:S01]  /*0da0*/  UISETP.NE.AND UP0, UPT, UR13, 0x2, UPT ;  /* 0x000000020d00788c */ /* 0x000fe2000bf05270 */
[----:B------:R-:W-:Y:S01]  /*0db0*/  IMAD.MOV.U32 R7, RZ, RZ, RZ ;  /* 0x000000ffff077224 */ /* 0x000fe200078e00ff */
[----:B------:R-:W-:Y:S01]  /*0dc0*/  ULDC UR7, c[0x0][0x604] ;  /* 0x0001810000077ab9 */ /* 0x000fe20000000800 */
[----:B------:R-:W-:Y:S01]  /*0dd0*/  UMOV UR5, URZ ;  /* 0x0000003f00057c82 */ /* 0x000fe20008000000 */
[----:B------:R-:W-:Y:S02]  /*0de0*/  UIADD3 UR7, UR7, 0x1f, URZ ;  /* 0x0000001f07077890 */ /* 0x000fe4000fffe03f */
[----:B------:R-:W-:Y:S01]  /*0df0*/  PLOP3.LUT P0, PT, PT, PT, UP0, 0x80, 0x0 ;  /* 0x000000000000781c */ /* 0x000fe20003f0f008 */
[----:B------:R-:W-:Y:S01]  /*0e00*/  UMOV UR4, URZ ;  /* 0x0000003f00047c82 */ /* 0x000fe20008000000 */
[----:B------:R-:W-:Y:S01]  /*0e10*/  USHF.R.S32.HI UR10, URZ, 0x1f, UR7 ;  /* 0x0000001f3f0a7899 */ /* 0x000fe20008011407 */
[----:B------:R-:W-:-:S03]  /*0e20*/  ULDC.64 UR18, c[0x0][0x750] ;  /* 0x0001d40000127ab9 */ /* 0x000fc60000000a00 */
[----:B------:R-:W-:Y:S01]  /*0e30*/  ULEA.HI UR10, UR10, UR7, URZ, 0x5 ;  /* 0x000000070a0a7291 */ /* 0x000fe2000f8f283f */
[----:B0-----:R-:W-:-:S13]  /*0e40*/  ISETP.NE.AND P3, PT, R0, 0x1, PT ;  /* 0x000000010000780c */ /* 0x001fda0003f65270 */
[----:B------:R-:W0:Y:S01]  /*0e50*/  @P3 LDC R9, c[0x0][0x10] ;  /* 0x00000400ff093b82 */ /* 0x000e220000000800 */
[----:B------:R-:W-:-:S07]  /*0e60*/  @P3 IMAD.MOV.U32 R5, RZ, RZ, RZ ;  /* 0x000000ffff053224 */ /* 0x000fce00078e00ff */
[----:B------:R-:W1:Y:S01]  /*0e70*/  @!P3 LDC R11, c[0x0][0xc] ;  /* 0x00000300ff0bbb82 */ /* 0x000e620000000800 */
[----:B------:R-:W-:Y:S01]  /*0e80*/  ULDC UR8, c[0x0][0xc] ;  /* 0x0000030000087ab9 */ /* 0x000fe20000000800 */
[----:B------:R-:W-:Y:S01]  /*0e90*/  ULDC UR9, c[0x0][0x10] ;  /* 0x0000040000097ab9 */ /* 0x000fe20000000800 */
[----:B------:R-:W-:Y:S01]  /*0ea0*/  ULDC UR7, c[0x0][0x14] ;  /* 0x0000050000077ab9 */ /* 0x000fe20000000800 */
[----:B------:R-:W-:-:S04]  /*0eb0*/  UIMAD.WIDE.U32 UR8, UR8, UR9, URZ ;  /* 0x00000009080872a5 */ /* 0x000fc8000f8e003f */
[----:B------:R-:W-:Y:S02]  /*0ec0*/  UIMAD.WIDE.U32 UR22, UR8, UR7, URZ ;  /* 0x00000007081672a5 */ /* 0x000fe4000f8e003f */
[----:B------:R-:W-:-:S04]  /*0ed0*/  UIMAD UR21, UR9, UR7, URZ ;  /* 0x00000007091572a4 */ /* 0x000fc8000f8e023f */
[----:B------:R-:W-:Y:S01]  /*0ee0*/  UIADD3 UR21, UR23, UR21, URZ ;  /* 0x0000001517157290 */ /* 0x000fe2000fffe03f */
[----:B0-----:R-:W-:Y:S01]  /*0ef0*/  @P3 IMAD.WIDE.U32 R8, R9, UR15, R4 ;  /* 0x0000000f09083c25 */ /* 0x001fe2000f8e0004 */
[----:B------:R-:W-:-:S03]  /*0f00*/  USHF.R.S32.HI UR15, URZ, 0x5, UR10 ;  /* 0x000000053f0f7899 */ /* 0x000fc6000801140a */
[----:B------:R-:W-:Y:S02]  /*0f10*/  @P3 IMAD.MOV.U32 R13, RZ, RZ, R8 ;  /* 0x000000ffff0d3224 */ /* 0x000fe400078e0008 */
[----:B-1----:R-:W-:-:S04]  /*0f20*/  @!P3 IMAD.WIDE.U32 R6, R4, R11, R6 ;  /* 0x0000000b0406b225 */ /* 0x002fc800078e0006 */
[----:B------:R-:W-:Y:S02]  /*0f30*/  @P3 IMAD.MOV.U32 R11, RZ, RZ, RZ ;  /* 0x000000ffff0b3224 */ /* 0x000fe400078e00ff */
[----:B------:R-:W-:Y:S02]  /*0f40*/  @!P3 IMAD.MOV.U32 R13, RZ, RZ, R6 ;  /* 0x000000ffff0db224 */ /* 0x000fe400078e0006 */
[----:B------:R-:W-:Y:S02]  /*0f50*/  @P3 IMAD.IADD R10, R9, 0x1, R11 ;  /* 0x00000001090a3824 */ /* 0x000fe400078e020b */
[----:B------:R-:W-:Y:S01]  /*0f60*/  @!P3 IMAD.MOV.U32 R10, RZ, RZ, R7 ;  /* 0x000000ffff0ab224 */ /* 0x000fe200078e0007 */
[----:B------:R0:W-:Y:S01]  /*0f70*/  STL [R1+0x98], R13 ;  /* 0x0000980d01007387 */ /* 0x0001e20000100800 */
[----:B------:R-:W-:Y:S02]  /*0f80*/  MOV R17, R13 ;  /* 0x0000000d00117202 */ /* 0x000fe40000000f00 */
[----:B------:R-:W-:Y:S01]  /*0f90*/  IMAD.MOV.U32 R22, RZ, RZ, R10 ;  /* 0x000000ffff167224 */ /* 0x000fe200078e000a */
[----:B------:R0:W-:Y:S01]  /*0fa0*/  STL [R1+0x94], R10 ;  /* 0x0000940a01007387 */ /* 0x0001e20000100800 */
[----:B------:R-:W-:Y:S05]  /*0fb0*/  @P0 BRA `(.L_x_12) ;  /* 0x0000000000280947 */ /* 0x000fea0003800000 */
[----:B------:R-:W-:Y:S01]  /*0fc0*/  IADD3 R17, P0, R17, UR22, RZ ;  /* 0x0000001611117c10 */ /* 0x000fe2000ff1e0ff */
[----:B------:R-:W-:Y:S02]  /*0fd0*/  UISETP.GE.U32.AND UP0, UPT, UR15, 0xc, UPT ;  /* 0x0000000c0f00788c */ /* 0x000fe4000bf06070 */
[----:B------:R-:W-:Y:S01]  /*0fe0*/  UIMAD.WIDE.U32 UR4, UR15, -0x55555555, URZ ;  /* 0xaaaaaaab0f0478a5 */ /* 0x000fe2000f8e003f */
[----:B------:R-:W-:Y:S01]  /*0ff0*/  IADD3.X R22, R22, UR21, RZ, P0, !PT ;  /* 0x0000001516167c10 */ /* 0x000fe200087fe4ff */
[----:B------:R1:W-:Y:S02]  /*1000*/  STL [R1+0x98], R17 ;  /* 0x0000981101007387 */ /* 0x0003e40000100800 */
[----:B------:R-:W-:Y:S02]  /*1010*/  USHF.R.U32.HI UR5, URZ, 0x3, UR5 ;  /* 0x000000033f057899 */ /* 0x000fe40008011605 */
[----:B------:R1:W-:Y:S01]  /*1020*/  STL [R1+0x94], R22 ;  /* 0x0000941601007387 */ /* 0x0003e20000100800 */
[----:B------:R-:W-:-:S02]  /*1030*/  UMOV UR4, URZ ;  /* 0x0000003f00047c82 */ /* 0x000fc40008000000 */
[----:B------:R-:W-:Y:S02]  /*1040*/  @UP0 ULOP3.LUT UR4, UR5, 0x1, URZ, 0xc0, !UPT ;  /* 0x0000000105040892 */ /* 0x000fe4000f8ec03f */
[----:B------:R-:W-:-:S12]  /*1050*/  UIMAD UR5, UR5, -0xc, UR15 ;  /* 0xfffffff4050578a4 */ /* 0x000fd8000f8e020f */
.L_x_12:
[----:B------:R-:W-:Y:S01]  /*1060*/  IMAD.MOV.U32 R8, RZ, RZ, -0x1 ;  /* 0xffffffffff087424 */ /* 0x000fe200078e00ff */
[----:B------:R-:W-:Y:S01]  /*1070*/  ISETP.GE.U32.AND P0, PT, R17, UR18, PT ;  /* 0x0000001211007c0c */ /* 0x000fe2000bf06070 */
[----:B------:R-:W-:Y:S01]  /*1080*/  IMAD.MOV.U32 R7, RZ, RZ, -0x1 ;  /* 0xffffffffff077424 */ /* 0x000fe200078e00ff */
[----:B------:R-:W-:Y:S01]  /*1090*/  PRMT R6, RZ, 0x7610, R6 ;  /* 0x00007610ff067816 */ /* 0x000fe20000000006 */
[----:B------:R-:W-:Y:S01]  /*10a0*/  IMAD.MOV.U32 R0, RZ, RZ, -0x1 ;  /* 0xffffffffff007424 */ /* 0x000fe200078e00ff */
[----:B------:R2:W-:Y:S01]  /*10b0*/  STL [R1+0x88], R8 ;  /* 0x0000880801007387 */ /* 0x0005e20000100800 */
[----:B------:R-:W-:-:S03]  /*10c0*/  ISETP.GE.U32.AND.EX P0, PT, R22, UR19, PT, P0 ;  /* 0x0000001316007c0c */ /* 0x000fc6000bf06100 */
[----:B------:R2:W-:Y:S10]  /*10d0*/  STL [R1+0x9c], R7 ;  /* 0x00009c0701007387 */ /* 0x0005f40000100800 */
[----:B--2---:R-:W-:Y:S05]  /*10e0*/  @P0 BRA `(.L_x_13) ;  /* 0x0000000400340947 */ /* 0x004fea0003800000 */
[----:B------:R-:W2:Y:S01]  /*10f0*/  LDC.64 R18, c[0x0][0x728] ;  /* 0x0001ca00ff127b82 */ /* 0x000ea20000000a00 */
[----:B------:R-:W-:Y:S02]  /*1100*/  IMAD.MOV.U32 R6, RZ, RZ, R17 ;  /* 0x000000ffff067224 */ /* 0x000fe400078e0011 */
[----:B------:R-:W-:-:S05]  /*1110*/  IMAD.MOV.U32 R7, RZ, RZ, R22 ;  /* 0x000000ffff077224 */ /* 0x000fca00078e0016 */
[----:B------:R-:W3:Y:S08]  /*1120*/  LDC R0, c[0x0][0x730] ;  /* 0x0001cc00ff007b82 */ /* 0x000ef00000000800 */
[----:B------:R-:W4:Y:S01]  /*1130*/  LDC.64 R20, c[0x0][0x720] ;  /* 0x0001c800ff147b82 */ /* 0x000f220000000a00 */
[----:B--2---:R-:W-:-:S04]  /*1140*/  ISETP.NE.U32.AND P0, PT, R18, RZ, PT ;  /* 0x000000ff1200720c */ /* 0x004fc80003f05070 */
[----:B------:R-:W-:-:S13]  /*1150*/  ISETP.NE.AND.EX P0, PT, R19, RZ, PT, P0 ;  /* 0x000000ff1300720c */ /* 0x000fda0003f05300 */
[----:B---34-:R-:W-:Y:S05]  /*1160*/  @!P0 BRA `(.L_x_14) ;  /* 0x0000000000288947 */ /* 0x018fea0003800000 */
[----:B------:R-:W2:Y:S02]  /*1170*/  LDC R11, c[0x0][0x734] ;  /* 0x0001cd00ff0b7b82 */ /* 0x000ea40000000800 */
[----:B--2---:R-:W-:-:S04]  /*1180*/  IADD3 R11, P0, R17, R11, RZ ;  /* 0x0000000b110b7210 */ /* 0x004fc80007f1e0ff */
[----:B0-----:R-:W-:-:S05]  /*1190*/  IADD3.X R13, RZ, R22, RZ, P0, !PT ;  /* 0x00000016ff0d7210 */ /* 0x001fca00007fe4ff */
[----:B------:R-:W-:-:S04]  /*11a0*/  IMAD.WIDE.U32 R6, R13, R18, RZ ;  /* 0x000000120d067225 */ /* 0x000fc800078e00ff */
[----:B------:R-:W-:-:S04]  /*11b0*/  IMAD.WIDE.U32 R8, P0, R11, R19, R6 ;  /* 0x000000130b087225 */ /* 0x000fc80007800006 */
[----:B------:R-:W-:-:S04]  /*11c0*/  IMAD.WIDE.U32 R6, R11, R18, RZ ;  /* 0x000000120b067225 */ /* 0x000fc800078e00ff */
[----:B------:R-:W-:Y:S01]  /*11d0*/  IMAD.X R11, RZ, RZ, RZ, P0 ;  /* 0x000000ffff0b7224 */ /* 0x000fe200000e06ff */
[----:B------:R-:W-:Y:S01]  /*11e0*/  IADD3 RZ, P0, R7, R8, RZ ;  /* 0x0000000807ff7210 */ /* 0x000fe20007f1e0ff */
[----:B------:R-:W-:-:S04]  /*11f0*/  IMAD.MOV.U32 R10, RZ, RZ, R9 ;  /* 0x000000ffff0a7224 */ /* 0x000fc800078e0009 */
[----:B------:R-:W-:-:S08]  /*1200*/  IMAD.WIDE.U32.X R6, R13, R19, R10, P0 ;  /* 0x000000130d067225 */ /* 0x000fd000000e040a */
.L_x_14:
[-CC-:B------:R-:W-:Y:S01]  /*1210*/  SHF.R.U64 R27, R6, R0.reuse, R7.reuse ;  /* 0x00000000061b7219 */ /* 0x180fe20000001207 */
[----:B------:R-:W2:Y:S01]  /*1220*/  LDC.64 R24, c[0x0][0x740] ;  /* 0x0001d000ff187b82 */ /* 0x000ea20000000a00 */
[----:B------:R-:W-:Y:S01]  /*1230*/  SHF.R.U32.HI R0, RZ, R0, R7 ;  /* 0x00000000ff007219 */ /* 0x000fe20000011607 */
[----:B------:R-:W-:Y:S01]  /*1240*/  IMAD.MOV.U32 R6, RZ, RZ, R17 ;  /* 0x000000ffff067224 */ /* 0x000fe200078e0011 */
[----:B------:R-:W-:-:S05]  /*1250*/  IADD3 R9, P0, RZ, -R27, RZ ;  /* 0x8000001bff097210 */ /* 0x000fca0007f1e0ff */
[----:B------:R-:W3:Y:S01]  /*1260*/  LDC R8, c[0x0][0x718] ;  /* 0x0001c600ff087b82 */ /* 0x000ee20000000800 */
[----:B------:R-:W-:-:S04]  /*1270*/  IMAD.X R7, RZ, RZ, ~R0, P0 ;  /* 0x000000ffff077224 */ /* 0x000fc800000e0e00 */
[-C--:B------:R-:W-:Y:S02]  /*1280*/  IMAD R0, R7, R20.reuse, RZ ;  /* 0x0000001407007224 */ /* 0x080fe400078e02ff */
[----:B------:R-:W-:Y:S01]  /*1290*/  IMAD.MOV.U32 R7, RZ, RZ, R22 ;  /* 0x000000ffff077224 */ /* 0x000fe200078e0016 */
[----:B------:R-:W4:Y:S01]  /*12a0*/  LDC R11, c[0x0][0x708] ;  /* 0x0001c200ff0b7b82 */ /* 0x000f220000000800 */
[----:B-1----:R-:W-:Y:S01]  /*12b0*/  MOV R22, 0x1 ;  /* 0x0000000100167802 */ /* 0x002fe20000000f00 */
[----:B------:R-:W-:-:S04]  /*12c0*/  IMAD.WIDE.U32 R6, R9, R20, R6 ;  /* 0x0000001409067225 */ /* 0x000fc800078e0006 */
[----:B------:R-:W-:Y:S02]  /*12d0*/  IMAD R9, R9, R21, R0 ;  /* 0x0000001509097224 */ /* 0x000fe400078e0200 */
[----:B------:R-:W1:Y:S01]  /*12e0*/  LDC R23, c[0x0][0x758] ;  /* 0x0001d600ff177b82 */ /* 0x000e620000000800 */
[----:B--2---:R-:W-:Y:S01]  /*12f0*/  ISETP.NE.U32.AND P0, PT, R24, RZ, PT ;  /* 0x000000ff1800720c */ /* 0x004fe20003f05070 */
[----:B------:R-:W-:Y:S02]  /*1300*/  IMAD.MOV.U32 R0, RZ, RZ, -0x1 ;  /* 0xffffffffff007424 */ /* 0x000fe400078e00ff */
[----:B------:R-:W-:Y:S01]  /*1310*/  IMAD.IADD R7, R7, 0x1, R9 ;  /* 0x0000000107077824 */ /* 0x000fe200078e0209 */
[----:B------:R-:W-:-:S03]  /*1320*/  ISETP.NE.AND.EX P0, PT, R25, RZ, PT, P0 ;  /* 0x000000ff1900720c */ /* 0x000fc60003f05300 */
[----:B------:R-:W2:Y:S01]  /*1330*/  LDC R21, c[0x0][0x700] ;  /* 0x0001c000ff157b82 */ /* 0x000ea20000000800 */
[-CC-:B---3--:R-:W-:Y:S02]  /*1340*/  SHF.R.U64 R19, R6, R8.reuse, R7.reuse ;  /* 0x0000000806137219 */ /* 0x188fe40000001207 */
[----:B------:R-:W-:-:S05]  /*1350*/  SHF.R.U32.HI R6, RZ, R8, R7 ;  /* 0x00000008ff067219 */ /* 0x000fca0000011607 */
[----:B------:R-:W3:Y:S01]  /*1360*/  LDC R18, c[0x0][0x748] ;  /* 0x0001d200ff127b82 */ /* 0x000ee20000000800 */
[-CC-:B----4-:R-:W-:Y:S02]  /*1370*/  SHF.R.U64 R28, R19, R11.reuse, R6.reuse ;  /* 0x0000000b131c7219 */ /* 0x190fe40000001206 */
[----:B------:R-:W-:-:S05]  /*1380*/  SHF.R.U32.HI R6, RZ, R11, R6 ;  /* 0x0000000bff067219 */ /* 0x000fca0000011606 */
[----:B------:R-:W4:Y:S01]  /*1390*/  LDC R20, c[0x0][0x738] ;  /* 0x0001ce00ff147b82 */ /* 0x000f220000000800 */
[-CC-:B-1----:R-:W-:Y:S02]  /*13a0*/  SHF.R.U64 R30, R28, R23.reuse, R6.reuse ;  /* 0x000000171c1e7219 */ /* 0x182fe40000001206 */
[-C--:B------:R-:W-:Y:S02]  /*13b0*/  SHF.L.U32 R0, R0, R23.reuse, RZ ;  /* 0x0000001700007219 */ /* 0x080fe400000006ff */
[----:B------:R-:W-:Y:S01]  /*13c0*/  SHF.R.U32.HI R7, RZ, R23, R6 ;  /* 0x00000017ff077219 */ /* 0x000fe20000011606 */
[----:B------:R-:W-:Y:S01]  /*13d0*/  IMAD.MOV.U32 R6, RZ, RZ, R30 ;  /* 0x000000ffff067224 */ /* 0x000fe200078e001e */
[----:B0-----:R-:W-:Y:S01]  /*13e0*/  LOP3.LUT R13, RZ, R0, RZ, 0x33, !PT ;  /* 0x00000000ff0d7212 */ /* 0x001fe200078e33ff */
[----:B------:R-:W0:Y:S01]  /*13f0*/  LDC R26, c[0x0][0x710] ;  /* 0x0001c400ff1a7b82 */ /* 0x000e220000000800 */
[----:B------:R-:W-:Y:S05]  /*1400*/  @!P0 BRA `(.L_x_15) ;  /* 0x0000000000288947 */ /* 0x000fea0003800000 */
[----:B------:R-:W1:Y:S02]  /*1410*/  LDC R11, c[0x0][0x74c] ;  /* 0x0001d300ff0b7b82 */ /* 0x000e640000000800 */
[----:B-1----:R-:W-:-:S05]  /*1420*/  IADD3 R11, P0, R30, R11, RZ ;  /* 0x0000000b1e0b7210 */ /* 0x002fca0007f1e0ff */
[----:B------:R-:W-:-:S04]  /*1430*/  IMAD.X R17, RZ, RZ, R7, P0 ;  /* 0x000000ffff117224 */ /* 0x000fc800000e0607 */
[----:B------:R-:W-:-:S04]  /*1440*/  IMAD.WIDE.U32 R6, R17, R24, RZ ;  /* 0x0000001811067225 */ /* 0x000fc800078e00ff */
[----:B------:R-:W-:-:S04]  /*1450*/  IMAD.WIDE.U32 R8, P0, R11, R25, R6 ;  /* 0x000000190b087225 */ /* 0x000fc80007800006 */
[----:B------:R-:W-:-:S04]  /*1460*/  IMAD.WIDE.U32 R6, R11, R24, RZ ;  /* 0x000000180b067225 */ /* 0x000fc800078e00ff */
[----:B------:R-:W-:Y:S01]  /*1470*/  IMAD.X R11, RZ, RZ, RZ, P0 ;  /* 0x000000ffff0b7224 */ /* 0x000fe200000e06ff */
[----:B------:R-:W-:Y:S01]  /*1480*/  IADD3 RZ, P0, R7, R8, RZ ;  /* 0x0000000807ff7210 */ /* 0x000fe20007f1e0ff */
[----:B------:R-:W-:-:S04]  /*1490*/  IMAD.MOV.U32 R10, RZ, RZ, R9 ;  /* 0x000000ffff0a7224 */ /* 0x000fc800078e0009 */
[----:B------:R-:W-:-:S08]  /*14a0*/  IMAD.WIDE.U32.X R6, R17, R25, R10, P0 ;  /* 0x0000001911067225 */ /* 0x000fd000000e040a */
.L_x_15:
[----:B---3--:R-:W-:Y:S01]  /*14b0*/  SHF.R.U64 R5, R6, R18, R7 ;  /* 0x0000001206057219 */ /* 0x008fe20000001207 */
[----:B--2---:R-:W-:Y:S01]  /*14c0*/  VIADD R6, R21, 0xffffffff ;  /* 0xffffffff15067836 */ /* 0x004fe20000000000 */
[----:B------:R-:W-:Y:S01]  /*14d0*/  SHF.L.U32 R0, R22, R23, RZ ;  /* 0x0000001716007219 */ /* 0x000fe200000006ff */
[----:B------:R-:W-:Y:S01]  /*14e0*/  @P3 IMAD R14, R15, R16, R4 ;  /* 0x000000100f0e3224 */ /* 0x000fe200078e0204 */
[----:B------:R-:W-:Y:S01]  /*14f0*/  LOP3.LUT R13, R28, R13, RZ, 0xc0, !PT ;  /* 0x0000000d1c0d7212 */ /* 0x000fe200078ec0ff */
[----:B------:R-:W-:-:S04]  /*1500*/  IMAD.MOV R7, RZ, RZ, -R5 ;  /* 0x000000ffff077224 */ /* 0x000fc800078e0a05 */
[----:B------:R-:W-:Y:S01]  /*1510*/  IMAD R13, R0, R5, R13 ;  /* 0x00000005000d7224 */ /* 0x000fe200078e020d */
[----:B------:R-:W-:Y:S01]  /*1520*/  LOP3.LUT R5, R19, R6, RZ, 0xc0, !PT ;  /* 0x0000000613057212 */ /* 0x000fe200078ec0ff */
[----:B----4-:R-:W-:Y:S02]  /*1530*/  IMAD R4, R7, R20, R30 ;  /* 0x0000001407047224 */ /* 0x010fe400078e021e */
[----:B0-----:R-:W-:Y:S02]  /*1540*/  IMAD R0, R13, R26, R14 ;  /* 0x0000001a0d007224 */ /* 0x001fe400078e020e */
[----:B------:R-:W-:Y:S02]  /*1550*/  IMAD R5, R4, R21, R5 ;  /* 0x0000001504057224 */ /* 0x000fe400078e0205 */
[----:B------:R-:W-:-:S03]  /*1560*/  IMAD.MOV.U32 R6, RZ, RZ, 0x1 ;  /* 0x00000001ff067424 */ /* 0x000fc600078e00ff */
[----:B------:R-:W-:Y:S02]  /*1570*/  SEL R7, R5, R0, !P3 ;  /* 0x0000000005077207 */ /* 0x000fe40005800000 */
[----:B------:R-:W-:Y:S02]  /*1580*/  SEL R4, R0, R5, !P3 ;  /* 0x0000000500047207 */ /* 0x000fe40005800000 */
[----:B------:R-:W-:Y:S01]  /*1590*/  MOV R0, R27 ;  /* 0x0000001b00007202 */ /* 0x000fe20000000f00 */
[----:B------:R2:W-:Y:S04]  /*15a0*/  STL [R1+0x9c], R7 ;  /* 0x00009c0701007387 */ /* 0x0005e80000100800 */
[----:B------:R2:W-:Y:S02]  /*15b0*/  STL [R1+0x88], R4 ;  /* 0x0000880401007387 */ /* 0x0005e40000100800 */
.L_x_13:
[----:B------:R-:W-:Y:S05]  /*15c0*/  @!P1 BRA `(.L_x_16) ;  /* 0x00000000000c9947 */ /* 0x000fea0003800000 */
[----:B------:R-:W-:Y:S01]  /*15d0*/  UCGABAR_WAIT ;  /* 0x0000000000007dc7 */ /* 0x000fe20008000000 */
[----:B------:R-:W-:Y:S01]  /*15e0*/  CCTL.IVALL ;  /* 0x00000000ff00798f */ /* 0x000fe20002000000 */
[----:B------:R-:W-:Y:S05]  /*15f0*/  BRA `(.L_x_17) ;  /* 0x0000000000047947 */ /* 0x000fea0003800000 */
.L_x_16:
[----:B------:R-:W-:Y:S06]  /*1600*/  BAR.SYNC.DEFER_BLOCKING 0x0 ;  /* 0x0000000000007b1d */ /* 0x000fec0000010000 */
.L_x_17:
[----:B------:R-:W-:Y:S05]  /*1610*/  @!P2 BRA `(.L_x_18) ;  /* 0x000000f40048a947 */ /* 0x000fea0003800000 */
[----:B------:R-:W-:-:S06]  /*1620*/  UISETP.GT.U32.AND UP0, UPT, UR12, 0x1, UPT ;  /* 0x000000010c00788c */ /* 0x000fcc000bf04070 */
[----:B------:R-:W-:-:S13]  /*1630*/  PLOP3.LUT P0, PT, PT, PT, UP0, 0x80, 0x0 ;  /* 0x000000000000781c */ /* 0x000fda0003f0f008 */
[----:B------:R-:W-:Y:S05]  /*1640*/  @P0 EXIT ;  /* 0x000000000000094d */ /* 0x000fea0003800000 */
.L_x_19:
[----:B------:R-:W-:-:S08]  /*1650*/  NOP ;  /* 0x0000000000007918 */ /* 0x000fd00000000000 */
[----:B------:R-:W3:Y:S02]  /*1660*/  USETMAXREG.TRY_ALLOC.CTAPOOL UP0, 0xe8 ;  /* 0x000000e8000079c8 */ /* 0x000ee40008000600 */
[----:B---3--:R-:W-:-:S13]  /*1670*/  PLOP3.LUT P0, PT, PT, PT, UP0, 0x80, 0x0 ;  /* 0x000000000000781c */ /* 0x008fda0003f0f008 */
[----:B------:R-:W-:Y:S05]  /*1680*/  @!P0 BRA `(.L_x_19) ;  /* 0xfffffffc00f08947 */ /* 0x000fea000383ffff */
[----:B------:R-:W-:-:S13]  /*1690*/  LOP3.LUT P0, RZ, R6, 0xff, RZ, 0xc0, !PT ;  /* 0x000000ff06ff7812 */ /* 0x000fda000780c0ff */
[----:B------:R-:W-:Y:S05]  /*16a0*/  @!P0 EXIT ;  /* 0x000000000000894d */ /* 0x000fea0003800000 */
[----:B------:R-:W3:Y:S01]  /*16b0*/  LDL R8, [R1+0x8c] ;  /* 0x00008c0001087983 */ /* 0x000ee20000100800 */
[CC--:B------:R-:W-:Y:S01]  /*16c0*/  LEA.HI R2, R12.reuse, R3.reuse, RZ, 0x2 ;  /* 0x000000030c027211 */ /* 0x0c0fe200078f10ff */
[----:B------:R-:W4:Y:S01]  /*16d0*/  S2UR UR6, SR_CgaCtaId ;  /* 0x00000000000679c3 */ /* 0x000f220000008800 */
[-C--:B------:R-:W-:Y:S01]  /*16e0*/  LEA.HI R12, R12, R3.reuse, RZ, 0x5 ;  /* 0x000000030c0c7211 */ /* 0x080fe200078f28ff */
[----:B------:R-:W-:Y:S01]  /*16f0*/  ULDC UR8, c[0x0][0x284] ;  /* 0x0000a10000087ab9 */ /* 0x000fe20000000800 */
[--C-:B--2---:R-:W-:Y:S01]  /*1700*/  SHF.R.S32.HI R4, RZ, 0x2, R2.reuse ;  /* 0x00000002ff047819 */ /* 0x104fe20000011402 */
[----:B------:R-:W-:Y:S01]  /*1710*/  UIADD3 UR7, UR16, -0x1, URZ ;  /* 0xffffffff10077890 */ /* 0x000fe2000fffe03f */
[----:B------:R-:W-:Y:S01]  /*1720*/  SHF.R.S32.HI R5, RZ, 0x1f, R2 ;  /* 0x0000001fff057819 */ /* 0x000fe20000011402 */
[----:B------:R-:W-:Y:S01]  /*1730*/  UMOV UR12, 0x400 ;  /* 0x00000400000c7882 */ /* 0x000fe20000000000 */
[----:B------:R-:W-:Y:S01]  /*1740*/  LEA.HI R2, R3, R3, RZ, 0x1 ;  /* 0x0000000303027211 */ /* 0x000fe200078f08ff */
[----:B------:R-:W-:Y:S01]  /*1750*/  UISETP.LT.AND UP0, UPT, URZ, UR15, UPT ;  /* 0x0000000f3f00728c */ /* 0x000fe2000bf01270 */
[----:B------:R-:W-:Y:S01]  /*1760*/  LEA.HI R5, R5, R4, RZ, 0x3 ;  /* 0x0000000405057211 */ /* 0x000fe200078f18ff */
[----:B------:R-:W-:Y:S01]  /*1770*/  ULOP3.LUT UR28, UR14, 0x1, URZ, 0xfc, !UPT ;  /* 0x000000010e1c7892 */ /* 0x000fe2000f8efc3f */
[----:B------:R-:W-:Y:S01]  /*1780*/  SHF.R.S32.HI R179, RZ, 0x5, R12 ;  /* 0x00000005ffb37819 */ /* 0x000fe2000001140c */
[----:B------:R-:W-:Y:S01]  /*1790*/  USEL UR13, URZ, UR15, UP0 ;  /* 0x0000000f3f0d7287 */ /* 0x000fe20008000000 */
[----:B------:R-:W-:Y:S01]  /*17a0*/  LOP3.LUT R5, R5, 0xfffffff8, RZ, 0xc0, !PT ;  /* 0xfffffff805057812 */ /* 0x000fe200078ec0ff */
[----:B------:R-:W-:Y:S01]  /*17b0*/  UISETP.NE.AND UP0, UPT, UR7, URZ, UPT ;  /* 0x0000003f0700728c */ /* 0x000fe2000bf05270 */
[----:B------:R-:W-:Y:S01]  /*17c0*/  LOP3.LUT P0, RZ, R3, 0x7, RZ, 0xc0, !PT ;  /* 0x0000000703ff7812 */ /* 0x000fe2000780c0ff */
[----:B------:R-:W-:-:S02]  /*17d0*/  USHF.L.U32 UR29, UR15, 0x1, URZ ;  /* 0x000000010f1d7899 */ /* 0x000fc4000800063f */
[----:B------:R-:W-:Y:S01]  /*17e0*/  IMAD.IADD R178, R4, 0x1, -R5 ;  /* 0x0000000104b27824 */ /* 0x000fe200078e0a05 */
[----:B------:R-:W-:Y:S01]  /*17f0*/  SHF.R.S32.HI R5, RZ, 0x1, R2 ;  /* 0x00000001ff057819 */ /* 0x000fe20000011402 */
[----:B------:R-:W-:Y:S01]  /*1800*/  UIADD3 UR13, -UR13, UR15, URZ ;  /* 0x0000000f0d0d7290 */ /* 0x000fe2000fffe13f */
[C---:B------:R-:W-:Y:S01]  /*1810*/  LOP3.LUT R4, R2.reuse, 0x7ffffe, RZ, 0xc0, !PT ;  /* 0x007ffffe02047812 */ /* 0x040fe200078ec0ff */
[----:B------:R-:W-:Y:S01]  /*1820*/  USEL UR31, URZ, 0x1, UP0 ;  /* 0x000000013f1f7887 */ /* 0x000fe20008000000 */
[----:B------:R-:W-:Y:S01]  /*1830*/  LEA.HI R2, R2, R5, RZ, 0x1 ;  /* 0x0000000502027211 */ /* 0x000fe200078f08ff */
[----:B----4-:R-:W-:Y:S02]  /*1840*/  ULEA UR12, UR6, UR12, 0x18 ;  /* 0x0000000c060c7291 */ /* 0x010fe4000f8ec03f */
[----:B------:R-:W-:Y:S01]  /*1850*/  IMAD.IADD R4, R3, 0x1, -R4 ;  /* 0x0000000103047824 */ /* 0x000fe200078e0a04 */
[----:B------:R-:W-:Y:S01]  /*1860*/  LOP3.LUT R2, R2, 0x7fffffe, RZ, 0xc0, !PT ;  /* 0x07fffffe02027812 */ /* 0x000fe200078ec0ff */
[C---:B------:R-:W-:Y:S01]  /*1870*/  IMAD R3, R179.reuse, -0x10, -R178 ;  /* 0xfffffff0b3037824 */ /* 0x040fe200078e0ab2 */
[----:B------:R-:W-:Y:S01]  /*1880*/  USHF.L.U32 UR6, UR7, 0x3, URZ ;  /* 0x0000000307067899 */ /* 0x000fe2000800063f */
[----:B------:R-:W-:Y:S01]  /*1890*/  IMAD R7, R179, 0x2, R4 ;  /* 0x00000002b3077824 */ /* 0x000fe200078e0204 */
[----:B------:R-:W-:Y:S01]  /*18a0*/  UIADD3 UR30, UR12, 0xd0, URZ ;  /* 0x000000d00c1e7890 */ /* 0x000fe2000fffe03f */
[----:B------:R-:W-:Y:S01]  /*18b0*/  IMAD.IADD R2, R5, 0x1, -R2 ;  /* 0x0000000105027824 */ /* 0x000fe200078e0a02 */
[----:B------:R-:W-:Y:S01]  /*18c0*/  ULOP3.LUT UR6, UR6, 0x8, URZ, 0xc0, !UPT ;  /* 0x0000000806067892 */ /* 0x000fe2000f8ec03f */
[----:B------:R-:W-:Y:S01]  /*18d0*/  IMAD R7, R7, 0x8, R178 ;  /* 0x0000000807077824 */ /* 0x000fe200078e02b2 */
[----:B------:R-:W-:Y:S01]  /*18e0*/  ULEA UR16, UR16, UR30, 0x3 ;  /* 0x0000001e10107291 */ /* 0x000fe2000f8e183f */
[----:B------:R-:W-:Y:S01]  /*18f0*/  VIADD R3, R3, UR8 ;  /* 0x0000000803037c36 */ /* 0x000fe20008000000 */
[----:B------:R-:W-:Y:S01]  /*1900*/  ULOP3.LUT UR32, UR6, 0x8, URZ, 0x3c, !UPT ;  /* 0x0000000806207892 */ /* 0x000fe2000f8e3c3f */
[----:B------:R-:W-:Y:S01]  /*1910*/  IMAD R2, R7, 0x2, R2 ;  /* 0x0000000207027824 */ /* 0x000fe200078e0202 */
[----:B------:R-:W-:Y:S01]  /*1920*/  ULOP3.LUT UR17, UR6, 0x18, URZ, 0x3c, !UPT ;  /* 0x0000001806117892 */ /* 0x000fe2000f8e3c3f */
[----:B------:R-:W-:-:S03]  /*1930*/  IMAD R178, R179, 0x10, R178 ;  /* 0x00000010b3b27824 */ /* 0x000fc600078e02b2 */
[----:B------:R-:W-:Y:S02]  /*1940*/  SHF.L.U32 R2, R2, 0x5, RZ ;  /* 0x0000000502027819 */ /* 0x000fe400000006ff */
[----:B------:R-:W-:Y:S02]  /*1950*/  SHF.R.S32.HI R179, RZ, 0x1f, R178 ;  /* 0x0000001fffb37819 */ /* 0x000fe400000114b2 */
[----:B------:R-:W-:Y:S02]  /*1960*/  SHF.R.S32.HI R2, RZ, 0x3, R2 ;  /* 0x00000003ff027819 */ /* 0x000fe40000011402 */
[----:B---3--:R-:W-:-:S04]  /*1970*/  ISETP.LT.U32.AND P0, PT, R8, 0x2, !P0 ;  /* 0x000000020800780c */ /* 0x008fc80004701070 */
[----:B------:R-:W-:-:S05]  /*1980*/  SEL R4, RZ, 0x1, !P0 ;  /* 0x00000001ff047807 */ /* 0x000fca0004000000 */
[----:B------:R2:W-:Y:S04]  /*1990*/  STL [R1+0x80], R4 ;  /* 0x0000800401007387 */ /* 0x0005e80000100800 */
[----:B------:R2:W-:Y:S04]  /*19a0*/  STL [R1+0xa4], R3 ;  /* 0x0000a40301007387 */ /* 0x0005e80000100800 */
[----:B------:R2:W-:Y:S02]  /*19b0*/  STL [R1+0x84], R2 ;  /* 0x0000840201007387 */ /* 0x0005e40000100800 */
.L_x_228:
[----:B--2---:R-:W-:Y:S01]  /*19c0*/  IMAD.U32 R2, RZ, RZ, UR31 ;  /* 0x0000001fff027e24 */ /* 0x004fe2000f8e00ff */
[----:B------:R2:W-:Y:S01]  /*19d0*/  STL [R1+0x7c], RZ ;  /* 0x00007cff01007387 */ /* 0x0005e20000100800 */
[----:B------:R-:W-:-:S03]  /*19e0*/  IMAD.MOV.U32 R229, RZ, RZ, RZ ;  /* 0x000000ffffe57224 */ /* 0x000fc600078e00ff */
[----:B------:R-:W-:-:S04]  /*19f0*/  SHF.L.U32 R2, R2, 0x1f, RZ ;  /* 0x0000001f02027819 */ /* 0x000fc800000006ff */
[----:B------:R-:W3:Y:S02]  /*1a00*/  SYNCS.PHASECHK.TRANS64.TRYWAIT P0, [UR16+-0x8], R2 ;  /* 0xfffff802ff0075a7 */ /* 0x000ee40008000150 */
[----:B0123--:R-:W-:Y:S05]  /*1a10*/  @!P0 BRA `(.L_x_20) ;  /* 0x0000010400e08947 */ /* 0x00ffea0003800000 */
.L_x_258:
[----:B------:R3:W-:Y:S01]  /*1a20*/  STL [R1+0x78], RZ ;  /* 0x000078ff01007387 */ /* 0x0007e20000100800 */
[----:B------:R-:W-:Y:S01]  /*1a30*/  UISETP.GE.AND UP0, UPT, UR13, 0x1, UPT ;  /* 0x000000010d00788c */ /* 0x000fe2000bf06270 */
[----:B------:R-:W-:Y:S01]  /*1a40*/  IMAD.MOV.U32 R228, RZ, RZ, RZ ;  /* 0x000000ffffe47224 */ /* 0x000fe200078e00ff */
[----:B------:R-:W-:Y:S01]  /*1a50*/  UMOV UR6, URZ ;  /* 0x0000003f00067c82 */ /* 0x000fe20008000000 */
[----:B------:R3:W-:Y:S01]  /*1a60*/  STL [R1+0x74], RZ ;  /* 0x000074ff01007387 */ /* 0x0007e20000100800 */
[----:B------:R-:W-:Y:S02]  /*1a70*/  CS2R R226, SRZ ;  /* 0x0000000000e27805 */ /* 0x000fe4000001ff00 */
[----:B------:R-:W-:Y:S02]  /*1a80*/  CS2R R224, SRZ ;  /* 0x0000000000e07805 */ /* 0x000fe4000001ff00 */
[----:B------:R-:W-:Y:S01]  /*1a90*/  PLOP3.LUT P0, PT, PT, PT, UP0, 0x80, 0x0 ;  /* 0x000000000000781c */ /* 0x000fe20003f0f008 */
[----:B------:R3:W-:Y:S01]  /*1aa0*/  STL [R1+0x70], RZ ;  /* 0x000070ff01007387 */ /* 0x0007e20000100800 */
[----:B------:R-:W-:-:S02]  /*1ab0*/  CS2R R222, SRZ ;  /* 0x0000000000de7805 */ /* 0x000fc4000001ff00 */
[----:B------:R-:W-:Y:S02]  /*1ac0*/  CS2R R220, SRZ ;  /* 0x0000000000dc7805 */ /* 0x000fe4000001ff00 */
[----:B------:R-:W-:Y:S01]  /*1ad0*/  CS2R R218, SRZ ;  /* 0x0000000000da7805 */ /* 0x000fe2000001ff00 */
[----:B------:R3:W-:Y:S01]  /*1ae0*/  STL [R1+0x6c], RZ ;  /* 0x00006cff01007387 */ /* 0x0007e20000100800 */
[----:B------:R-:W-:Y:S02]  /*1af0*/  CS2R R216, SRZ ;  /* 0x0000000000d87805 */ /* 0x000fe4000001ff00 */
[----:B------:R-:W-:Y:S02]  /*1b00*/  CS2R R214, SRZ ;  /* 0x0000000000d67805 */ /* 0x000fe4000001ff00 */
[----:B------:R-:W-:Y:S01]  /*1b10*/  CS2R R212, SRZ ;  /* 0x0000000000d47805 */ /* 0x000fe2000001ff00 */
        /* <DEDUP_REMOVED lines=37> */
[----:B------:R-:W-:Y:S01]  /*1d70*/  CS2R R154, SRZ ;  /* 0x00000000009a7805 */ /* 0x000fe2000001ff00 */
[----:B------:R-:W-:Y:S01]  /*1d80*/  IMAD.MOV.U32 R153, RZ, RZ, RZ ;  /* 0x000000ffff997224 */ /* 0x000fe200078e00ff */
[----:B-1----:R-:W-:Y:S01]  /*1d90*/  CS2R R22, SRZ ;  /* 0x0000000000167805 */ /* 0x002fe2000001ff00 */
[----:B------:R3:W-:Y:S01]  /*1da0*/  STL [R1+0x40], RZ ;  /* 0x000040ff01007387 */ /* 0x0007e20000100800 */
[----:B------:R-:W-:Y:S02]  /*1db0*/  CS2R R20, SRZ ;  /* 0x0000000000147805 */ /* 0x000fe4000001ff00 */
[----:B------:R-:W-:-:S02]  /*1dc0*/  CS2R R18, SRZ ;  /* 0x0000000000127805 */ /* 0x000fc4000001ff00 */
[----:B------:R-:W-:Y:S01]  /*1dd0*/  CS2R R16, SRZ ;  /* 0x0000000000107805 */ /* 0x000fe2000001ff00 */
[----:B------:R3:W-:Y:S01]  /*1de0*/  STL [R1+0x3c], RZ ;  /* 0x00003cff01007387 */ /* 0x0007e20000100800 */
[----:B------:R-:W-:Y:S02]  /*1df0*/  CS2R R14, SRZ ;  /* 0x00000000000e7805 */ /* 0x000fe4000001ff00 */
[----:B0-----:R-:W-:Y:S02]  /*1e00*/  CS2R R12, SRZ ;  /* 0x00000000000c7805 */ /* 0x001fe4000001ff00 */
[----:B------:R-:W-:Y:S01]  /*1e10*/  CS2R R10, SRZ ;  /* 0x00000000000a7805 */ /* 0x000fe2000001ff00 */
[----:B------:R3:W-:Y:S01]  /*1e20*/  STL [R1+0x38], RZ ;  /* 0x000038ff01007387 */ /* 0x0007e20000100800 */
[----:B------:R-:W-:Y:S02]  /*1e30*/  CS2R R8, SRZ ;  /* 0x0000000000087805 */ /* 0x000fe4000001ff00 */
[----:B------:R-:W-:-:S02]  /*1e40*/  CS2R R6, SRZ ;  /* 0x0000000000067805 */ /* 0x000fc4000001ff00 */
[----:B------:R-:W-:Y:S01]  /*1e50*/  CS2R R4, SRZ ;  /* 0x0000000000047805 */ /* 0x000fe2000001ff00 */
[----:B------:R3:W-:Y:S01]  /*1e60*/  STL [R1+0x34], RZ ;  /* 0x000034ff01007387 */ /* 0x0007e20000100800 */
[----:B--2---:R-:W-:Y:S01]  /*1e70*/  IMAD.MOV.U32 R3, RZ, RZ, RZ ;  /* 0x000000ffff037224 */ /* 0x004fe200078e00ff */
        /* <DEDUP_REMOVED lines=50> */
[----:B------:R3:W-:Y:S01]  /*21a0*/  STL [R1], RZ ;  /* 0x000000ff01007387 */ /* 0x0007e20000100800 */
[----:B------:R-:W-:Y:S02]  /*21b0*/  CS2R R100, SRZ ;  /* 0x0000000000647805 */ /* 0x000fe4000001ff00 */
[----:B------:R-:W-:Y:S02]  /*21c0*/  CS2R R102, SRZ ;  /* 0x0000000000667805 */ /* 0x000fe4000001ff00 */
[----:B------:R-:W-:Y:S02]  /*21d0*/  CS2R R104, SRZ ;  /* 0x0000000000687805 */ /* 0x000fe4000001ff00 */
[----:B------:R-:W-:-:S02]  /*21e0*/  CS2R R106, SRZ ;  /* 0x00000000006a7805 */ /* 0x000fc4000001ff00 */
[----:B------:R-:W-:Y:S02]  /*21f0*/  CS2R R108, SRZ ;  /* 0x00000000006c7805 */ /* 0x000fe4000001ff00 */
[----:B------:R-:W-:Y:S02]  /*2200*/  CS2R R110, SRZ ;  /* 0x00000000006e7805 */ /* 0x000fe4000001ff00 */
        /* <DEDUP_REMOVED lines=19> */
[----:B------:R-:W-:Y:S01]  /*2340*/  CS2R R150, SRZ ;  /* 0x0000000000967805 */ /* 0x000fe2000001ff00 */
[----:B---3--:R-:W-:Y:S06]  /*2350*/  @!P0 BRA `(.L_x_21) ;  /* 0x0000001000e48947 */ /* 0x008fec0003800000 */
[----:B------:R-:W-:Y:S01]  /*2360*/  IMAD.MOV.U32 R229, RZ, RZ, RZ ;  /* 0x000000ffffe57224 */ /* 0x000fe200078e00ff */
[----:B------:R-:W-:Y:S01]  /*2370*/  MOV R2, UR4 ;  /* 0x0000000400027c02 */ /* 0x000fe20008000f00 */
[----:B------:R-:W-:Y:S01]  /*2380*/  UMOV UR6, URZ ;  /* 0x0000003f00067c82 */ /* 0x000fe20008000000 */
[----:B------:R-:W-:Y:S01]  /*2390*/  UPLOP3.LUT UP0, UPT, UPT, UPT, UPT, 0x40, 0x0 ;  /* 0x000000000000789c */ /* 0x000fe20003f0e870 */
[----:B------:R-:W-:Y:S01]  /*23a0*/  UMOV UR18, UR13 ;  /* 0x0000000d00127c82 */ /* 0x000fe20008000000 */
[----:B------:R-:W-:Y:S01]  /*23b0*/  UMOV UR19, UR5 ;  /* 0x0000000500137c82 */ /* 0x000fe20008000000 */
[----:B------:R-:W-:Y:S01]  /*23c0*/  UMOV UR20, UR5 ;  /* 0x0000000500147c82 */ /* 0x000fe20008000000 */
[----:B------:R-:W-:Y:S01]  /*23d0*/  UMOV UR7, URZ ;  /* 0x0000003f00077c82 */ /* 0x000fe20008000000 */
[----:B------:R-:W-:-:S06]  /*23e0*/  ULDC UR33, c[0x0][0x644] ;  /* 0x0001910000217ab9 */ /* 0x000fcc0000000800 */
.L_x_29:
[----:B------:R-:W-:-:S06]  /*23f0*/  UISETP.NE.AND UP1, UPT, UR28, 0x3, UPT ;  /* 0x000000031c00788c */ /* 0x000fcc000bf25270 */
[----:B------:R-:W-:-:S13]  /*2400*/  PLOP3.LUT P1, PT, PT, PT, UP1, 0x80, 0x0 ;  /* 0x000000000000781c */ /* 0x000fda0003f2f018 */
[----:B0-----:R-:W-:Y:S05]  /*2410*/  @!P1 BRA `(.L_x_22) ;  /* 0x0000000000049947 */ /* 0x001fea0003800000 */
[----:B------:R-:W-:Y:S01]  /*2420*/  BPT.TRAP 0x1 ;  /* 0x000000040000795c */ /* 0x000fe20000300000 */
.L_x_22:
[----:B------:R-:W-:Y:S01]  /*2430*/  ULEA UR8, UR19, UR12, 0x3 ;  /* 0x0000000c13087291 */ /* 0x000fe2000f8e183f */
[----:B------:R-:W-:-:S08]  /*2440*/  SHF.L.U32 R152, R2, 0x1f, RZ ;  /* 0x0000001f02987819 */ /* 0x000fd000000006ff */
[----:B------:R0:W1:Y:S01]  /*2450*/  SYNCS.PHASECHK.TRANS64.TRYWAIT P0, [UR8], R152 ;  /* 0x00000098ff0075a7 */ /* 0x0000620008000148 */
[----:B------:R-:W-:Y:S05]  /*2460*/  @!P1 BRA `(.L_x_23) ;  /* 0x0000000000049947 */ /* 0x000fea0003800000 */
[----:B------:R-:W-:Y:S01]  /*2470*/  BPT.TRAP 0x1 ;  /* 0x000000040000795c */ /* 0x000fe20000300000 */
.L_x_23:
[----:B-1----:R-:W-:Y:S05]  /*2480*/  @P0 BRA `(.L_x_24) ;  /* 0x0000000000080947 */ /* 0x002fea0003800000 */
[----:B------:R-:W1:Y:S02]  /*2490*/  SYNCS.PHASECHK.TRANS64.TRYWAIT P0, [UR8], R152 ;  /* 0x00000098ff0075a7 */ /* 0x000e640008000148 */
[----:B-1----:R-:W-:Y:S05]  /*24a0*/  @!P0 BRA `(.L_x_25) ;  /* 0x000000fc00548947 */ /* 0x002fea0003800000 */
.L_x_24:
[----:B-----5:R1:W-:Y:S04]  /*24b0*/  STL [R1+0xa8], R0 ;  /* 0x0000a80001007387 */ /* 0x0203e80000100800 */
[----:B-1----:R-:W2:Y:S01]  /*24c0*/  LDL R0, [R1+0x84] ;  /* 0x0000840001007983 */ /* 0x002ea20000100800 */
[----:B0-----:R-:W-:Y:S01]  /*24d0*/  IMAD.U32 R152, RZ, RZ, UR19 ;  /* 0x00000013ff987e24 */ /* 0x001fe2000f8e00ff */
[----:B------:R-:W-:Y:S02]  /*24e0*/  UIADD3 UR8, UR12, 0x200, URZ ;  /* 0x000002000c087890 */ /* 0x000fe4000fffe03f */
[----:B------:R-:W-:Y:S02]  /*24f0*/  UIADD3 UR9, UR12, 0x6200, URZ ;  /* 0x000062000c097890 */ /* 0x000fe4000fffe03f */
[----:B------:R-:W-:-:S02]  /*2500*/  USHF.R.U32.HI UR8, URZ, 0x4, UR8 ;  /* 0x000000043f087899 */ /* 0x000fc40008011608 */
[----:B------:R-:W-:Y:S02]  /*2510*/  USHF.R.U32.HI UR9, URZ, 0x4, UR9 ;  /* 0x000000043f097899 */ /* 0x000fe40008011609 */
[----:B------:R-:W-:Y:S02]  /*2520*/  ULOP3.LUT UR8, UR8, 0x3fff, URZ, 0xc0, !UPT ;  /* 0x00003fff08087892 */ /* 0x000fe4000f8ec03f */
[----:B------:R-:W-:Y:S02]  /*2530*/  ULOP3.LUT UR9, UR9, 0x3fff, URZ, 0xc0, !UPT ;  /* 0x00003fff09097892 */ /* 0x000fe4000f8ec03f */
[----:B------:R-:W-:Y:S02]  /*2540*/  USEL UR7, UR7, URZ, !UP0 ;  /* 0x0000003f07077287 */ /* 0x000fe4000c000000 */
[----:B------:R-:W-:Y:S02]  /*2550*/  ULOP3.LUT UR8, UR8, 0x10000, URZ, 0xfc, !UPT ;  /* 0x0001000008087892 */ /* 0x000fe4000f8efc3f */
[----:B------:R-:W-:-:S02]  /*2560*/  ULOP3.LUT UR9, UR9, 0x10000, URZ, 0xfc, !UPT ;  /* 0x0001000009097892 */ /* 0x000fc4000f8efc3f */
[----:B------:R-:W-:Y:S02]  /*2570*/  UISETP.NE.U32.AND UP0, UPT, UR7, URZ, UPT ;  /* 0x0000003f0700728c */ /* 0x000fe4000bf05070 */
[----:B------:R-:W-:Y:S02]  /*2580*/  ULEA UR8, UR19, UR8, 0x7 ;  /* 0x0000000813087291 */ /* 0x000fe4000f8e383f */
[----:B------:R-:W-:Y:S01]  /*2590*/  ULEA UR10, UR19, UR9, 0xa ;  /* 0x00000009130a7291 */ /* 0x000fe2000f8e503f */
[----:B------:R-:W-:Y:S02]  /*25a0*/  UMOV UR11, 0x80000020 ;  /* 0x80000020000b7882 */ /* 0x000fe40000000000 */
[----:B------:R-:W-:Y:S01]  /*25b0*/  UMOV UR9, 0xc0000010 ;  /* 0xc000001000097882 */ /* 0x000fe20000000000 */
[----:B------:R-:W-:Y:S01]  /*25c0*/  UIADD3 UR6, UR6, 0x1, URZ ;  /* 0x0000000106067890 */ /* 0x000fe2000fffe03f */
[----:B--2---:R-:W-:Y:S02]  /*25d0*/  IMAD R152, R152, 0x200, R0 ;  /* 0x0000020098987824 */ /* 0x004fe400078e0200 */
[----:B------:R0:W5:Y:S04]  /*25e0*/  LDL.LU R0, [R1+0xa8] ;  /* 0x0000a80001007983 */ /* 0x0001680000300800 */
[----:B------:R-:W1:Y:S02]  /*25f0*/  LDS R152, [R152+UR12+0x36200] ;  /* 0x0362000c98987984 */ /* 0x000e640008000800 */
[----:B-1----:R-:W-:-:S06]  /*2600*/  WARPGROUP.ARRIVE ;  /* 0x00000000000079c5 */ /* 0x002fcc0000000000 */
[----:B------:R-:W-:Y:S01]  /*2610*/  QGMMA.SP.64x256x64.F32.E4M3.E4M3 R24, gdesc[UR8], R24, UP0, R152, gsb0 ;  /* 0x07e09800081879f3 */ /* 0x000fe2000b800a18 */
[----:B------:R-:W-:-:S04]  /*2620*/  UISETP.NE.AND UP0, UPT, UR6, UR33, UPT ;  /* 0x000000210600728c */ /* 0x000fc8000bf05270 */
[----:B------:R-:W-:-:S04]  /*2630*/  USEL UR7, URZ, 0x1, UP0 ;  /* 0x000000013f077887 */ /* 0x000fc80008000000 */
[----:B------:R-:W-:-:S06]  /*2640*/  UISETP.NE.AND UP0, UPT, UR7, URZ, UPT ;  /* 0x0000003f0700728c */ /* 0x000fcc000bf05270 */
[----:B------:R-:W-:Y:S01]  /*2650*/  PLOP3.LUT P0, PT, PT, PT, UP0, 0x80, 0x0 ;  /* 0x000000000000781c */ /* 0x000fe20003f0f008 */
[----:B------:R-:W-:-:S12]  /*2660*/  WARPGROUP.DEPBAR.LE gsb0, 0x0 ;  /* 0x00008000000079c5 */ /* 0x000fd80000010000 */
[----:B0-----:R-:W-:Y:S05]  /*2670*/  @!P0 BRA `(.L_x_26) ;  /* 0x0000000c00908947 */ /* 0x001fea0003800000 */
[----:B------:R0:W-:Y:S01]  /*2680*/  STL [R1+0xb4], R179 ;  /* 0x0000b4b301007387 */ /* 0x0001e20000100800 */
[----:B------:R-:W-:-:S01]  /*2690*/  FADD R3, R24, R3 ;  /* 0x0000000318037221 */ /* 0x000fc20000000000 */
[----:B------:R-:W-:Y:S01]  /*26a0*/  FADD R4, R25, R4 ;  /* 0x0000000419047221 */ /* 0x000fe20000000000 */
[----:B------:R-:W-:-:S01]  /*26b0*/  FADD R5, R26, R5 ;  /* 0x000000051a057221 */ /* 0x000fc20000000000 */
[----:B0-----:R-:W2:Y:S04]  /*26c0*/  LDL.LU R179, [R1+0x38] ;  /* 0x0000380001b37983 */ /* 0x001ea80000300800 */
[----:B------:R0:W-:Y:S01]  /*26d0*/  STL [R1+0xb0], R178 ;  /* 0x0000b0b201007387 */ /* 0x0001e20000100800 */
[----:B------:R-:W-:-:S01]  /*26e0*/  FADD R6, R27, R6 ;  /* 0x000000061b067221 */ /* 0x000fc20000000000 */
[----:B------:R-:W-:-:S02]  /*26f0*/  FADD R7, R28, R7 ;  /* 0x000000071c077221 */ /* 0x000fc40000000000 */
[----:B0-----:R-:W3:Y:S04]  /*2700*/  LDL.LU R178, [R1+0x34] ;  /* 0x0000340001b27983 */ /* 0x001ee80000300800 */
[----:B------:R0:W-:Y:S01]  /*2710*/  STL [R1+0xac], R2 ;  /* 0x0000ac0201007387 */ /* 0x0001e20000100800 */
[----:B------:R-:W-:-:S03]  /*2720*/  FADD R8, R29, R8 ;  /* 0x000000081d087221 */ /* 0x000fc60000000000 */
[----:B0-----:R-:W4:Y:S04]  /*2730*/  LDL.LU R2, [R1+0x30] ;  /* 0x0000300001027983 */ /* 0x001f280000300800 */
[----:B-----5:R0:W-:Y:S01]  /*2740*/  STL [R1+0xa8], R0 ;  /* 0x0000a80001007387 */ /* 0x0201e20000100800 */
[----:B------:R-:W-:-:S03]  /*2750*/  FADD R9, R30, R9 ;  /* 0x000000091e097221 */ /* 0x000fc60000000000 */
[----:B0-----:R-:W4:Y:S04]  /*2760*/  LDL.LU R0, [R1+0x2c] ;  /* 0x00002c0001007983 */ /* 0x001f280000300800 */
[----:B------:R0:W-:Y:S01]  /*2770*/  STL [R1+0xb8], R3 ;  /* 0x0000b80301007387 */ /* 0x0001e20000100800 */
        /* <DEDUP_REMOVED lines=11> */
[----:B------:R0:W-:Y:S04]  /*2830*/  STL [R1+0xc8], R7 ;  /* 0x0000c80701007387 */ /* 0x0001e80000100800 */
        /* <DEDUP_REMOVED lines=12> */
[----:B0-----:R-:W4:Y:S01]  /*2900*/  LDL.LU R13, [R1] ;  /* 0x00000000010d7983 */ /* 0x001f220000300800 */
[----:B------:R-:W-:-:S01]  /*2910*/  FADD R14, R35, R14 ;  /* 0x0000000e230e7221 */ /* 0x000fc20000000000 */
[----:B------:R-:W-:Y:S01]  /*2920*/  FADD R15, R36, R15 ;  /* 0x0000000f240f7221 */ /* 0x000fe20000000000 */
[----:B------:R-:W-:-:S01]  /*2930*/  FADD R16, R37, R16 ;  /* 0x0000001025107221 */ /* 0x000fc20000000000 */
[----:B------:R-:W-:Y:S01]  /*2940*/  FADD R17, R38, R17 ;  /* 0x0000001126117221 */ /* 0x000fe20000000000 */
[----:B------:R-:W-:-:S01]  /*2950*/  FADD R18, R39, R18 ;  /* 0x0000001227127221 */ /* 0x000fc20000000000 */
[----:B------:R-:W-:Y:S01]  /*2960*/  STL [R1+0xe4], R14 ;  /* 0x0000e40e01007387 */ /* 0x000fe20000100800 */
[----:B------:R-:W-:-:S01]  /*2970*/  FADD R19, R40, R19 ;  /* 0x0000001328137221 */ /* 0x000fc20000000000 */
[----:B------:R-:W-:Y:S01]  /*2980*/  FADD R20, R41, R20 ;  /* 0x0000001429147221 */ /* 0x000fe20000000000 */
[----:B------:R-:W-:-:S01]  /*2990*/  FADD R21, R42, R21 ;  /* 0x000000152a157221 */ /* 0x000fc20000000000 */
[----:B------:R0:W-:Y:S01]  /*29a0*/  STL [R1+0xe8], R15 ;  /* 0x0000e80f01007387 */ /* 0x0001e20000100800 */
[----:B------:R-:W-:-:S01]  /*29b0*/  FADD R22, R43, R22 ;  /* 0x000000162b167221 */ /* 0x000fc20000000000 */
[----:B------:R-:W-:Y:S01]  /*29c0*/  FADD R23, R44, R23 ;  /* 0x000000172c177221 */ /* 0x000fe20000000000 */
        /* <DEDUP_REMOVED lines=74> */
[----:B--2---:R-:W-:-:S01]  /*2e70*/  FADD R179, R133, R179 ;  /* 0x000000b385b37221 */ /* 0x004fc20000000000 */
[----:B---3--:R-:W-:Y:S01]  /*2e80*/  FADD R178, R132, R178 ;  /* 0x000000b284b27221 */ /* 0x008fe20000000000 */
[----:B----4-:R-:W-:-:S01]  /*2e90*/  FADD R2, R131, R2 ;  /* 0x0000000283027221 */ /* 0x010fc20000000000 */
        /* <DEDUP_REMOVED lines=11> */
[----:B------:R-:W-:-:S05]  /*2f50*/  FADD R13, R119, R13 ;  /* 0x0000000d770d7221 */ /* 0x000fca0000000000 */
[----:B------:R1:W-:Y:S04]  /*2f60*/  STL [R1], R13 ;  /* 0x0000000d01007387 */ /* 0x0003e80000100800 */
[----:B------:R2:W-:Y:S04]  /*2f70*/  STL [R1+0x4], R12 ;  /* 0x0000040c01007387 */ /* 0x0005e80000100800 */
        /* <DEDUP_REMOVED lines=9> */
[----:B------:R-:W-:Y:S04]  /*3010*/  STL [R1+0x2c], R0 ;  /* 0x00002c0001007387 */ /* 0x000fe80000100800 */
[----:B0-----:R-:W4:Y:S04]  /*3020*/  LDL.LU R15, [R1+0x3c] ;  /* 0x00003c00010f7983 */ /* 0x001f280000300800 */
[----:B------:R-:W-:Y:S04]  /*3030*/  STL [R1+0x30], R2 ;  /* 0x0000300201007387 */ /* 0x000fe80000100800 */
[----:B------:R-:W4:Y:S04]  /*3040*/  LDL.LU R14, [R1+0x40] ;  /* 0x00004000010e7983 */ /* 0x000f280000300800 */
[----:B------:R-:W-:Y:S04]  /*3050*/  STL [R1+0x34], R178 ;  /* 0x000034b201007387 */ /* 0x000fe80000100800 */
[----:B-1----:R-:W4:Y:S04]  /*3060*/  LDL.LU R13, [R1+0x44] ;  /* 0x00004400010d7983 */ /* 0x002f280000300800 */
[----:B------:R0:W-:Y:S04]  /*3070*/  STL [R1+0x38], R179 ;  /* 0x000038b301007387 */ /* 0x0001e80000100800 */
[----:B--2---:R-:W2:Y:S04]  /*3080*/  LDL.LU R12, [R1+0x48] ;  /* 0x00004800010c7983 */ /* 0x004ea80000300800 */
[----:B---3--:R-:W3:Y:S04]  /*3090*/  LDL.LU R11, [R1+0x4c] ;  /* 0x00004c00010b7983 */ /* 0x008ee80000300800 */
[----:B----4-:R-:W4:Y:S04]  /*30a0*/  LDL.LU R10, [R1+0x50] ;  /* 0x00005000010a7983 */ /* 0x010f280000300800 */
[----:B------:R-:W4:Y:S04]  /*30b0*/  LDL.LU R9, [R1+0x54] ;  /* 0x0000540001097983 */ /* 0x000f280000300800 */
[----:B------:R-:W4:Y:S04]  /*30c0*/  LDL.LU R8, [R1+0x58] ;  /* 0x0000580001087983 */ /* 0x000f280000300800 */
[----:B------:R-:W4:Y:S04]  /*30d0*/  LDL.LU R7, [R1+0x5c] ;  /* 0x00005c0001077983 */ /* 0x000f280000300800 */
[----:B------:R-:W4:Y:S04]  /*30e0*/  LDL.LU R6, [R1+0x60] ;  /* 0x0000600001067983 */ /* 0x000f280000300800 */
[----:B------:R-:W4:Y:S04]  /*30f0*/  LDL.LU R5, [R1+0x64] ;  /* 0x0000640001057983 */ /* 0x000f280000300800 */
[----:B------:R-:W4:Y:S04]  /*3100*/  LDL.LU R4, [R1+0x68] ;  /* 0x0000680001047983 */ /* 0x000f280000300800 */
[----:B------:R-:W4:Y:S04]  /*3110*/  LDL.LU R3, [R1+0x6c] ;  /* 0x00006c0001037983 */ /* 0x000f280000300800 */
[----:B0-----:R-:W4:Y:S04]  /*3120*/  LDL.LU R179, [R1+0x70] ;  /* 0x0000700001b37983 */ /* 0x001f280000300800 */
[----:B------:R-:W4:Y:S04]  /*3130*/  LDL.LU R178, [R1+0x74] ;  /* 0x0000740001b27983 */ /* 0x000f280000300800 */
[----:B------:R-:W4:Y:S04]  /*3140*/  LDL.LU R2, [R1+0x78] ;  /* 0x0000780001027983 */ /* 0x000f280000300800 */
[----:B------:R-:W4:Y:S01]  /*3150*/  LDL.LU R0, [R1+0x7c] ;  /* 0x00007c0001007983 */ /* 0x000f220000300800 */
[----:B------:R-:W-:-:S05]  /*3160*/  FADD R15, R134, R15 ;  /* 0x0000000f860f7221 */ /* 0x000fca0000000000 */
[----:B------:R0:W-:Y:S01]  /*3170*/  STL [R1+0x3c], R15 ;  /* 0x00003c0f01007387 */ /* 0x0001e20000100800 */
[----:B------:R-:W-:-:S03]  /*3180*/  FADD R14, R135, R14 ;  /* 0x0000000e870e7221 */ /* 0x000fc60000000000 */
[----:B0-----:R0:W5:Y:S01]  /*3190*/  LDL.LU R15, [R1+0xe8] ;  /* 0x0000e800010f7983 */ /* 0x0011620000300800 */
[----:B------:R-:W-:-:S03]  /*31a0*/  FADD R13, R136, R13 ;  /* 0x0000000d880d7221 */ /* 0x000fc60000000000 */
[----:B------:R1:W-:Y:S01]  /*31b0*/  STL [R1+0x40], R14 ;  /* 0x0000400e01007387 */ /* 0x0003e20000100800 */
[----:B--2---:R-:W-:-:S01]  /*31c0*/  FADD R12, R137, R12 ;  /* 0x0000000c890c7221 */ /* 0x004fc20000000000 */
[----:B---3--:R-:W-:Y:S02]  /*31d0*/  FADD R11, R138, R11 ;  /* 0x0000000b8a0b7221 */ /* 0x008fe40000000000 */
[----:B-1----:R0:W5:Y:S01]  /*31e0*/  LDL.LU R14, [R1+0xe4] ;  /* 0x0000e400010e7983 */ /* 0x0021620000300800 */
[----:B----4-:R-:W-:-:S03]  /*31f0*/  FADD R10, R139, R10 ;  /* 0x0000000a8b0a7221 */ /* 0x010fc60000000000 */
[----:B------:R1:W-:Y:S01]  /*3200*/  STL [R1+0x44], R13 ;  /* 0x0000440d01007387 */ /* 0x0003e20000100800 */
[----:B------:R-:W-:-:S03]  /*3210*/  FADD R9, R140, R9 ;  /* 0x000000098c097221 */ /* 0x000fc60000000000 */
[----:B-1----:R0:W5:Y:S01]  /*3220*/  LDL.LU R13, [R1+0xe0] ;  /* 0x0000e000010d7983 */ /* 0x0021620000300800 */
[----:B------:R-:W-:-:S03]  /*3230*/  FADD R8, R141, R8 ;  /* 0x000000088d087221 */ /* 0x000fc60000000000 */
[----:B------:R1:W-:Y:S01]  /*3240*/  STL [R1+0x48], R12 ;  /* 0x0000480c01007387 */ /* 0x0003e20000100800 */
[----:B------:R-:W-:-:S01]  /*3250*/  FADD R7, R142, R7 ;  /* 0x000000078e077221 */ /* 0x000fc20000000000 */
[----:B------:R-:W-:Y:S02]  /*3260*/  FADD R6, R143, R6 ;  /* 0x000000068f067221 */ /* 0x000fe40000000000 */
[----:B-1----:R0:W5:Y:S04]  /*3270*/  LDL.LU R12, [R1+0xdc] ;  /* 0x0000dc00010c7983 */ /* 0x0021680000300800 */
[----:B------:R1:W-:Y:S01]  /*3280*/  STL [R1+0x4c], R11 ;  /* 0x00004c0b01007387 */ /* 0x0003e20000100800 */
[----:B------:R-:W-:-:S01]  /*3290*/  FADD R5, R144, R5 ;  /* 0x0000000590057221 */ /* 0x000fc20000000000 */
[----:B------:R-:W-:-:S02]  /*32a0*/  FADD R4, R145, R4 ;  /* 0x0000000491047221 */ /* 0x000fc40000000000 */
[----:B-1----:R0:W5:Y:S04]  /*32b0*/  LDL.LU R11, [R1+0xd8] ;  /* 0x0000d800010b7983 */ /* 0x0021680000300800 */
[----:B------:R1:W-:Y:S01]  /*32c0*/  STL [R1+0x50], R10 ;  /* 0x0000500a01007387 */ /* 0x0003e20000100800 */
[----:B------:R-:W-:-:S03]  /*32d0*/  FADD R3, R146, R3 ;  /* 0x0000000392037221 */ /* 0x000fc60000000000 */
        /* <DEDUP_REMOVED lines=13> */
[----:B------:R1:W-:Y:S04]  /*33b0*/  STL [R1+0x64], R5 ;  /* 0x0000640501007387 */ /* 0x0003e80000100800 */
        /* <DEDUP_REMOVED lines=12> */
[----:B-1----:R0:W5:Y:S01]  /*3480*/  LDL.LU R0, [R1+0xa8] ;  /* 0x0000a80001007983 */ /* 0x0021620000300800 */
[----:B------:R-:W-:-:S01]  /*3490*/  FADD R229, R229, R151 ;  /* 0x00000097e5e57221 */ /* 0x000fc20000000000 */
[----:B------:R-:W-:-:S02]  /*34a0*/  WARPGROUP.DEPBAR.LE gsb0, 0x0 ;  /* 0x00008000000079c5 */ /* 0x000fc40000010000 */
[----:B------:R-:W-:-:S05]  /*34b0*/  UMOV UR6, URZ ;  /* 0x0000003f00067c82 */ /* 0x000fca0008000000 */
.L_x_26:
[----:B------:R-:W-:Y:S05]  /*34c0*/  @!P1 BRA `(.L_x_27) ;  /* 0x0000000000049947 */ /* 0x000fea0003800000 */
[----:B------:R-:W-:Y:S01]  /*34d0*/  BPT.TRAP 0x1 ;  /* 0x000000040000795c */ /* 0x000fe20000300000 */
.L_x_27:
[----:B-----5:R1:W-:Y:S04]  /*34e0*/  STL [R1+0xb0], R3 ;  /* 0x0000b00301007387 */ /* 0x0203e80000100800 */
[----:B-1----:R-:W2:Y:S04]  /*34f0*/  LDL R3, [R1+0x80] ;  /* 0x0000800001037983 */ /* 0x002ea80000100800 */
[----:B------:R1:W-:Y:S04]  /*3500*/  STL [R1+0xac], R2 ;  /* 0x0000ac0201007387 */ /* 0x0003e80000100800 */
[----:B-1----:R-:W2:Y:S04]  /*3510*/  LDL R2, [R1+0x90] ;  /* 0x0000900001027983 */ /* 0x002ea80000100800 */
[----:B------:R1:W-:Y:S04]  /*3520*/  STL [R1+0xa8], R0 ;  /* 0x0000a80001007387 */ /* 0x0003e80000100800 */
[----:B-1----:R-:W3:Y:S01]  /*3530*/  LDL R0, [R1+0x8c] ;  /* 0x00008c0001007983 */ /* 0x002ee20000100800 */
[----:B--2---:R-:W-:-:S03]  /*3540*/  LOP3.LUT P0, RZ, R2, R3, RZ, 0xc0, !PT ;  /* 0x0000000302ff7212 */ /* 0x004fc6000780c0ff */
[----:B------:R1:W5:Y:S04]  /*3550*/  LDL.LU R3, [R1+0xb0] ;  /* 0x0000b00001037983 */ /* 0x0003680000300800 */
[----:B------:R1:W5:Y:S06]  /*3560*/  LDL.LU R2, [R1+0xac] ;  /* 0x0000ac0001027983 */ /* 0x00036c0000300800 */
[----:B------:R-:W-:-:S05]  /*3570*/  VOTEU.ANY UP1, P0 ;  /* 0x00000000003f7886 */ /* 0x000fca0000020100 */
[----:B------:R-:W-:-:S04]  /*3580*/  @UP1 ULEA UR7, UR20, UR12, 0x3 ;  /* 0x0000000c14071291 */ /* 0x000fc8000f8e183f */
[----:B------:R-:W-:-:S06]  /*3590*/  @UP1 UIADD3 UR7, UR7, 0x60, URZ ;  /* 0x0000006007071890 */ /* 0x000fcc000fffe03f */
[----:B------:R-:W-:-:S05]  /*35a0*/  IMAD.U32 R152, RZ, RZ, UR7 ;  /* 0x00000007ff987e24 */ /* 0x000fca000f8e00ff */
[----:B---3--:R-:W-:Y:S02]  /*35b0*/  @P0 PRMT R152, R0, 0x654, R152 ;  /* 0x0000065400980816 */ /* 0x008fe40000000098 */
[----:B------:R1:W5:Y:S01]  /*35c0*/  LDL.LU R0, [R1+0xa8] ;  /* 0x0000a80001007983 */ /* 0x0003620000300800 */
[----:B------:R-:W-:Y:S01]  /*35d0*/  UISETP.GT.U32.AND UP1, UPT, UR14, 0x1, UPT ;  /* 0x000000010e00788c */ /* 0x000fe2000bf24070 */
[----:B------:R1:W-:Y:S05]  /*35e0*/  @P0 SYNCS.ARRIVE.TRANS64.RED.A1T0 RZ, [R152+URZ], RZ ;  /* 0x000000ff98ff09a7 */ /* 0x0003ea000810043f */
[----:B------:R-:W-:-:S13]  /*35f0*/  PLOP3.LUT P0, PT, PT, PT, UP1, 0x80, 0x0 ;  /* 0x000000000000781c */ /* 0x000fda0003f0f018 */
[----:B-1----:R-:W-:Y:S05]  /*3600*/  @P0 BRA `(.L_x_28) ;  /* 0x0000000000040947 */ /* 0x002fea0003800000 */
[----:B------:R-:W-:Y:S01]  /*3610*/  BPT.TRAP 0x1 ;  /* 0x000000040000795c */ /* 0x000fe20000300000 */
.L_x_28:
[----:B------:R-:W-:Y:S02]  /*3620*/  UISETP.GT.AND UP3, UPT, UR18, 0x1, UPT ;  /* 0x000000011200788c */ /* 0x000fe4000bf64270 */
[----:B------:R-:W-:Y:S02]  /*3630*/  UIADD3 UR19, UR19, 0x1, URZ ;  /* 0x0000000113137890 */ /* 0x000fe4000fffe03f */
[----:B------:R-:W-:Y:S02]  /*3640*/  UIADD3 UR20, UR20, 0x1, URZ ;  /* 0x0000000114147890 */ /* 0x000fe4000fffe03f */
[----:B------:R-:W-:Y:S01]  /*3650*/  PLOP3.LUT P0, PT, PT, PT, UP3, 0x80, 0x0 ;  /* 0x000000000000781c */ /* 0x000fe20003f0f038 */
[----:B------:R-:W-:Y:S02]  /*3660*/  UISETP.NE.AND UP1, UPT, UR19, 0xc, UPT ;  /* 0x0000000c1300788c */ /* 0x000fe4000bf25270 */
[----:B------:R-:W-:Y:S02]  /*3670*/  UISETP.NE.AND UP2, UPT, UR20, 0xc, UPT ;  /* 0x0000000c1400788c */ /* 0x000fe4000bf45270 */
[----:B------:R-:W-:-:S02]  /*3680*/  USEL UR7, URZ, 0x1, UP1 ;  /* 0x000000013f077887 */ /* 0x000fc40008800000 */
[----:B------:R-:W-:Y:S02]  /*3690*/  UIADD3 UR18, UR18, -0x1, URZ ;  /* 0xffffffff12127890 */ /* 0x000fe4000fffe03f */
[----:B------:R-:W-:Y:S02]  /*36a0*/  USEL UR19, UR19, URZ, UP1 ;  /* 0x0000003f13137287 */ /* 0x000fe40008800000 */
[----:B-----5:R-:W-:Y:S01]  /*36b0*/  LOP3.LUT R2, R2, UR7, RZ, 0x3c, !PT ;  /* 0x0000000702027c12 */ /* 0x020fe2000f8e3cff */
[----:B------:R-:W-:Y:S01]  /*36c0*/  USEL UR20, UR20, URZ, UP2 ;  /* 0x0000003f14147287 */ /* 0x000fe20009000000 */
[----:B------:R-:W-:Y:S01]  /*36d0*/  UMOV UR7, 0x1 ;  /* 0x0000000100077882 */ /* 0x000fe20000000000 */
[----:B------:R-:W-:Y:S10]  /*36e0*/  @P0 BRA `(.L_x_29) ;  /* 0xffffffec00400947 */ /* 0x000ff4000383ffff */
.L_x_21:
[----:B------:R-:W-:Y:S04]  /*36f0*/  STL [R1+0xa0], R229 ;  /* 0x0000a0e501007387 */ /* 0x000fe80000100800 */
[----:B------:R-:W2:Y:S04]  /*3700*/  LDL.LU R2, [R1+0x7c] ;  /* 0x00007c0001027983 */ /* 0x000ea80000300800 */
[----:B--2---:R1:W-:Y:S04]  /*3710*/  STL [R1+0x7c], R2 ;  /* 0x00007c0201007387 */ /* 0x0043e80000100800 */
[----:B-1----:R-:W2:Y:S04]  /*3720*/  LDL.LU R2, [R1+0x78] ;  /* 0x0000780001027983 */ /* 0x002ea80000300800 */
        /* <DEDUP_REMOVED lines=54> */
[----:B------:R1:W5:Y:S01]  /*3a90*/  LDL.LU R229, [R1+0x8] ;  /* 0x0000080001e57983 */ /* 0x0003620000300800 */
[----:B------:R-:W-:-:S04]  /*3aa0*/  UISETP.NE.AND UP0, UPT, UR6, URZ, UPT ;  /* 0x0000003f0600728c */ /* 0x000fc8000bf05270 */
[----:B------:R-:W-:-:S06]  /*3ab0*/  USEL UR6, URZ, 0x1, !UP0 ;  /* 0x000000013f067887 */ /* 0x000fcc000c000000 */
[----:B------:R-:W-:Y:S01]  /*3ac0*/  ISETP.NE.AND P0, PT, RZ, UR6, PT ;  /* 0x00000006ff007c0c */ /* 0x000fe2000bf05270 */
[----:B--2---:R2:W-:Y:S04]  /*3ad0*/  STL [R1+0xc], R2 ;  /* 0x00000c0201007387 */ /* 0x0045e80000100800 */
[----:B------:R1:W5:Y:S04]  /*3ae0*/  LDL.LU R152, [R1+0x4] ;  /* 0x0000040001987983 */ /* 0x0003680000300800 */
[----:B--2---:R1:W5:Y:S04]  /*3af0*/  LDL.LU R2, [R1] ;  /* 0x0000000001027983 */ /* 0x0043680000300800 */
[----:B------:R-:W-:Y:S05]  /*3b00*/  @!P0 BRA `(.L_x_30) ;  /* 0x0000000c00e48947 */ /* 0x000fea0003800000 */
[----:B------:R2:W-:Y:S04]  /*3b10*/  STL [R1+0xb0], R179 ;  /* 0x0000b0b301007387 */ /* 0x0005e80000100800 */
[----:B--2---:R-:W2:Y:S04]  /*3b20*/  LDL.LU R179, [R1+0x78] ;  /* 0x0000780001b37983 */ /* 0x004ea80000300800 */
[----:B--2---:R2:W-:Y:S04]  /*3b30*/  STL [R1+0xb4], R179 ;  /* 0x0000b4b301007387 */ /* 0x0045e80000100800 */
        /* <DEDUP_REMOVED lines=53> */
[----:B------:R3:W-:Y:S04]  /*3e90*/  STL [R1+0xac], R178 ;  /* 0x0000acb201007387 */ /* 0x0007e80000100800 */
[----:B---3--:R-:W3:Y:S04]  /*3ea0*/  LDL.LU R178, [R1+0x7c] ;  /* 0x00007c0001b27983 */ /* 0x008ee80000300800 */
[----:B------:R4:W-:Y:S04]  /*3eb0*/  STL [R1+0xa8], R0 ;  /* 0x0000a80001007387 */ /* 0x0009e80000100800 */
[----:B----4-:R-:W4:Y:S01]  /*3ec0*/  LDL.LU R0, [R1+0xa0] ;  /* 0x0000a00001007983 */ /* 0x010f220000300800 */
[----:B------:R-:W-:Y:S01]  /*3ed0*/  FADD R3, R24, R3 ;  /* 0x0000000318037221 */ /* 0x000fe20000000000 */
        /* <DEDUP_REMOVED lines=94> */
[----:B-----5:R-:W-:Y:S01]  /*44c0*/  FADD R2, R119, R2 ;  /* 0x0000000277027221 */ /* 0x020fe20000000000 */
[----:B------:R-:W-:Y:S01]  /*44d0*/  FADD R152, R120, R152 ;  /* 0x0000009878987221 */ /* 0x000fe20000000000 */
[----:B------:R-:W-:Y:S01]  /*44e0*/  FADD R229, R121, R229 ;  /* 0x000000e579e57221 */ /* 0x000fe20000000000 */
[----:B--2---:R-:W-:-:S05]  /*44f0*/  FADD R179, R122, R179 ;  /* 0x000000b37ab37221 */ /* 0x004fca0000000000 */
[----:B------:R2:W-:Y:S04]  /*4500*/  STL [R1+0xc], R179 ;  /* 0x00000cb301007387 */ /* 0x0005e80000100800 */
[----:B--2---:R-:W2:Y:S02]  /*4510*/  LDL.LU R179, [R1+0x11c] ;  /* 0x00011c0001b37983 */ /* 0x004ea40000300800 */
        /* <DEDUP_REMOVED lines=77> */
[----:B--2---:R-:W2:Y:S01]  /*49f0*/  LDL.LU R179, [R1+0xb4] ;  /* 0x0000b40001b37983 */ /* 0x004ea20000300800 */
[----:B---3--:R-:W-:Y:S01]  /*4a00*/  FADD R178, R150, R178 ;  /* 0x000000b296b27221 */ /* 0x008fe20000000000 */
[----:B----4-:R-:W-:Y:S01]  /*4a10*/  FADD R0, R151, R0 ;  /* 0x0000000097007221 */ /* 0x010fe20000000000 */
[----:B--2---:R-:W-:-:S05]  /*4a20*/  FADD R179, R149, R179 ;  /* 0x000000b395b37221 */ /* 0x004fca0000000000 */
[----:B------:R2:W-:Y:S04]  /*4a30*/  STL [R1+0x78], R179 ;  /* 0x000078b301007387 */ /* 0x0005e80000100800 */
[----:B--2---:R2:W5:Y:S04]  /*4a40*/  LDL.LU R179, [R1+0xb0] ;  /* 0x0000b00001b37983 */ /* 0x0045680000300800 */
[----:B------:R3:W-:Y:S04]  /*4a50*/  STL [R1+0x7c], R178 ;  /* 0x00007cb201007387 */ /* 0x0007e80000100800 */
[----:B---3--:R2:W5:Y:S04]  /*4a60*/  LDL.LU R178, [R1+0xac] ;  /* 0x0000ac0001b27983 */ /* 0x0085680000300800 */
[----:B------:R3:W-:Y:S04]  /*4a70*/  STL [R1+0xa0], R0 ;  /* 0x0000a00001007387 */ /* 0x0007e80000100800 */
[----:B---3--:R2:W5:Y:S01]  /*4a80*/  LDL.LU R0, [R1+0xa8] ;  /* 0x0000a80001007983 */ /* 0x0085620000300800 */
[----:B------:R-:W-:-:S02]  /*4a90*/  WARPGROUP.DEPBAR.LE gsb0, 0x0 ;  /* 0x00008000000079c5 */ /* 0x000fc40000010000 */
.L_x_30:
[----:B------:R-:W3:Y:S01]  /*4aa0*/  S2R R25, SR_TID.X ;  /* 0x0000000000197919 */ /* 0x000ee20000002100 */
[----:B------:R-:W-:Y:S01]  /*4ab0*/  IMAD.U32 R24, RZ, RZ, UR31 ;  /* 0x0000001fff187e24 */ /* 0x000fe2000f8e00ff */
[----:B------:R-:W-:Y:S01]  /*4ac0*/  UIADD3 UR5, UR5, UR29, URZ ;  /* 0x0000001d05057290 */ /* 0x000fe2000fffe03f */
[----:B------:R-:W-:Y:S01]  /*4ad0*/  IMAD.U32 R26, RZ, RZ, UR32 ;  /* 0x00000020ff1a7e24 */ /* 0x000fe2000f8e00ff */
[----:B------:R-:W4:Y:S01]  /*4ae0*/  LDC R47, c[0x0][0x288] ;  /* 0x0000a200ff2f7b82 */ /* 0x000f220000000800 */
[----:B------:R-:W-:Y:S01]  /*4af0*/  UISETP.GE.U32.AND UP1, UPT, UR29, 0xc, UPT ;  /* 0x0000000c1d00788c */ /* 0x000fe2000bf26070 */
[----:B------:R-:W-:Y:S01]  /*4b00*/  SHF.L.U32 R24, R24, 0x1f, RZ ;  /* 0x0000001f18187819 */ /* 0x000fe200000006ff */
[----:B------:R-:W-:Y:S01]  /*4b10*/  UISETP.GT.U32.AND UP0, UPT, UR5, 0xb, UPT ;  /* 0x0000000b0500788c */ /* 0x000fe2000bf04070 */
[----:B-----5:R-:W-:Y:S01]  /*4b20*/  SHF.R.S32.HI R28, RZ, 0x1f, R0 ;  /* 0x0000001fff1c7819 */ /* 0x020fe20000011400 */
[----:B------:R-:W-:Y:S02]  /*4b30*/  UIMAD.WIDE.U32 UR6, UR5, -0x55555555, URZ ;  /* 0xaaaaaaab050678a5 */ /* 0x000fe4000f8e003f */
[----:B------:R-:W-:Y:S01]  /*4b40*/  UISETP.LT.U32.AND UP0, UPT, UR29, 0xc, UP0 ;  /* 0x0000000c1d00788c */ /* 0x000fe20008701070 */
[----:B------:R3:W-:Y:S01]  /*4b50*/  SYNCS.ARRIVE.TRANS64.A1T0 RZ, [R26+UR30], RZ ;  /* 0x000000ff1aff79a7 */ /* 0x0007e2000810001e */
[----:B------:R-:W-:-:S02]  /*4b60*/  WARPGROUP.DEPBAR.LE gsb0, 0x0 ;  /* 0x00008000000079c5 */ /* 0x000fc40000010000 */
[----:B------:R-:W-:Y:S02]  /*4b70*/  USEL UR8, URZ, 0x1, !UP0 ;  /* 0x000000013f087887 */ /* 0x000fe4000c000000 */
[----:B------:R-:W-:Y:S02]  /*4b80*/  USHF.R.U32.HI UR6, URZ, 0x3, UR7 ;  /* 0x000000033f067899 */ /* 0x000fe40008011607 */
[----:B------:R-:W-:Y:S01]  /*4b90*/  ULOP3.LUT UR4, UR4, UR8, URZ, 0x3c, !UPT ;  /* 0x0000000804047292 */ /* 0x000fe2000f8e3c3f */
[----:B------:R-:W0:Y:S01]  /*4ba0*/  SYNCS.PHASECHK.TRANS64.TRYWAIT P0, [UR16+0x8], R24 ;  /* 0x00000818ff0075a7 */ /* 0x000e220008000150 */
[----:B------:R-:W-:Y:S02]  /*4bb0*/  UIMAD UR5, UR6, -0xc, UR5 ;  /* 0xfffffff4060578a4 */ /* 0x000fe4000f8e0205 */
[----:B------:R-:W-:Y:S01]  /*4bc0*/  @UP1 ULOP3.LUT UR4, UR4, 0x1, UR6, 0x78, !UPT ;  /* 0x0000000104041892 */ /* 0x000fe2000f8e7806 */
[----:B---3--:R-:W-:-:S04]  /*4bd0*/  SHF.R.S32.HI R26, RZ, 0x1f, R25 ;  /* 0x0000001fff1a7819 */ /* 0x008fc80000011419 */
[----:B------:R-:W-:-:S04]  /*4be0*/  LEA.HI R26, R26, R25, RZ, 0x7 ;  /* 0x000000191a1a7211 */ /* 0x000fc800078f38ff */
[----:B------:R-:W-:-:S05]  /*4bf0*/  LOP3.LUT R26, R26, 0xffffff80, RZ, 0xc0, !PT ;  /* 0xffffff801a1a7812 */ /* 0x000fca00078ec0ff */
[----:B------:R-:W-:-:S05]  /*4c00*/  IMAD.IADD R26, R25, 0x1, -R26 ;  /* 0x00000001191a7824 */ /* 0x000fca00078e0a1a */
[----:B------:R-:W-:-:S04]  /*4c10*/  SHF.R.S32.HI R25, RZ, 0x1f, R26 ;  /* 0x0000001fff197819 */ /* 0x000fc8000001141a */
[----:B------:R-:W-:-:S04]  /*4c20*/  LEA.HI R25, R25, R26, RZ, 0x2 ;  /* 0x0000001a19197211 */ /* 0x000fc800078f10ff */
[----:B------:R-:W-:Y:S01]  /*4c30*/  LOP3.LUT R25, R25, 0xfffffffc, RZ, 0xc0, !PT ;  /* 0xfffffffc19197812 */ /* 0x000fe200078ec0ff */
[----:B0---4-:R-:W-:Y:S06]  /*4c40*/  @!P0 BRA `(.L_x_31) ;  /* 0x000000d4008c8947 */ /* 0x011fec0003800000 */
.L_x_259:
[----:B------:R3:W-:Y:S01]  /*4c50*/  STL [R1+0xac], R3 ;  /* 0x0000ac0301007387 */ /* 0x0007e20000100800 */
[----:B------:R-:W-:-:S03]  /*4c60*/  ULDC.64 UR6, c[0x0][0x6d0] ;  /* 0x0001b40000067ab9 */ /* 0x000fc60000000a00 */
[----:B---3--:R-:W3:Y:S04]  /*4c70*/  LDL.LU R3, [R1+0x88] ;  /* 0x0000880001037983 */ /* 0x008ee80000300800 */
[----:B------:R4:W-:Y:S04]  /*4c80*/  STL [R1+0xa8], R2 ;  /* 0x0000a80201007387 */ /* 0x0009e80000100800 */
[----:B----4-:R-:W4:Y:S01]  /*4c90*/  LDL.LU R2, [R1+0x9c] ;  /* 0x00009c0001027983 */ /* 0x010f220000300800 */
[----:B------:R-:W-:Y:S02]  /*4ca0*/  IMAD.IADD R30, R26, 0x1, -R25 ;  /* 0x000000011a1e7824 */ /* 0x000fe400078e0a19 */
[----:B0-----:R-:W-:-:S02]  /*4cb0*/  IMAD R27, R28, UR6, RZ ;  /* 0x000000061c1b7c24 */ /* 0x001fc4000f8e02ff */
[----:B------:R-:W-:-:S04]  /*4cc0*/  IMAD.WIDE R34, R30, 0x2, RZ ;  /* 0x000000021e227825 */ /* 0x000fc800078e02ff */
[C---:B------:R-:W-:Y:S01]  /*4cd0*/  IMAD.WIDE.U32 R24, R0.reuse, UR6, R178 ;  /* 0x0000000600187c25 */ /* 0x040fe2000f8e00b2 */
[----:B------:R-:W-:Y:S01]  /*4ce0*/  ULDC UR6, c[0x0][0x284] ;  /* 0x0000a10000067ab9 */ /* 0x000fe20000000800 */
[----:B---3--:R-:W-:Y:S02]  /*4cf0*/  SHF.L.U32 R36, R3, 0x6, RZ ;  /* 0x0000000603247819 */ /* 0x008fe400000006ff */
[----:B------:R0:W5:Y:S01]  /*4d00*/  LDL.LU R3, [R1+0xac] ;  /* 0x0000ac0001037983 */ /* 0x0001620000300800 */
[----:B------:R-:W-:Y:S01]  /*4d10*/  IMAD R27, R0, UR7, R27 ;  /* 0x00000007001b7c24 */ /* 0x000fe2000f8e021b */
[C---:B------:R-:W-:Y:S02]  /*4d20*/  ISETP.GE.AND P0, PT, R36.reuse, UR6, PT ;  /* 0x0000000624007c0c */ /* 0x040fe4000bf06270 */
[----:B------:R-:W-:Y:S02]  /*4d30*/  SHF.R.S32.HI R37, RZ, 0x1f, R36 ;  /* 0x0000001fff257819 */ /* 0x000fe40000011424 */
[----:B------:R-:W-:-:S04]  /*4d40*/  IADD3 R24, P1, R36, R24, RZ ;  /* 0x0000001824187210 */ /* 0x000fc80007f3e0ff */
[----:B------:R-:W-:Y:S01]  /*4d50*/  IADD3.X R25, R37, R25, R27, P1, !PT ;  /* 0x0000001925197210 */ /* 0x000fe20000ffe41b */
[C---:B----4-:R-:W-:Y:S02]  /*4d60*/  IMAD.SHL.U32 R26, R2.reuse, 0x100, RZ ;  /* 0x00000100021a7824 */ /* 0x050fe400078e00ff */
[----:B------:R-:W-:Y:S02]  /*4d70*/  IMAD.WIDE R34, R2, 0x100, R34 ;  /* 0x0000010002227825 */ /* 0x000fe400078e0222 */
[----:B------:R0:W5:Y:S01]  /*4d80*/  LDL.LU R2, [R1+0xa8] ;  /* 0x0000a80001027983 */ /* 0x0001620000300800 */
[----:B------:R-:W-:Y:S01]  /*4d90*/  ISETP.GE.OR P0, PT, R26, R47, P0 ;  /* 0x0000002f1a00720c */ /* 0x000fe20000706670 */
[----:B------:R-:W-:-:S04]  /*4da0*/  IMAD R47, R30, -0x2, R47 ;  /* 0xfffffffe1e2f7824 */ /* 0x000fc800078e022f */
[----:B------:R-:W-:-:S08]  /*4db0*/  IMAD.IADD R47, R47, 0x1, -R26 ;  /* 0x000000012f2f7824 */ /* 0x000fd000078e0a1a */
[----:B0-----:R-:W-:Y:S05]  /*4dc0*/  @P0 BRA `(.L_x_32) ;  /* 0x000000b400840947 */ /* 0x001fea0003800000 */
[----:B------:R0:W-:Y:S01]  /*4dd0*/  STL [R1+0xa8], R0 ;  /* 0x0000a80001007387 */ /* 0x0001e20000100800 */
[----:B------:R-:W3:Y:S03]  /*4de0*/  LDC.64 R32, c[0x0][0x6c8] ;  /* 0x0001b200ff207b82 */ /* 0x000ee60000000a00 */
[----:B0-----:R-:W4:Y:S01]  /*4df0*/  LDL R0, [R1+0xa4] ;  /* 0x0000a40001007983 */ /* 0x001f220000100800 */
[----:B------:R-:W-:Y:S01]  /*4e00*/  FSETP.NEU.AND P0, PT, RZ, UR27, PT ;  /* 0x0000001bff007c0b */ /* 0x000fe2000bf0d000 */
[----:B------:R-:W-:Y:S01]  /*4e10*/  BSSY B0, `(.L_x_32) ;  /* 0x0000b5c000007945 */ /* 0x000fe20003800000 */
[----:B------:R-:W-:Y:S01]  /*4e20*/  ISETP.GT.AND P1, PT, R47, RZ, PT ;  /* 0x000000ff2f00720c */ /* 0x000fe20003f24270 */
[----:B----4-:R-:W-:Y:S02]  /*4e30*/  IMAD.IADD R46, R0, 0x1, -R36 ;  /* 0x00000001002e7824 */ /* 0x010fe400078e0a24 */
[----:B------:R0:W5:Y:S01]  /*4e40*/  LDL.LU R0, [R1+0xa8] ;  /* 0x0000a80001007983 */ /* 0x0001620000300800 */
[----:B---3--:R-:W-:-:S02]  /*4e50*/  IMAD R26, R35, R32, RZ ;  /* 0x00000020231a7224 */ /* 0x008fc400078e02ff */
[----:B------:R-:W-:Y:S01]  /*4e60*/  IMAD.WIDE.U32 R24, R34, R32, R24 ;  /* 0x0000002022187225 */ /* 0x000fe200078e0018 */
[----:B------:R-:W-:-:S03]  /*4e70*/  ISETP.GT.AND P2, PT, R46, RZ, P1 ;  /* 0x000000ff2e00720c */ /* 0x000fc60000f44270 */
[----:B------:R-:W-:-:S04]  /*4e80*/  IMAD R27, R34, R33, R26 ;  /* 0x00000021221b7224 */ /* 0x000fc800078e021a */
[----:B------:R-:W-:Y:S01]  /*4e90*/  IMAD.IADD R41, R25, 0x1, R27 ;  /* 0x0000000119297824 */ /* 0x000fe200078e021b */
[----:B0-----:R-:W-:Y:S06]  /*4ea0*/  @!P0 BRA `(.L_x_33) ;  /* 0x0000008c008c8947 */ /* 0x001fec0003800000 */
[----:B------:R-:W0:Y:S01]  /*4eb0*/  LDC.64 R30, c[0x0][0x6b0] ;  /* 0x0001ac00ff1e7b82 */ /* 0x000e220000000a00 */
[----:B------:R-:W-:Y:S01]  /*4ec0*/  ULDC.64 UR6, c[0x0][0x6b8] ;  /* 0x0001ae0000067ab9 */ /* 0x000fe20000000a00 */
[----:B------:R-:W-:Y:S01]  /*4ed0*/  ULDC.64 UR8, c[0x0][0x6a8] ;  /* 0x0001aa0000087ab9 */ /* 0x000fe20000000a00 */
[----:B-----5:R-:W-:Y:S01]  /*4ee0*/  IMAD.WIDE.U32 R26, R0, UR6, R178 ;  /* 0x00000006001a7c25 */ /* 0x020fe2000f8e00b2 */
[----:B------:R-:W-:-:S03]  /*4ef0*/  ULDC.64 UR10, c[0x0][0x6c0] ;  /* 0x0001b000000a7ab9 */ /* 0x000fc60000000a00 */
[----:B------:R-:W-:Y:S01]  /*4f00*/  IMAD R25, R28, UR6, RZ ;  /* 0x000000061c197c24 */ /* 0x000fe2000f8e02ff */
[----:B------:R-:W-:Y:S01]  /*4f10*/  IADD3 R28, P0, R36, R26, RZ ;  /* 0x0000001a241c7210 */ /* 0x000fe20007f1e0ff */
[----:B------:R-:W3:Y:S02]  /*4f20*/  LDC.64 R52, c[0x0][0x6b0] ;  /* 0x0001ac00ff347b82 */ /* 0x000ee40000000a00 */
[----:B------:R-:W-:-:S05]  /*4f30*/  IMAD R48, R0, UR7, R25 ;  /* 0x0000000700307c24 */ /* 0x000fca000f8e0219 */
[----:B------:R-:W-:Y:S01]  /*4f40*/  IADD3.X R29, R37, R27, R48, P0, !PT ;  /* 0x0000001b251d7210 */ /* 0x000fe200007fe430 */
[-C--:B0-----:R-:W-:Y:S02]  /*4f50*/  IMAD R49, R35, R30.reuse, RZ ;  /* 0x0000001e23317224 */ /* 0x081fe400078e02ff */
[----:B------:R-:W-:-:S04]  /*4f60*/  IMAD.WIDE.U32 R26, R34, R30, R28 ;  /* 0x0000001e221a7225 */ /* 0x000fc800078e001c */
[----:B------:R-:W-:Y:S01]  /*4f70*/  IMAD R49, R34, R31, R49 ;  /* 0x0000001f22317224 */ /* 0x000fe200078e0231 */
[----:B------:R-:W-:-:S03]  /*4f80*/  LEA R38, P0, R26, UR8, 0x2 ;  /* 0x000000081a267c11 */ /* 0x000fc6000f8010ff */
[----:B------:R-:W-:-:S05]  /*4f90*/  IMAD.IADD R25, R27, 0x1, R49 ;  /* 0x000000011b197824 */ /* 0x000fca00078e0231 */
[----:B------:R-:W-:-:S05]  /*4fa0*/  LEA.HI.X R39, R26, UR9, R25, 0x2, P0 ;  /* 0x000000091a277c11 */ /* 0x000fca00080f1419 */
[----:B------:R0:W4:Y:S01]  /*4fb0*/  @P2 LDG.E.LTC128B R43, desc[UR24][R38.64] ;  /* 0x00000018262b2981 */ /* 0x000122000c1e1920 */
[C---:B------:R-:W-:Y:S01]  /*4fc0*/  LEA R26, P0, R24.reuse, UR10, 0x2 ;  /* 0x0000000a181a7c11 */ /* 0x040fe2000f8010ff */
[----:B------:R-:W-:Y:S03]  /*4fd0*/  BSSY B1, `(.L_x_34) ;  /* 0x0000015000017945 */ /* 0x000fe60003800000 */
[----:B------:R-:W-:Y:S01]  /*4fe0*/  LEA.HI.X R27, R24, UR11, R41, 0x2, P0 ;  /* 0x0000000b181b7c11 */ /* 0x000fe200080f1429 */
[----:B---3--:R-:W-:Y:S01]  /*4ff0*/  IMAD.WIDE.U32 R24, R34, R30, R52 ;  /* 0x0000001e22187225 */ /* 0x008fe200078e0034 */
[----:B------:R-:W-:-:S03]  /*5000*/  ISETP.GT.AND P0, PT, R47, 0x1, PT ;  /* 0x000000012f00780c */ /* 0x000fc60003f04270 */
[----:B0-----:R-:W-:-:S04]  /*5010*/  IMAD.WIDE.U32 R38, R34, R30, R36 ;  /* 0x0000001e22267225 */ /* 0x001fc800078e0024 */
[----:B------:R-:W-:Y:S01]  /*5020*/  IMAD.IADD R51, R49, 0x1, R25 ;  /* 0x0000000131337824 */ /* 0x000fe200078e0219 */
[----:B------:R-:W-:-:S04]  /*5030*/  IADD3 R38, P4, R178, R38, RZ ;  /* 0x00000026b2267210 */ /* 0x000fc80007f9e0ff */
[----:B------:R-:W-:Y:S02]  /*5040*/  IADD3.X R39, R179, R49, R39, P4, !PT ;  /* 0x00000031b3277210 */ /* 0x000fe400027fe427 */
[----:B------:R-:W-:Y:S01]  /*5050*/  LEA R42, P4, R32, R26, 0x2 ;  /* 0x0000001a202a7211 */ /* 0x000fe200078810ff */
[----:B------:R-:W-:-:S04]  /*5060*/  IMAD.WIDE.U32 R38, R0, UR6, R38 ;  /* 0x0000000600267c25 */ /* 0x000fc8000f8e0026 */
[----:B----4-:R-:W-:-:S04]  /*5070*/  FMUL R40, R43, UR27 ;  /* 0x0000001b2b287c20 */ /* 0x010fc80008400000 */
[----:B------:R-:W-:Y:S01]  /*5080*/  FFMA R45, R3, UR26, R40 ;  /* 0x0000001a032d7c23 */ /* 0x000fe20008000028 */
[----:B------:R-:W-:-:S04]  /*5090*/  IADD3 R3, P5, R28, R24, RZ ;  /* 0x000000181c037210 */ /* 0x000fc80007fbe0ff */
[----:B------:R0:W-:Y:S01]  /*50a0*/  @P2 STG.E desc[UR24][R26.64], R45 ;  /* 0x0000002d1a002986 */ /* 0x0001e2000c101918 */
[----:B------:R-:W-:Y:S01]  /*50b0*/  ISETP.GT.AND P2, PT, R46, RZ, P0 ;  /* 0x000000ff2e00720c */ /* 0x000fe20000744270 */
[----:B------:R-:W-:Y:S01]  /*50c0*/  IMAD.X R44, R51, 0x1, R29, P5 ;  /* 0x00000001332c7824 */ /* 0x000fe200028e061d */
[----:B------:R-:W-:-:S04]  /*50d0*/  LEA R40, P5, R3, UR8, 0x2 ;  /* 0x0000000803287c11 */ /* 0x000fc8000f8a10ff */
[----:B------:R-:W-:Y:S02]  /*50e0*/  LEA.HI.X R41, R3, UR9, R44, 0x2, P5 ;  /* 0x0000000903297c11 */ /* 0x000fe4000a8f142c */
[----:B------:R-:W-:-:S05]  /*50f0*/  MOV R3, R43 ;  /* 0x0000002b00037202 */ /* 0x000fca0000000f00 */
[----:B0-----:R-:W-:Y:S05]  /*5100*/  @!P2 BRA `(.L_x_35) ;  /* 0x000000000004a947 */ /* 0x001fea0003800000 */
[----:B------:R0:W5:Y:S02]  /*5110*/  LDG.E.LTC128B R3, desc[UR24][R40.64] ;  /* 0x0000001828037981 */ /* 0x000164000c1e1920 */
.L_x_35:
[----:B------:R-:W-:Y:S05]  /*5120*/  BSYNC B1 ;  /* 0x0000000000017941 */ /* 0x000fea0003800000 */
.L_x_34:
[----:B0----5:R-:W-:Y:S01]  /*5130*/  FMUL R41, R3, UR27 ;  /* 0x0000001b03297c20 */ /* 0x021fe20008400000 */
[----:B------:R-:W-:Y:S01]  /*5140*/  LEA.HI.X R43, R32, R27, R33, 0x2, P4 ;  /* 0x0000001b202b7211 */ /* 0x000fe200020f1421 */
[----:B------:R-:W-:Y:S01]  /*5150*/  IMAD.IADD R39, R48, 0x1, R39 ;  /* 0x0000000130277824 */ /* 0x000fe200078e0227 */
[----:B------:R-:W-:Y:S01]  /*5160*/  ISETP.GT.AND P1, PT, R46, 0x8, P1 ;  /* 0x000000082e00780c */ /* 0x000fe20000f24270 */
[----:B------:R-:W-:Y:S01]  /*5170*/  FFMA R55, R4, UR26, R41 ;  /* 0x0000001a04377c23 */ /* 0x000fe20008000029 */
[----:B------:R-:W-:Y:S01]  /*5180*/  LEA R40, P4, R38, UR8, 0x2 ;  /* 0x0000000826287c11 */ /* 0x000fe2000f8810ff */
[----:B------:R-:W-:Y:S01]  /*5190*/  BSSY B1, `(.L_x_36) ;  /* 0x0000007000017945 */ /* 0x000fe20003800000 */
[----:B------:R-:W-:Y:S02]  /*51a0*/  IADD3 R44, P5, P6, R178, R24, R36 ;  /* 0x00000018b22c7210 */ /* 0x000fe40007ebe024 */
[----:B------:R0:W-:Y:S01]  /*51b0*/  @P2 STG.E desc[UR24][R42.64], R55 ;  /* 0x000000372a002986 */ /* 0x0001e2000c101918 */
[----:B------:R-:W-:-:S02]  /*51c0*/  LEA.HI.X R41, R38, UR9, R39, 0x2, P4 ;  /* 0x0000000926297c11 */ /* 0x000fc4000a0f1427 */
[----:B------:R-:W-:-:S04]  /*51d0*/  IADD3.X R45, R179, R51, R37, P5, P6 ;  /* 0x00000033b32d7210 */ /* 0x000fc80002fec425 */
[----:B------:R-:W-:Y:S05]  /*51e0*/  @!P1 BRA `(.L_x_37) ;  /* 0x0000000000049947 */ /* 0x000fea0003800000 */
[----:B------:R3:W5:Y:S02]  /*51f0*/  LDG.E.LTC128B R3, desc[UR24][R40.64+0x20] ;  /* 0x0000201828037981 */ /* 0x000764000c1e1920 */
.L_x_37:
[----:B------:R-:W-:Y:S05]  /*5200*/  BSYNC B1 ;  /* 0x0000000000017941 */ /* 0x000fea0003800000 */
.L_x_36:
[----:B-----5:R-:W-:Y:S01]  /*5210*/  FMUL R4, R3, UR27 ;  /* 0x0000001b03047c20 */ /* 0x020fe20008400000 */
[----:B------:R-:W-:Y:S01]  /*5220*/  ISETP.GT.AND P0, PT, R46, 0x8, P0 ;  /* 0x000000082e00780c */ /* 0x000fe20000704270 */
[----:B------:R-:W-:Y:S01]  /*5230*/  IMAD.MOV.U32 R25, RZ, RZ, R51 ;  /* 0x000000ffff197224 */ /* 0x000fe200078e0033 */
[----:B------:R-:W-:Y:S01]  /*5240*/  ISETP.GT.AND P2, PT, R47, 0x8, PT ;  /* 0x000000082f00780c */ /* 0x000fe20003f44270 */
[----:B---3--:R-:W-:Y:S01]  /*5250*/  FFMA R41, R5, UR26, R4 ;  /* 0x0000001a05297c23 */ /* 0x008fe20008000004 */
[----:B------:R-:W-:Y:S01]  /*5260*/  IMAD.WIDE.U32 R44, R0, UR6, R44 ;  /* 0x00000006002c7c25 */ /* 0x000fe2000f8e002c */
[----:B------:R-:W-:Y:S01]  /*5270*/  BSSY B1, `(.L_x_38) ;  /* 0x000000d000017945 */ /* 0x000fe20003800000 */
[----:B------:R-:W-:Y:S02]  /*5280*/  ISETP.GT.AND P4, PT, R46, RZ, P2 ;  /* 0x000000ff2e00720c */ /* 0x000fe40001784270 */
[----:B------:R3:W-:Y:S01]  /*5290*/  @P1 STG.E desc[UR24][R26.64+0x20], R41 ;  /* 0x000020291a001986 */ /* 0x0007e2000c101918 */
[----:B------:R-:W-:Y:S01]  /*52a0*/  IMAD.WIDE.U32 R24, R30, 0x7, R24 ;  /* 0x000000071e187825 */ /* 0x000fe200078e0018 */
[----:B------:R-:W-:-:S03]  /*52b0*/  LEA R4, P5, R44, UR8, 0x2 ;  /* 0x000000082c047c11 */ /* 0x000fc6000f8a10ff */
[----:B------:R-:W-:Y:S01]  /*52c0*/  IMAD R50, R31, 0x7, RZ ;  /* 0x000000071f327824 */ /* 0x000fe200078e02ff */
[----:B------:R-:W-:Y:S01]  /*52d0*/  IADD3 R38, P6, R28, R24, RZ ;  /* 0x000000181c267210 */ /* 0x000fe20007fde0ff */
[----:B------:R-:W-:Y:S02]  /*52e0*/  IMAD.IADD R5, R48, 0x1, R45 ;  /* 0x0000000130057824 */ /* 0x000fe400078e022d */
[----:B------:R-:W-:-:S03]  /*52f0*/  IMAD.IADD R40, R25, 0x1, R50 ;  /* 0x0000000119287824 */ /* 0x000fc600078e0232 */
[----:B------:R-:W-:Y:S01]  /*5300*/  LEA.HI.X R5, R44, UR9, R5, 0x2, P5 ;  /* 0x000000092c057c11 */ /* 0x000fe2000a8f1405 */
[----:B------:R-:W-:Y:S01]  /*5310*/  IMAD.X R39, R40, 0x1, R29, P6 ;  /* 0x0000000128277824 */ /* 0x000fe200030e061d */
[----:B---3--:R-:W-:Y:S06]  /*5320*/  @!P0 BRA `(.L_x_39) ;  /* 0x0000000000048947 */ /* 0x008fec0003800000 */
[----:B------:R3:W5:Y:S02]  /*5330*/  LDG.E.LTC128B R3, desc[UR24][R4.64+0x20] ;  /* 0x0000201804037981 */ /* 0x000764000c1e1920 */
.L_x_39:
[----:B------:R-:W-:Y:S05]  /*5340*/  BSYNC B1 ;  /* 0x0000000000017941 */ /* 0x000fea0003800000 */
.L_x_38:
[----:B-----5:R-:W-:Y:S01]  /*5350*/  FMUL R25, R3, UR27 ;  /* 0x0000001b03197c20 */ /* 0x020fe20008400000 */
[----:B---3--:R-:W-:Y:S01]  /*5360*/  LEA R4, P1, R38, UR8, 0x2 ;  /* 0x0000000826047c11 */ /* 0x008fe2000f8210ff */
[----:B------:R-:W-:Y:S01]  /*5370*/  IMAD.MOV.U32 R54, RZ, RZ, R3 ;  /* 0x000000ffff367224 */ /* 0x000fe200078e0003 */
[----:B------:R-:W-:Y:S01]  /*5380*/  MOV R27, R43 ;  /* 0x0000002b001b7202 */ /* 0x000fe20000000f00 */
[----:B------:R-:W-:Y:S01]  /*5390*/  FFMA R41, R6, UR26, R25 ;  /* 0x0000001a06297c23 */ /* 0x000fe20008000019 */
[----:B------:R-:W-:Y:S01]  /*53a0*/  IMAD.MOV.U32 R26, RZ, RZ, R42 ;  /* 0x000000ffff1a7224 */ /* 0x000fe200078e002a */
[----:B------:R-:W-:-:S04]  /*53b0*/  LEA.HI.X R5, R38, UR9, R39, 0x2, P1 ;  /* 0x0000000926057c11 */ /* 0x000fc800088f1427 */
[----:B------:R3:W-:Y:S04]  /*53c0*/  @P0 STG.E desc[UR24][R26.64+0x20], R41 ;  /* 0x000020291a000986 */ /* 0x0007e8000c101918 */
[----:B------:R4:W2:Y:S01]  /*53d0*/  @P4 LDG.E.LTC128B R54, desc[UR24][R4.64] ;  /* 0x0000001804364981 */ /* 0x0008a2000c1e1920 */
[----:B------:R-:W-:Y:S01]  /*53e0*/  IADD3 R24, P0, R24, R30, RZ ;  /* 0x0000001e18187210 */ /* 0x000fe20007f1e0ff */
[----:B------:R-:W-:Y:S01]  /*53f0*/  IMAD R3, R33, 0x1c, RZ ;  /* 0x0000001c21037824 */ /* 0x000fe200078e02ff */
[----:B------:R-:W-:Y:S02]  /*5400*/  ISETP.GT.AND P1, PT, R47, 0x9, PT ;  /* 0x000000092f00780c */ /* 0x000fe40003f24270 */
[----:B------:R-:W-:Y:S01]  /*5410*/  IADD3 R38, P5, R24, R28, RZ ;  /* 0x0000001c18267210 */ /* 0x000fe20007fbe0ff */
[----:B------:R-:W-:Y:S01]  /*5420*/  IMAD.X R25, R40, 0x1, R31, P0 ;  /* 0x0000000128197824 */ /* 0x000fe200000e061f */
[----:B------:R-:W-:Y:S01]  /*5430*/  ISETP.GT.AND P0, PT, R46, RZ, P1 ;  /* 0x000000ff2e00720c */ /* 0x000fe20000f04270 */
[----:B----4-:R-:W-:-:S04]  /*5440*/  IMAD.WIDE.U32 R4, R32, 0x1c, R26 ;  /* 0x0000001c20047825 */ /* 0x010fc800078e001a */
[----:B------:R-:W-:Y:S01]  /*5450*/  IMAD.X R39, R25, 0x1, R29, P5 ;  /* 0x0000000119277824 */ /* 0x000fe200028e061d */
[----:B---3--:R-:W-:Y:S01]  /*5460*/  LEA R26, P5, R38, UR8, 0x2 ;  /* 0x00000008261a7c11 */ /* 0x008fe2000f8a10ff */
[----:B------:R-:W-:-:S03]  /*5470*/  IMAD.IADD R5, R5, 0x1, R3 ;  /* 0x0000000105057824 */ /* 0x000fc600078e0203 */
[----:B------:R-:W-:Y:S01]  /*5480*/  LEA.HI.X R27, R38, UR9, R39, 0x2, P5 ;  /* 0x00000009261b7c11 */ /* 0x000fe2000a8f1427 */
[----:B--2---:R-:W-:-:S04]  /*5490*/  FMUL R6, R54, UR27 ;  /* 0x0000001b36067c20 */ /* 0x004fc80008400000 */
[----:B------:R-:W-:-:S05]  /*54a0*/  FFMA R41, R7, UR26, R6 ;  /* 0x0000001a07297c23 */ /* 0x000fca0008000006 */
[----:B------:R2:W-:Y:S04]  /*54b0*/  @P4 STG.E desc[UR24][R4.64], R41 ;  /* 0x0000002904004986 */ /* 0x0005e8000c101918 */
[----:B------:R3:W4:Y:S01]  /*54c0*/  @P0 LDG.E.LTC128B R54, desc[UR24][R26.64] ;  /* 0x000000181a360981 */ /* 0x000722000c1e1920 */
[----:B------:R-:W-:Y:S01]  /*54d0*/  IMAD.WIDE.U32 R6, R30, 0x7, R52 ;  /* 0x000000071e067825 */ /* 0x000fe200078e0034 */
[----:B------:R-:W-:Y:S01]  /*54e0*/  SHF.L.U64.HI R33, R32, 0x5, R33 ;  /* 0x0000000520217819 */ /* 0x000fe20000010221 */
[----:B------:R-:W-:Y:S01]  /*54f0*/  BSSY B1, `(.L_x_40) ;  /* 0x000001a000017945 */ /* 0x000fe20003800000 */
[----:B------:R-:W-:Y:S01]  /*5500*/  ISETP.GT.AND P2, PT, R46, 0x8, P2 ;  /* 0x000000082e00780c */ /* 0x000fe20001744270 */
[----:B------:R-:W-:Y:S02]  /*5510*/  IMAD.SHL.U32 R51, R32, 0x20, RZ ;  /* 0x0000002020337824 */ /* 0x000fe400078e00ff */
[----:B---3--:R-:W-:-:S02]  /*5520*/  IMAD.IADD R27, R50, 0x1, R7 ;  /* 0x00000001321b7824 */ /* 0x008fc400078e0207 */
[----:B------:R-:W-:Y:S01]  /*5530*/  IMAD.MOV.U32 R26, RZ, RZ, R6 ;  /* 0x000000ffff1a7224 */ /* 0x000fe200078e0006 */
[----:B------:R-:W-:-:S03]  /*5540*/  IADD3 R6, P6, R6, R30, RZ ;  /* 0x0000001e06067210 */ /* 0x000fc60007fde0ff */
[----:B------:R-:W-:-:S04]  /*5550*/  IMAD.WIDE.U32 R38, R34, R30, R26 ;  /* 0x0000001e22267225 */ /* 0x000fc800078e001a */
[----:B------:R-:W-:Y:S01]  /*5560*/  IMAD.IADD R7, R49, 0x1, R39 ;  /* 0x0000000131077824 */ /* 0x000fe200078e0227 */
[----:B------:R-:W-:-:S04]  /*5570*/  IADD3 R38, P4, P5, R178, R38, R36 ;  /* 0x00000026b2267210 */ /* 0x000fc80007d9e024 */
[----:B------:R-:W-:Y:S02]  /*5580*/  IADD3.X R39, R179, R7, R37, P4, P5 ;  /* 0x00000007b3277210 */ /* 0x000fe400027ea425 */
[----:B0-----:R-:W-:Y:S02]  /*5590*/  IADD3 R42, P4, R51, R42, RZ ;  /* 0x0000002a332a7210 */ /* 0x001fe40007f9e0ff */
[----:B------:R-:W-:Y:S01]  /*55a0*/  IADD3.X R7, R27, R31, RZ, P6, !PT ;  /* 0x0000001f1b077210 */ /* 0x000fe200037fe4ff */
[----:B------:R-:W-:-:S04]  /*55b0*/  IMAD.WIDE.U32 R38, R0, UR6, R38 ;  /* 0x0000000600267c25 */ /* 0x000fc8000f8e0026 */
[----:B------:R-:W-:Y:S01]  /*55c0*/  IMAD.X R43, R33, 0x1, R43, P4 ;  /* 0x00000001212b7824 */ /* 0x000fe200020e062b */
[----:B------:R-:W-:Y:S01]  /*55d0*/  LEA R44, P4, R38, UR8, 0x2 ;  /* 0x00000008262c7c11 */ /* 0x000fe2000f8810ff */
[----:B--2---:R-:W-:-:S04]  /*55e0*/  IMAD.WIDE.U32 R40, R34, R30, R6 ;  /* 0x0000001e22287225 */ /* 0x004fc800078e0006 */
[----:B------:R-:W-:Y:S01]  /*55f0*/  IMAD.IADD R53, R48, 0x1, R39 ;  /* 0x0000000130357824 */ /* 0x000fe200078e0227 */
[----:B------:R-:W-:Y:S01]  /*5600*/  IADD3 R40, P5, P6, R178, R40, R36 ;  /* 0x00000028b2287210 */ /* 0x000fe20007ebe024 */
[----:B------:R-:W-:-:S05]  /*5610*/  IMAD.IADD R39, R49, 0x1, R41 ;  /* 0x0000000131277824 */ /* 0x000fca00078e0229 */
[----:B------:R-:W-:Y:S01]  /*5620*/  IADD3.X R41, R179, R39, R37, P5, P6 ;  /* 0x00000027b3297210 */ /* 0x000fe20002fec425 */
[----:B----4-:R-:W-:-:S04]  /*5630*/  FMUL R45, R54, UR27 ;  /* 0x0000001b362d7c20 */ /* 0x010fc80008400000 */
[----:B------:R-:W-:Y:S01]  /*5640*/  FFMA R55, R8, UR26, R45 ;  /* 0x0000001a08377c23 */ /* 0x000fe2000800002d */
[----:B------:R-:W-:-:S04]  /*5650*/  LEA.HI.X R45, R38, UR9, R53, 0x2, P4 ;  /* 0x00000009262d7c11 */ /* 0x000fc8000a0f1435 */
[----:B------:R0:W-:Y:S01]  /*5660*/  @P0 STG.E desc[UR24][R42.64], R55 ;  /* 0x000000372a000986 */ /* 0x0001e2000c101918 */
[----:B------:R-:W-:Y:S05]  /*5670*/  @!P2 BRA `(.L_x_41) ;  /* 0x000000000004a947 */ /* 0x000fea0003800000 */
[----:B------:R2:W5:Y:S02]  /*5680*/  LDG.E.LTC128B R54, desc[UR24][R44.64+0x20] ;  /* 0x000020182c367981 */ /* 0x000564000c1e1920 */
.L_x_41:
[----:B------:R-:W-:Y:S05]  /*5690*/  BSYNC B1 ;  /* 0x0000000000017941 */ /* 0x000fea0003800000 */
.L_x_40:
[----:B-----5:R-:W-:Y:S01]  /*56a0*/  FMUL R8, R54, UR27 ;  /* 0x0000001b36087c20 */ /* 0x020fe20008400000 */
[----:B------:R-:W-:Y:S01]  /*56b0*/  ISETP.GT.AND P1, PT, R46, 0x8, P1 ;  /* 0x000000082e00780c */ /* 0x000fe20000f24270 */
[----:B------:R-:W-:Y:S01]  /*56c0*/  IMAD.WIDE.U32 R24, R30, 0x7, R24 ;  /* 0x000000071e187825 */ /* 0x000fe200078e0018 */
[----:B------:R-:W-:-:S03]  /*56d0*/  ISETP.GT.AND P0, PT, R47, 0x10, PT ;  /* 0x000000102f00780c */ /* 0x000fc60003f04270 */
[----:B--2---:R-:W-:Y:S01]  /*56e0*/  FFMA R45, R9, UR26, R8 ;  /* 0x0000001a092d7c23 */ /* 0x004fe20008000008 */
[----:B------:R-:W-:Y:S01]  /*56f0*/  BSSY B1, `(.L_x_42) ;  /* 0x000000c000017945 */ /* 0x000fe20003800000 */
[----:B------:R-:W-:Y:S01]  /*5700*/  IMAD.WIDE.U32 R40, R0, UR6, R40 ;  /* 0x0000000600287c25 */ /* 0x000fe2000f8e0028 */
[----:B------:R-:W-:Y:S02]  /*5710*/  IADD3 R38, P6, R28, R24, RZ ;  /* 0x000000181c267210 */ /* 0x000fe40007fde0ff */
[----:B------:R2:W-:Y:S01]  /*5720*/  @P2 STG.E desc[UR24][R4.64+0x20], R45 ;  /* 0x0000202d04002986 */ /* 0x0005e2000c101918 */
[----:B------:R-:W-:Y:S01]  /*5730*/  IMAD.IADD R9, R48, 0x1, R41 ;  /* 0x0000000130097824 */ /* 0x000fe200078e0229 */
[----:B------:R-:W-:Y:S01]  /*5740*/  LEA R8, P5, R40, UR8, 0x2 ;  /* 0x0000000828087c11 */ /* 0x000fe2000f8a10ff */
[----:B------:R-:W-:Y:S01]  /*5750*/  IMAD.IADD R41, R50, 0x1, R25 ;  /* 0x0000000132297824 */ /* 0x000fe200078e0219 */
[----:B------:R-:W-:Y:S02]  /*5760*/  ISETP.GT.AND P4, PT, R46, RZ, P0 ;  /* 0x000000ff2e00720c */ /* 0x000fe40000784270 */
[----:B------:R-:W-:Y:S01]  /*5770*/  LEA.HI.X R9, R40, UR9, R9, 0x2, P5 ;  /* 0x0000000928097c11 */ /* 0x000fe2000a8f1409 */
[----:B------:R-:W-:Y:S01]  /*5780*/  IMAD.X R39, R41, 0x1, R29, P6 ;  /* 0x0000000129277824 */ /* 0x000fe200030e061d */
[----:B------:R-:W-:Y:S09]  /*5790*/  @!P1 BRA `(.L_x_43) ;  /* 0x0000000000049947 */ /* 0x000ff20003800000 */
[----:B------:R3:W5:Y:S02]  /*57a0*/  LDG.E.LTC128B R54, desc[UR24][R8.64+0x20] ;  /* 0x0000201808367981 */ /* 0x000764000c1e1920 */
.L_x_43:
[----:B------:R-:W-:Y:S05]  /*57b0*/  BSYNC B1 ;  /* 0x0000000000017941 */ /* 0x000fea0003800000 */
.L_x_42:
[----:B---3--:R-:W-:Y:S01]  /*57c0*/  LEA R8, P2, R38, UR8, 0x2 ;  /* 0x0000000826087c11 */ /* 0x008fe2000f8410ff */
[----:B--2--5:R-:W-:Y:S01]  /*57d0*/  FMUL R5, R54, UR27 ;  /* 0x0000001b36057c20 */ /* 0x024fe20008400000 */
[----:B------:R-:W-:Y:S02]  /*57e0*/  IMAD.MOV.U32 R4, RZ, RZ, R42 ;  /* 0x000000ffff047224 */ /* 0x000fe400078e002a */
[----:B------:R-:W-:Y:S01]  /*57f0*/  LEA.HI.X R9, R38, UR9, R39, 0x2, P2 ;  /* 0x0000000926097c11 */ /* 0x000fe200090f1427 */
[----:B------:R-:W-:Y:S01]  /*5800*/  FFMA R39, R10, UR26, R5 ;  /* 0x0000001a0a277c23 */ /* 0x000fe20008000005 */
[----:B------:R-:W-:-:S05]  /*5810*/  MOV R5, R43 ;  /* 0x0000002b00057202 */ /* 0x000fca0000000f00 */
[----:B------:R2:W-:Y:S04]  /*5820*/  @P1 STG.E desc[UR24][R4.64+0x20], R39 ;  /* 0x0000202704001986 */ /* 0x0005e8000c101918 */
[----:B------:R3:W4:Y:S01]  /*5830*/  @P4 LDG.E.LTC128B R54, desc[UR24][R8.64] ;  /* 0x0000001808364981 */ /* 0x000722000c1e1920 */
[----:B------:R-:W-:Y:S01]  /*5840*/  IADD3 R24, P1, R24, R30, RZ ;  /* 0x0000001e18187210 */ /* 0x000fe20007f3e0ff */
[----:B------:R-:W-:Y:S01]  /*5850*/  IMAD.WIDE.U32 R26, R30, 0x7, R26 ;  /* 0x000000071e1a7825 */ /* 0x000fe200078e001a */
[----:B------:R-:W-:Y:S02]  /*5860*/  BSSY B1, `(.L_x_44) ;  /* 0x0000018000017945 */ /* 0x000fe40003800000 */
[----:B------:R-:W-:Y:S01]  /*5870*/  IADD3 R10, P2, R24, R28, RZ ;  /* 0x0000001c180a7210 */ /* 0x000fe20007f5e0ff */
[----:B------:R-:W-:Y:S01]  /*5880*/  IMAD.X R25, R41, 0x1, R31, P1 ;  /* 0x0000000129197824 */ /* 0x000fe200008e061f */
[----:B------:R-:W-:Y:S01]  /*5890*/  ISETP.GT.AND P1, PT, R47, 0x11, PT ;  /* 0x000000112f00780c */ /* 0x000fe20003f24270 */
[----:B--2---:R-:W-:Y:S01]  /*58a0*/  IMAD.WIDE.U32 R4, R32, 0x1c, R4 ;  /* 0x0000001c20047825 */ /* 0x004fe200078e0004 */
[----:B---3--:R-:W-:-:S03]  /*58b0*/  IADD3 R8, P5, R26, R30, RZ ;  /* 0x0000001e1a087210 */ /* 0x008fc60007fbe0ff */
[----:B------:R-:W-:Y:S02]  /*58c0*/  IMAD.IADD R5, R3, 0x1, R5 ;  /* 0x0000000103057824 */ /* 0x000fe400078e0205 */
[----:B------:R-:W-:Y:S01]  /*58d0*/  IMAD.WIDE.U32 R6, R30, 0x7, R6 ;  /* 0x000000071e067825 */ /* 0x000fe200078e0006 */
[----:B------:R-:W-:Y:S02]  /*58e0*/  IADD3.X R9, R31, R50, R27, P5, !PT ;  /* 0x000000321f097210 */ /* 0x000fe40002ffe41b */
[----:B------:R-:W-:Y:S02]  /*58f0*/  ISETP.GT.AND P5, PT, R46, RZ, P1 ;  /* 0x000000ff2e00720c */ /* 0x000fe40000fa4270 */
[-C--:B------:R-:W-:Y:S01]  /*5900*/  IADD3 R26, P6, R6, R30.reuse, RZ ;  /* 0x0000001e061a7210 */ /* 0x080fe20007fde0ff */
[----:B------:R-:W-:-:S03]  /*5910*/  IMAD.WIDE.U32 R38, R34, R30, R8 ;  /* 0x0000001e22267225 */ /* 0x000fc600078e0008 */
[----:B------:R-:W-:Y:S01]  /*5920*/  IADD3.X R27, R31, R50, R7, P6, !PT ;  /* 0x000000321f1b7210 */ /* 0x000fe200037fe407 */
[----:B------:R-:W-:Y:S01]  /*5930*/  IMAD.X R7, R25, 0x1, R29, P2 ;  /* 0x0000000119077824 */ /* 0x000fe200010e061d */
[----:B------:R-:W-:Y:S01]  /*5940*/  LEA R6, P2, R10, UR8, 0x2 ;  /* 0x000000080a067c11 */ /* 0x000fe2000f8410ff */
[----:B------:R-:W-:-:S03]  /*5950*/  IMAD.IADD R39, R49, 0x1, R39 ;  /* 0x0000000131277824 */ /* 0x000fc600078e0227 */
[----:B------:R-:W-:Y:S02]  /*5960*/  LEA.HI.X R7, R10, UR9, R7, 0x2, P2 ;  /* 0x000000090a077c11 */ /* 0x000fe400090f1407 */
[----:B------:R-:W-:Y:S01]  /*5970*/  IADD3 R10, P2, P6, R178, R38, R36 ;  /* 0x00000026b20a7210 */ /* 0x000fe20007e5e024 */
[----:B----4-:R-:W-:-:S04]  /*5980*/  FMUL R40, R54, UR27 ;  /* 0x0000001b36287c20 */ /* 0x010fc80008400000 */
[----:B------:R-:W-:Y:S01]  /*5990*/  FFMA R41, R11, UR26, R40 ;  /* 0x0000001a0b297c23 */ /* 0x000fe20008000028 */
[----:B------:R-:W-:-:S04]  /*59a0*/  IADD3.X R11, R179, R39, R37, P2, P6 ;  /* 0x00000027b30b7210 */ /* 0x000fc800017ec425 */
[----:B------:R2:W-:Y:S01]  /*59b0*/  @P4 STG.E desc[UR24][R4.64], R41 ;  /* 0x0000002904004986 */ /* 0x0005e2000c101918 */
[----:B------:R-:W-:Y:S05]  /*59c0*/  @!P5 BRA `(.L_x_45) ;  /* 0x000000000004d947 */ /* 0x000fea0003800000 */
[----:B------:R3:W5:Y:S02]  /*59d0*/  LDG.E.LTC128B R54, desc[UR24][R6.64] ;  /* 0x0000001806367981 */ /* 0x000764000c1e1920 */
.L_x_45:
[----:B------:R-:W-:Y:S05]  /*59e0*/  BSYNC B1 ;  /* 0x0000000000017941 */ /* 0x000fea0003800000 */
.L_x_44:
[----:B------:R-:W-:Y:S01]  /*59f0*/  ISETP.GT.AND P2, PT, R46, 0x8, P0 ;  /* 0x000000082e00780c */ /* 0x000fe20000744270 */
[----:B--2--5:R-:W-:Y:S01]  /*5a00*/  FMUL R41, R54, UR27 ;  /* 0x0000001b36297c20 */ /* 0x024fe20008400000 */
[----:B---3--:R-:W-:Y:S01]  /*5a10*/  IADD3 R6, P0, R42, R51, RZ ;  /* 0x000000332a067210 */ /* 0x008fe20007f1e0ff */
[----:B------:R-:W-:Y:S01]  /*5a20*/  IMAD.WIDE.U32 R10, R0, UR6, R10 ;  /* 0x00000006000a7c25 */ /* 0x000fe2000f8e000a */
[----:B------:R-:W-:Y:S03]  /*5a30*/  BSSY B1, `(.L_x_46) ;  /* 0x000000d000017945 */ /* 0x000fe60003800000 */
[----:B------:R-:W-:Y:S01]  /*5a40*/  FFMA R45, R12, UR26, R41 ;  /* 0x0000001a0c2d7c23 */ /* 0x000fe20008000029 */
[----:B------:R-:W-:Y:S01]  /*5a50*/  IMAD.X R7, R43, 0x1, R33, P0 ;  /* 0x000000012b077824 */ /* 0x000fe200000e0621 */
[----:B------:R-:W-:Y:S01]  /*5a60*/  LEA R40, P0, R10, UR8, 0x2 ;  /* 0x000000080a287c11 */ /* 0x000fe2000f8010ff */
[----:B------:R-:W-:-:S03]  /*5a70*/  IMAD.WIDE.U32 R38, R34, R30, R26 ;  /* 0x0000001e22267225 */ /* 0x000fc600078e001a */
[----:B------:R2:W-:Y:S01]  /*5a80*/  @P5 STG.E desc[UR24][R6.64], R45 ;  /* 0x0000002d06005986 */ /* 0x0005e2000c101918 */
[----:B0-----:R-:W-:Y:S01]  /*5a90*/  IMAD.IADD R43, R48, 0x1, R11 ;  /* 0x00000001302b7824 */ /* 0x001fe200078e020b */
[----:B------:R-:W-:Y:S01]  /*5aa0*/  IADD3 R38, P4, P6, R178, R38, R36 ;  /* 0x00000026b2267210 */ /* 0x000fe20007e9e024 */
[----:B------:R-:W-:-:S03]  /*5ab0*/  IMAD.IADD R11, R49, 0x1, R39 ;  /* 0x00000001310b7824 */ /* 0x000fc600078e0227 */
[----:B------:R-:W-:Y:S02]  /*5ac0*/  LEA.HI.X R41, R10, UR9, R43, 0x2, P0 ;  /* 0x000000090a297c11 */ /* 0x000fe400080f142b */
[----:B------:R-:W-:Y:S01]  /*5ad0*/  IADD3.X R39, R179, R11, R37, P4, P6 ;  /* 0x0000000bb3277210 */ /* 0x000fe200027ec425 */
[----:B------:R-:W-:Y:S06]  /*5ae0*/  @!P2 BRA `(.L_x_47) ;  /* 0x000000000004a947 */ /* 0x000fec0003800000 */
[----:B------:R0:W5:Y:S02]  /*5af0*/  LDG.E.LTC128B R54, desc[UR24][R40.64+0x20] ;  /* 0x0000201828367981 */ /* 0x000164000c1e1920 */
.L_x_47:
[----:B------:R-:W-:Y:S05]  /*5b00*/  BSYNC B1 ;  /* 0x0000000000017941 */ /* 0x000fea0003800000 */
.L_x_46:
[----:B-----5:R-:W-:Y:S01]  /*5b10*/  FMUL R10, R54, UR27 ;  /* 0x0000001b360a7c20 */ /* 0x020fe20008400000 */
[----:B------:R-:W-:Y:S01]  /*5b20*/  ISETP.GT.AND P1, PT, R46, 0x8, P1 ;  /* 0x000000082e00780c */ /* 0x000fe20000f24270 */
[----:B------:R-:W-:Y:S01]  /*5b30*/  IMAD.WIDE.U32 R24, R30, 0x7, R24 ;  /* 0x000000071e187825 */ /* 0x000fe200078e0018 */
[----:B------:R-:W-:-:S03]  /*5b40*/  ISETP.GT.AND P0, PT, R47, 0x18, PT ;  /* 0x000000182f00780c */ /* 0x000fc60003f04270 */
[----:B0-----:R-:W-:Y:S01]  /*5b50*/  FFMA R41, R13, UR26, R10 ;  /* 0x0000001a0d297c23 */ /* 0x001fe2000800000a */
[----:B------:R-:W-:Y:S01]  /*5b60*/  BSSY B1, `(.L_x_48) ;  /* 0x000000c000017945 */ /* 0x000fe20003800000 */
[----:B------:R-:W-:Y:S01]  /*5b70*/  IMAD.WIDE.U32 R38, R0, UR6, R38 ;  /* 0x0000000600267c25 */ /* 0x000fe2000f8e0026 */
[----:B------:R-:W-:Y:S02]  /*5b80*/  IADD3 R12, P6, R28, R24, RZ ;  /* 0x000000181c0c7210 */ /* 0x000fe40007fde0ff */
[----:B------:R0:W-:Y:S01]  /*5b90*/  @P2 STG.E desc[UR24][R4.64+0x20], R41 ;  /* 0x0000202904002986 */ /* 0x0001e2000c101918 */
[----:B------:R-:W-:Y:S01]  /*5ba0*/  IMAD.IADD R40, R50, 0x1, R25 ;  /* 0x0000000132287824 */ /* 0x000fe200078e0219 */
[----:B------:R-:W-:Y:S02]  /*5bb0*/  IADD3 R11, R48, R39, RZ ;  /* 0x00000027300b7210 */ /* 0x000fe40007ffe0ff */
[----:B------:R-:W-:Y:S01]  /*5bc0*/  LEA R10, P5, R38, UR8, 0x2 ;  /* 0x00000008260a7c11 */ /* 0x000fe2000f8a10ff */
[----:B------:R-:W-:Y:S01]  /*5bd0*/  IMAD.X R13, R40, 0x1, R29, P6 ;  /* 0x00000001280d7824 */ /* 0x000fe200030e061d */
[----:B------:R-:W-:-:S02]  /*5be0*/  ISETP.GT.AND P4, PT, R46, RZ, P0 ;  /* 0x000000ff2e00720c */ /* 0x000fc40000784270 */
[----:B------:R-:W-:Y:S01]  /*5bf0*/  LEA.HI.X R11, R38, UR9, R11, 0x2, P5 ;  /* 0x00000009260b7c11 */ /* 0x000fe2000a8f140b */
[----:B------:R-:W-:Y:S10]  /*5c00*/  @!P1 BRA `(.L_x_49) ;  /* 0x0000000000049947 */ /* 0x000ff40003800000 */
[----:B------:R3:W5:Y:S02]  /*5c10*/  LDG.E.LTC128B R54, desc[UR24][R10.64+0x20] ;  /* 0x000020180a367981 */ /* 0x000764000c1e1920 */
.L_x_49:
[----:B------:R-:W-:Y:S05]  /*5c20*/  BSYNC B1 ;  /* 0x0000000000017941 */ /* 0x000fea0003800000 */
.L_x_48:
[----:B0----5:R-:W-:Y:S01]  /*5c30*/  FMUL R5, R54, UR27 ;  /* 0x0000001b36057c20 */ /* 0x021fe20008400000 */
[----:B---3--:R-:W-:Y:S01]  /*5c40*/  LEA R10, P2, R12, UR8, 0x2 ;  /* 0x000000080c0a7c11 */ /* 0x008fe2000f8410ff */
[----:B------:R-:W-:Y:S02]  /*5c50*/  IMAD.MOV.U32 R4, RZ, RZ, R6 ;  /* 0x000000ffff047224 */ /* 0x000fe400078e0006 */
[----:B------:R-:W-:Y:S01]  /*5c60*/  FFMA R39, R14, UR26, R5 ;  /* 0x0000001a0e277c23 */ /* 0x000fe20008000005 */
[----:B------:R-:W-:Y:S01]  /*5c70*/  IMAD.MOV.U32 R5, RZ, RZ, R7 ;  /* 0x000000ffff057224 */ /* 0x000fe200078e0007 */
[----:B------:R-:W-:-:S04]  /*5c80*/  LEA.HI.X R11, R12, UR9, R13, 0x2, P2 ;  /* 0x000000090c0b7c11 */ /* 0x000fc800090f140d */
[----:B------:R0:W-:Y:S04]  /*5c90*/  @P1 STG.E desc[UR24][R4.64+0x20], R39 ;  /* 0x0000202704001986 */ /* 0x0001e8000c101918 */
[----:B------:R3:W4:Y:S01]  /*5ca0*/  @P4 LDG.E.LTC128B R54, desc[UR24][R10.64] ;  /* 0x000000180a364981 */ /* 0x000722000c1e1920 */
[----:B------:R-:W-:Y:S01]  /*5cb0*/  IMAD.WIDE.U32 R8, R30, 0x7, R8 ;  /* 0x000000071e087825 */ /* 0x000fe200078e0008 */
[----:B------:R-:W-:Y:S01]  /*5cc0*/  IADD3 R24, P1, R24, R30, RZ ;  /* 0x0000001e18187210 */ /* 0x000fe20007f3e0ff */
[----:B------:R-:W-:Y:S02]  /*5cd0*/  BSSY B1, `(.L_x_50) ;  /* 0x0000018000017945 */ /* 0x000fe40003800000 */
[----:B------:R-:W-:Y:S01]  /*5ce0*/  IMAD.WIDE.U32 R26, R30, 0x7, R26 ;  /* 0x000000071e1a7825 */ /* 0x000fe200078e001a */
[----:B------:R-:W-:-:S03]  /*5cf0*/  IADD3 R14, P2, R24, R28, RZ ;  /* 0x0000001c180e7210 */ /* 0x000fc60007f5e0ff */
[----:B0-----:R-:W-:Y:S01]  /*5d00*/  IMAD.WIDE.U32 R4, R32, 0x1c, R4 ;  /* 0x0000001c20047825 */ /* 0x001fe200078e0004 */
[-C--:B---3--:R-:W-:Y:S02]  /*5d10*/  IADD3 R10, P5, R8, R30.reuse, RZ ;  /* 0x0000001e080a7210 */ /* 0x088fe40007fbe0ff */
[----:B------:R-:W-:Y:S01]  /*5d20*/  IADD3 R12, P6, R26, R30, RZ ;  /* 0x0000001e1a0c7210 */ /* 0x000fe20007fde0ff */
[----:B------:R-:W-:Y:S01]  /*5d30*/  IMAD.IADD R5, R3, 0x1, R5 ;  /* 0x0000000103057824 */ /* 0x000fe200078e0205 */
[-C--:B------:R-:W-:Y:S01]  /*5d40*/  IADD3.X R11, R31, R50.reuse, R9, P5, !PT ;  /* 0x000000321f0b7210 */ /* 0x080fe20002ffe409 */
[----:B------:R-:W-:Y:S01]  /*5d50*/  IMAD.X R25, R40, 0x1, R31, P1 ;  /* 0x0000000128197824 */ /* 0x000fe200008e061f */
[----:B------:R-:W-:Y:S02]  /*5d60*/  ISETP.GT.AND P1, PT, R47, 0x19, PT ;  /* 0x000000192f00780c */ /* 0x000fe40003f24270 */
[----:B------:R-:W-:Y:S01]  /*5d70*/  IADD3.X R13, R31, R50, R27, P6, !PT ;  /* 0x000000321f0d7210 */ /* 0x000fe200037fe41b */
[----:B------:R-:W-:Y:S01]  /*5d80*/  IMAD.X R9, R25, 0x1, R29, P2 ;  /* 0x0000000119097824 */ /* 0x000fe200010e061d */
[----:B------:R-:W-:Y:S01]  /*5d90*/  ISETP.GT.AND P5, PT, R46, RZ, P1 ;  /* 0x000000ff2e00720c */ /* 0x000fe20000fa4270 */
[----:B------:R-:W-:Y:S01]  /*5da0*/  IMAD.WIDE.U32 R26, R34, R30, R10 ;  /* 0x0000001e221a7225 */ /* 0x000fe200078e000a */
[----:B------:R-:W-:-:S04]  /*5db0*/  LEA R8, P2, R14, UR8, 0x2 ;  /* 0x000000080e087c11 */ /* 0x000fc8000f8410ff */
[----:B------:R-:W-:Y:S02]  /*5dc0*/  LEA.HI.X R9, R14, UR9, R9, 0x2, P2 ;  /* 0x000000090e097c11 */ /* 0x000fe400090f1409 */
[----:B------:R-:W-:Y:S02]  /*5dd0*/  IADD3 R27, R49, R27, RZ ;  /* 0x0000001b311b7210 */ /* 0x000fe40007ffe0ff */
[----:B------:R-:W-:Y:S01]  /*5de0*/  IADD3 R14, P2, P6, R178, R26, R36 ;  /* 0x0000001ab20e7210 */ /* 0x000fe20007e5e024 */
[----:B----4-:R-:W-:-:S04]  /*5df0*/  FMUL R38, R54, UR27 ;  /* 0x0000001b36267c20 */ /* 0x010fc80008400000 */
[----:B------:R-:W-:Y:S01]  /*5e00*/  FFMA R39, R15, UR26, R38 ;  /* 0x0000001a0f277c23 */ /* 0x000fe20008000026 */
[----:B------:R-:W-:-:S04]  /*5e10*/  IADD3.X R15, R179, R27, R37, P2, P6 ;  /* 0x0000001bb30f7210 */ /* 0x000fc800017ec425 */
[----:B------:R0:W-:Y:S01]  /*5e20*/  @P4 STG.E desc[UR24][R4.64], R39 ;  /* 0x0000002704004986 */ /* 0x0001e2000c101918 */
[----:B------:R-:W-:Y:S05]  /*5e30*/  @!P5 BRA `(.L_x_51) ;  /* 0x000000000004d947 */ /* 0x000fea0003800000 */
[----:B------:R3:W5:Y:S02]  /*5e40*/  LDG.E.LTC128B R54, desc[UR24][R8.64] ;  /* 0x0000001808367981 */ /* 0x000764000c1e1920 */
.L_x_51:
[----:B------:R-:W-:Y:S05]  /*5e50*/  BSYNC B1 ;  /* 0x0000000000017941 */ /* 0x000fea0003800000 */
.L_x_50:
[----:B------:R-:W-:Y:S01]  /*5e60*/  ISETP.GT.AND P2, PT, R46, 0x8, P0 ;  /* 0x000000082e00780c */ /* 0x000fe20000744270 */
[----:B-----5:R-:W-:Y:S01]  /*5e70*/  FMUL R27, R54, UR27 ;  /* 0x0000001b361b7c20 */ /* 0x020fe20008400000 */
[----:B--2---:R-:W-:Y:S01]  /*5e80*/  IADD3 R6, P0, R6, R51, RZ ;  /* 0x0000003306067210 */ /* 0x004fe20007f1e0ff */
[----:B------:R-:W-:Y:S01]  /*5e90*/  IMAD.WIDE.U32 R14, R0, UR6, R14 ;  /* 0x00000006000e7c25 */ /* 0x000fe2000f8e000e */
[----:B------:R-:W-:Y:S03]  /*5ea0*/  BSSY B1, `(.L_x_52) ;  /* 0x000000d000017945 */ /* 0x000fe60003800000 */
[----:B0-----:R-:W-:Y:S01]  /*5eb0*/  FFMA R39, R16, UR26, R27 ;  /* 0x0000001a10277c23 */ /* 0x001fe2000800001b */
[----:B------:R-:W-:Y:S01]  /*5ec0*/  IMAD.X R7, R7, 0x1, R33, P0 ;  /* 0x0000000107077824 */ /* 0x000fe200000e0621 */
[----:B------:R-:W-:Y:S01]  /*5ed0*/  LEA R26, P0, R14, UR8, 0x2 ;  /* 0x000000080e1a7c11 */ /* 0x000fe2000f8010ff */
[----:B---3--:R-:W-:-:S03]  /*5ee0*/  IMAD.WIDE.U32 R8, R34, R30, R12 ;  /* 0x0000001e22087225 */ /* 0x008fc600078e000c */
[----:B------:R0:W-:Y:S01]  /*5ef0*/  @P5 STG.E desc[UR24][R6.64], R39 ;  /* 0x0000002706005986 */ /* 0x0001e2000c101918 */
[----:B------:R-:W-:Y:S01]  /*5f00*/  IMAD.IADD R15, R48, 0x1, R15 ;  /* 0x00000001300f7824 */ /* 0x000fe200078e020f */
[----:B------:R-:W-:Y:S01]  /*5f10*/  IADD3 R8, P4, P6, R178, R8, R36 ;  /* 0x00000008b2087210 */ /* 0x000fe20007e9e024 */
[----:B------:R-:W-:-:S03]  /*5f20*/  IMAD.IADD R9, R49, 0x1, R9 ;  /* 0x0000000131097824 */ /* 0x000fc600078e0209 */
[----:B------:R-:W-:Y:S02]  /*5f30*/  LEA.HI.X R27, R14, UR9, R15, 0x2, P0 ;  /* 0x000000090e1b7c11 */ /* 0x000fe400080f140f */
[----:B------:R-:W-:Y:S01]  /*5f40*/  IADD3.X R9, R179, R9, R37, P4, P6 ;  /* 0x00000009b3097210 */ /* 0x000fe200027ec425 */
[----:B------:R-:W-:Y:S06]  /*5f50*/  @!P2 BRA `(.L_x_53) ;  /* 0x000000000004a947 */ /* 0x000fec0003800000 */
[----:B------:R2:W5:Y:S02]  /*5f60*/  LDG.E.LTC128B R54, desc[UR24][R26.64+0x20] ;  /* 0x000020181a367981 */ /* 0x000564000c1e1920 */
.L_x_53:
[----:B------:R-:W-:Y:S05]  /*5f70*/  BSYNC B1 ;  /* 0x0000000000017941 */ /* 0x000fea0003800000 */
.L_x_52:
[----:B-----5:R-:W-:Y:S01]  /*5f80*/  FMUL R14, R54, UR27 ;  /* 0x0000001b360e7c20 */ /* 0x020fe20008400000 */
[----:B------:R-:W-:Y:S01]  /*5f90*/  ISETP.GT.AND P1, PT, R46, 0x8, P1 ;  /* 0x000000082e00780c */ /* 0x000fe20000f24270 */
[----:B------:R-:W-:Y:S01]  /*5fa0*/  IMAD.WIDE.U32 R8, R0, UR6, R8 ;  /* 0x0000000600087c25 */ /* 0x000fe2000f8e0008 */
[----:B------:R-:W-:-:S03]  /*5fb0*/  ISETP.GT.AND P0, PT, R47, 0x20, PT ;  /* 0x000000202f00780c */ /* 0x000fc60003f04270 */
[----:B------:R-:W-:Y:S01]  /*5fc0*/  FFMA R17, R17, UR26, R14 ;  /* 0x0000001a11117c23 */ /* 0x000fe2000800000e */
[----:B------:R-:W-:Y:S01]  /*5fd0*/  BSSY B1, `(.L_x_54) ;  /* 0x000000c000017945 */ /* 0x000fe20003800000 */
[----:B------:R-:W-:Y:S01]  /*5fe0*/  IMAD.WIDE.U32 R24, R30, 0x7, R24 ;  /* 0x000000071e187825 */ /* 0x000fe200078e0018 */
[----:B------:R-:W-:Y:S02]  /*5ff0*/  LEA R14, P5, R8, UR8, 0x2 ;  /* 0x00000008080e7c11 */ /* 0x000fe4000f8a10ff */
[----:B------:R3:W-:Y:S01]  /*6000*/  @P2 STG.E desc[UR24][R4.64+0x20], R17 ;  /* 0x0000201104002986 */ /* 0x0007e2000c101918 */
[----:B------:R-:W-:Y:S01]  /*6010*/  IMAD.IADD R15, R48, 0x1, R9 ;  /* 0x00000001300f7824 */ /* 0x000fe200078e0209 */
[----:B------:R-:W-:Y:S01]  /*6020*/  IADD3 R9, P6, R28, R24, RZ ;  /* 0x000000181c097210 */ /* 0x000fe20007fde0ff */
[----:B--2---:R-:W-:Y:S01]  /*6030*/  IMAD.IADD R26, R50, 0x1, R25 ;  /* 0x00000001321a7824 */ /* 0x004fe200078e0219 */
[----:B------:R-:W-:Y:S02]  /*6040*/  ISETP.GT.AND P4, PT, R46, RZ, P0 ;  /* 0x000000ff2e00720c */ /* 0x000fe40000784270 */
[----:B------:R-:W-:Y:S01]  /*6050*/  LEA.HI.X R15, R8, UR9, R15, 0x2, P5 ;  /* 0x00000009080f7c11 */ /* 0x000fe2000a8f140f */
[----:B------:R-:W-:Y:S01]  /*6060*/  IMAD.X R16, R26, 0x1, R29, P6 ;  /* 0x000000011a107824 */ /* 0x000fe200030e061d */
[----:B------:R-:W-:Y:S09]  /*6070*/  @!P1 BRA `(.L_x_55) ;  /* 0x0000000000049947 */ /* 0x000ff20003800000 */
[----:B------:R2:W5:Y:S02]  /*6080*/  LDG.E.LTC128B R54, desc[UR24][R14.64+0x20] ;  /* 0x000020180e367981 */ /* 0x000564000c1e1920 */
.L_x_55:
[----:B------:R-:W-:Y:S05]  /*6090*/  BSYNC B1 ;  /* 0x0000000000017941 */ /* 0x000fea0003800000 */
.L_x_54:
[----:B---3-5:R-:W-:Y:S01]  /*60a0*/  FMUL R5, R54, UR27 ;  /* 0x0000001b36057c20 */ /* 0x028fe20008400000 */
[C---:B------:R-:W-:Y:S01]  /*60b0*/  LEA R8, P2, R9.reuse, UR8, 0x2 ;  /* 0x0000000809087c11 */ /* 0x040fe2000f8410ff */
[----:B------:R-:W-:Y:S02]  /*60c0*/  IMAD.MOV.U32 R4, RZ, RZ, R6 ;  /* 0x000000ffff047224 */ /* 0x000fe400078e0006 */
[----:B--2---:R-:W-:Y:S01]  /*60d0*/  FFMA R15, R18, UR26, R5 ;  /* 0x0000001a120f7c23 */ /* 0x004fe20008000005 */
[----:B------:R-:W-:Y:S02]  /*60e0*/  MOV R5, R7 ;  /* 0x0000000700057202 */ /* 0x000fe40000000f00 */
[----:B------:R-:W-:-:S03]  /*60f0*/  LEA.HI.X R9, R9, UR9, R16, 0x2, P2 ;  /* 0x0000000909097c11 */ /* 0x000fc600090f1410 */
[----:B------:R2:W-:Y:S04]  /*6100*/  @P1 STG.E desc[UR24][R4.64+0x20], R15 ;  /* 0x0000200f04001986 */ /* 0x0005e8000c101918 */
[----:B------:R3:W4:Y:S01]  /*6110*/  @P4 LDG.E.LTC128B R54, desc[UR24][R8.64] ;  /* 0x0000001808364981 */ /* 0x000722000c1e1920 */
[----:B------:R-:W-:Y:S01]  /*6120*/  IADD3 R24, P1, R24, R30, RZ ;  /* 0x0000001e18187210 */ /* 0x000fe20007f3e0ff */
[----:B------:R-:W-:Y:S01]  /*6130*/  IMAD.WIDE.U32 R10, R30, 0x7, R10 ;  /* 0x000000071e0a7825 */ /* 0x000fe200078e000a */
[----:B------:R-:W-:Y:S02]  /*6140*/  BSSY B1, `(.L_x_56) ;  /* 0x0000018000017945 */ /* 0x000fe40003800000 */
[----:B------:R-:W-:Y:S01]  /*6150*/  IADD3 R16, P2, R24, R28, RZ ;  /* 0x0000001c18107210 */ /* 0x000fe20007f5e0ff */
[----:B------:R-:W-:Y:S01]  /*6160*/  IMAD.X R25, R26, 0x1, R31, P1 ;  /* 0x000000011a197824 */ /* 0x000fe200008e061f */
[----:B------:R-:W-:Y:S01]  /*6170*/  IADD3 R10, P5, R10, R30, RZ ;  /* 0x0000001e0a0a7210 */ /* 0x000fe20007fbe0ff */
[----:B--2---:R-:W-:Y:S01]  /*6180*/  IMAD.WIDE.U32 R4, R32, 0x1c, R4 ;  /* 0x0000001c20047825 */ /* 0x004fe200078e0004 */
[----:B------:R-:W-:-:S02]  /*6190*/  ISETP.GT.AND P1, PT, R47, 0x21, PT ;  /* 0x000000212f00780c */ /* 0x000fc40003f24270 */
[----:B------:R-:W-:Y:S01]  /*61a0*/  IADD3.X R11, R31, R50, R11, P5, !PT ;  /* 0x000000321f0b7210 */ /* 0x000fe20002ffe40b */
[----:B---3--:R-:W-:Y:S01]  /*61b0*/  IMAD.X R9, R25, 0x1, R29, P2 ;  /* 0x0000000119097824 */ /* 0x008fe200010e061d */
[----:B------:R-:W-:Y:S01]  /*61c0*/  LEA R8, P2, R16, UR8, 0x2 ;  /* 0x0000000810087c11 */ /* 0x000fe2000f8410ff */
[----:B------:R-:W-:Y:S01]  /*61d0*/  IMAD.IADD R5, R3, 0x1, R5 ;  /* 0x0000000103057824 */ /* 0x000fe200078e0205 */
[----:B------:R-:W-:Y:S01]  /*61e0*/  ISETP.GT.AND P5, PT, R46, RZ, P1 ;  /* 0x000000ff2e00720c */ /* 0x000fe20000fa4270 */
[----:B------:R-:W-:Y:S01]  /*61f0*/  IMAD.WIDE.U32 R12, R30, 0x7, R12 ;  /* 0x000000071e0c7825 */ /* 0x000fe200078e000c */
[----:B------:R-:W-:-:S03]  /*6200*/  LEA.HI.X R9, R16, UR9, R9, 0x2, P2 ;  /* 0x0000000910097c11 */ /* 0x000fc600090f1409 */
[-C--:B------:R-:W-:Y:S01]  /*6210*/  IMAD.WIDE.U32 R14, R34, R30.reuse, R10 ;  /* 0x0000001e220e7225 */ /* 0x080fe200078e000a */
[----:B------:R-:W-:-:S03]  /*6220*/  IADD3 R12, P6, R12, R30, RZ ;  /* 0x0000001e0c0c7210 */ /* 0x000fc60007fde0ff */
[----:B------:R-:W-:Y:S01]  /*6230*/  IMAD.IADD R15, R49, 0x1, R15 ;  /* 0x00000001310f7824 */ /* 0x000fe200078e020f */
[----:B------:R-:W-:Y:S02]  /*6240*/  IADD3.X R13, R31, R50, R13, P6, !PT ;  /* 0x000000321f0d7210 */ /* 0x000fe400037fe40d */
[----:B------:R-:W-:-:S04]  /*6250*/  IADD3 R14, P2, P6, R178, R14, R36 ;  /* 0x0000000eb20e7210 */ /* 0x000fc80007e5e024 */
[----:B------:R-:W-:Y:S01]  /*6260*/  IADD3.X R15, R179, R15, R37, P2, P6 ;  /* 0x0000000fb30f7210 */ /* 0x000fe200017ec425 */
[----:B----4-:R-:W-:-:S04]  /*6270*/  FMUL R16, R54, UR27 ;  /* 0x0000001b36107c20 */ /* 0x010fc80008400000 */
[----:B------:R-:W-:-:S05]  /*6280*/  FFMA R19, R19, UR26, R16 ;  /* 0x0000001a13137c23 */ /* 0x000fca0008000010 */
[----:B------:R2:W-:Y:S01]  /*6290*/  @P4 STG.E desc[UR24][R4.64], R19 ;  /* 0x0000001304004986 */ /* 0x0005e2000c101918 */
[----:B------:R-:W-:Y:S05]  /*62a0*/  @!P5 BRA `(.L_x_57) ;  /* 0x000000000004d947 */ /* 0x000fea0003800000 */
[----:B------:R3:W5:Y:S02]  /*62b0*/  LDG.E.LTC128B R54, desc[UR24][R8.64] ;  /* 0x0000001808367981 */ /* 0x000764000c1e1920 */
.L_x_57:
[----:B------:R-:W-:Y:S05]  /*62c0*/  BSYNC B1 ;  /* 0x0000000000017941 */ /* 0x000fea0003800000 */
.L_x_56:
[----:B------:R-:W-:Y:S01]  /*62d0*/  ISETP.GT.AND P2, PT, R46, 0x8, P0 ;  /* 0x000000082e00780c */ /* 0x000fe20000744270 */
[----:B-----5:R-:W-:Y:S01]  /*62e0*/  FMUL R17, R54, UR27 ;  /* 0x0000001b36117c20 */ /* 0x020fe20008400000 */
[----:B0-----:R-:W-:Y:S01]  /*62f0*/  IADD3 R6, P0, R6, R51, RZ ;  /* 0x0000003306067210 */ /* 0x001fe20007f1e0ff */
[----:B------:R-:W-:Y:S01]  /*6300*/  IMAD.WIDE.U32 R14, R0, UR6, R14 ;  /* 0x00000006000e7c25 */ /* 0x000fe2000f8e000e */
[----:B------:R-:W-:Y:S03]  /*6310*/  BSSY B1, `(.L_x_58) ;  /* 0x000000d000017945 */ /* 0x000fe60003800000 */
[----:B--2---:R-:W-:Y:S01]  /*6320*/  FFMA R19, R20, UR26, R17 ;  /* 0x0000001a14137c23 */ /* 0x004fe20008000011 */
        /* <DEDUP_REMOVED lines=11> */
.L_x_59:
[----:B------:R-:W-:Y:S05]  /*63e0*/  BSYNC B1 ;  /* 0x0000000000017941 */ /* 0x000fea0003800000 */
.L_x_58:
[----:B-----5:R-:W-:Y:S01]  /*63f0*/  FMUL R14, R54, UR27 ;  /* 0x0000001b360e7c20 */ /* 0x020fe20008400000 */
[----:B------:R-:W-:Y:S01]  /*6400*/  ISETP.GT.AND P1, PT, R46, 0x8, P1 ;  /* 0x000000082e00780c */ /* 0x000fe20000f24270 */
[----:B------:R-:W-:Y:S01]  /*6410*/  IMAD.WIDE.U32 R8, R0, UR6, R8 ;  /* 0x0000000600087c25 */ /* 0x000fe2000f8e0008 */
[----:B------:R-:W-:-:S03]  /*6420*/  ISETP.GT.AND P0, PT, R47, 0x28, PT ;  /* 0x000000282f00780c */ /* 0x000fc60003f04270 */
[----:B------:R-:W-:Y:S01]  /*6430*/  FFMA R21, R21, UR26, R14 ;  /* 0x0000001a15157c23 */ /* 0x000fe2000800000e */
[----:B------:R-:W-:Y:S01]  /*6440*/  BSSY B1, `(.L_x_60) ;  /* 0x000000c000017945 */ /* 0x000fe20003800000 */
[----:B------:R-:W-:Y:S01]  /*6450*/  IMAD.WIDE.U32 R24, R30, 0x7, R24 ;  /* 0x000000071e187825 */ /* 0x000fe200078e0018 */
[----:B------:R-:W-:Y:S02]  /*6460*/  IADD3 R15, R48, R9, RZ ;  /* 0x00000009300f7210 */ /* 0x000fe40007ffe0ff */
[----:B------:R3:W-:Y:S01]  /*6470*/  @P2 STG.E desc[UR24][R4.64+0x20], R21 ;  /* 0x0000201504002986 */ /* 0x0007e2000c101918 */
[----:B------:R-:W-:Y:S01]  /*6480*/  LEA R14, P5, R8, UR8, 0x2 ;  /* 0x00000008080e7c11 */ /* 0x000fe2000f8a10ff */
[----:B--2---:R-:W-:Y:S01]  /*6490*/  IMAD.IADD R17, R50, 0x1, R25 ;  /* 0x0000000132117824 */ /* 0x004fe200078e0219 */
[----:B------:R-:W-:Y:S02]  /*64a0*/  IADD3 R9, P6, R28, R24, RZ ;  /* 0x000000181c097210 */ /* 0x000fe40007fde0ff */
[----:B------:R-:W-:-:S02]  /*64b0*/  ISETP.GT.AND P4, PT, R46, RZ, P0 ;  /* 0x000000ff2e00720c */ /* 0x000fc40000784270 */
[----:B------:R-:W-:Y:S01]  /*64c0*/  LEA.HI.X R15, R8, UR9, R15, 0x2, P5 ;  /* 0x00000009080f7c11 */ /* 0x000fe2000a8f140f */
[----:B------:R-:W-:Y:S01]  /*64d0*/  IMAD.X R16, R17, 0x1, R29, P6 ;  /* 0x0000000111107824 */ /* 0x000fe200030e061d */
[----:B------:R-:W-:Y:S09]  /*64e0*/  @!P1 BRA `(.L_x_61) ;  /* 0x0000000000049947 */ /* 0x000ff20003800000 */
[----:B------:R2:W5:Y:S02]  /*64f0*/  LDG.E.LTC128B R54, desc[UR24][R14.64+0x20] ;  /* 0x000020180e367981 */ /* 0x000564000c1e1920 */
.L_x_61:
[----:B------:R-:W-:Y:S05]  /*6500*/  BSYNC B1 ;  /* 0x0000000000017941 */ /* 0x000fea0003800000 */
.L_x_60:
[----:B---3-5:R-:W-:Y:S01]  /*6510*/  FMUL R5, R54, UR27 ;  /* 0x0000001b36057c20 */ /* 0x028fe20008400000 */
[C---:B------:R-:W-:Y:S01]  /*6520*/  LEA R8, P2, R9.reuse, UR8, 0x2 ;  /* 0x0000000809087c11 */ /* 0x040fe2000f8410ff */
[----:B------:R-:W-:Y:S02]  /*6530*/  IMAD.MOV.U32 R4, RZ, RZ, R6 ;  /* 0x000000ffff047224 */ /* 0x000fe400078e0006 */
[----:B--2---:R-:W-:Y:S01]  /*6540*/  FFMA R15, R22, UR26, R5 ;  /* 0x0000001a160f7c23 */ /* 0x004fe20008000005 */
[----:B------:R-:W-:Y:S01]  /*6550*/  IMAD.MOV.U32 R5, RZ, RZ, R7 ;  /* 0x000000ffff057224 */ /* 0x000fe200078e0007 */
[----:B------:R-:W-:-:S04]  /*6560*/  LEA.HI.X R9, R9, UR9, R16, 0x2, P2 ;  /* 0x0000000909097c11 */ /* 0x000fc800090f1410 */
        /* <DEDUP_REMOVED lines=18> */
[----:B------:R-:W-:-:S04]  /*6690*/  IADD3 R12, P6, R12, R30, RZ ;  /* 0x0000001e0c0c7210 */ /* 0x000fc80007fde0ff */
[----:B------:R-:W-:Y:S02]  /*66a0*/  IADD3.X R13, R31, R50, R13, P6, !PT ;  /* 0x000000321f0d7210 */ /* 0x000fe400037fe40d */
[----:B------:R-:W-:Y:S02]  /*66b0*/  IADD3 R15, R49, R15, RZ ;  /* 0x0000000f310f7210 */ /* 0x000fe40007ffe0ff */
[----:B------:R-:W-:-:S04]  /*66c0*/  IADD3 R14, P2, P6, R178, R14, R36 ;  /* 0x0000000eb20e7210 */ /* 0x000fc80007e5e024 */
[----:B------:R-:W-:Y:S01]  /*66d0*/  IADD3.X R15, R179, R15, R37, P2, P6 ;  /* 0x0000000fb30f7210 */ /* 0x000fe200017ec425 */
[----:B----4-:R-:W-:-:S04]  /*66e0*/  FMUL R16, R54, UR27 ;  /* 0x0000001b36107c20 */ /* 0x010fc80008400000 */
[----:B------:R-:W-:-:S05]  /*66f0*/  FFMA R23, R23, UR26, R16 ;  /* 0x0000001a17177c23 */ /* 0x000fca0008000010 */
[----:B------:R2:W-:Y:S01]  /*6700*/  @P4 STG.E desc[UR24][R4.64], R23 ;  /* 0x0000001704004986 */ /* 0x0005e2000c101918 */
[----:B------:R-:W-:Y:S05]  /*6710*/  @!P5 BRA `(.L_x_63) ;  /* 0x000000000004d947 */ /* 0x000fea0003800000 */
[----:B------:R3:W5:Y:S02]  /*6720*/  LDG.E.LTC128B R54, desc[UR24][R8.64] ;  /* 0x0000001808367981 */ /* 0x000764000c1e1920 */
.L_x_63:
[----:B------:R-:W-:Y:S05]  /*6730*/  BSYNC B1 ;  /* 0x0000000000017941 */ /* 0x000fea0003800000 */
.L_x_62:
[----:B------:R-:W-:Y:S01]  /*6740*/  ISETP.GT.AND P2, PT, R46, 0x8, P0 ;  /* 0x000000082e00780c */ /* 0x000fe20000744270 */
[----:B-----5:R-:W-:Y:S01]  /*6750*/  FMUL R18, R54, UR27 ;  /* 0x0000001b36127c20 */ /* 0x020fe20008400000 */
[----:B0-----:R-:W-:Y:S01]  /*6760*/  IADD3 R6, P0, R6, R51, RZ ;  /* 0x0000003306067210 */ /* 0x001fe20007f1e0ff */
[----:B------:R-:W-:Y:S01]  /*6770*/  IMAD.WIDE.U32 R14, R0, UR6, R14 ;  /* 0x00000006000e7c25 */ /* 0x000fe2000f8e000e */
[----:B------:R-:W-:Y:S03]  /*6780*/  BSSY B1, `(.L_x_64) ;  /* 0x000000d000017945 */ /* 0x000fe60003800000 */
[----:B------:R-:W-:Y:S01]  /*6790*/  FFMA R153, R153, UR26, R18 ;  /* 0x0000001a99997c23 */ /* 0x000fe20008000012 */
        /* <DEDUP_REMOVED lines=11> */
.L_x_65:
[----:B------:R-:W-:Y:S05]  /*6850*/  BSYNC B1 ;  /* 0x0000000000017941 */ /* 0x000fea0003800000 */
.L_x_64:
[----:B-----5:R-:W-:Y:S01]  /*6860*/  FMUL R15, R54, UR27 ;  /* 0x0000001b360f7c20 */ /* 0x020fe20008400000 */
[----:B------:R-:W-:Y:S01]  /*6870*/  ISETP.GT.AND P1, PT, R46, 0x8, P1 ;  /* 0x000000082e00780c */ /* 0x000fe20000f24270 */
[----:B------:R-:W-:Y:S01]  /*6880*/  IMAD.WIDE.U32 R8, R0, UR6, R8 ;  /* 0x0000000600087c25 */ /* 0x000fe2000f8e0008 */
[----:B------:R-:W-:-:S03]  /*6890*/  ISETP.GT.AND P0, PT, R47, 0x30, PT ;  /* 0x000000302f00780c */ /* 0x000fc60003f04270 */
[----:B---3--:R-:W-:Y:S01]  /*68a0*/  FFMA R17, R154, UR26, R15 ;  /* 0x0000001a9a117c23 */ /* 0x008fe2000800000f */
[----:B------:R-:W-:Y:S01]  /*68b0*/  BSSY B1, `(.L_x_66) ;  /* 0x000000c000017945 */ /* 0x000fe20003800000 */
[----:B------:R-:W-:Y:S01]  /*68c0*/  IMAD.WIDE.U32 R24, R30, 0x7, R24 ;  /* 0x000000071e187825 */ /* 0x000fe200078e0018 */
[----:B------:R-:W-:Y:S02]  /*68d0*/  LEA R14, P5, R8, UR8, 0x2 ;  /* 0x00000008080e7c11 */ /* 0x000fe4000f8a10ff */
[----:B------:R3:W-:Y:S01]  /*68e0*/  @P2 STG.E desc[UR24][R4.64+0x20], R17 ;  /* 0x0000201104002986 */ /* 0x0007e2000c101918 */
[----:B------:R-:W-:Y:S01]  /*68f0*/  IMAD.IADD R15, R48, 0x1, R9 ;  /* 0x00000001300f7824 */ /* 0x000fe200078e0209 */
[----:B------:R-:W-:Y:S01]  /*6900*/  IADD3 R9, P6, R28, R24, RZ ;  /* 0x000000181c097210 */ /* 0x000fe20007fde0ff */
[----:B------:R-:W-:Y:S01]  /*6910*/  IMAD.IADD R18, R50, 0x1, R25 ;  /* 0x0000000132127824 */ /* 0x000fe200078e0219 */
[----:B------:R-:W-:Y:S02]  /*6920*/  ISETP.GT.AND P4, PT, R46, RZ, P0 ;  /* 0x000000ff2e00720c */ /* 0x000fe40000784270 */
[----:B------:R-:W-:Y:S01]  /*6930*/  LEA.HI.X R15, R8, UR9, R15, 0x2, P5 ;  /* 0x00000009080f7c11 */ /* 0x000fe2000a8f140f */
[----:B------:R-:W-:Y:S01]  /*6940*/  IMAD.X R16, R18, 0x1, R29, P6 ;  /* 0x0000000112107824 */ /* 0x000fe200030e061d */
[----:B------:R-:W-:Y:S09]  /*6950*/  @!P1 BRA `(.L_x_67) ;  /* 0x0000000000049947 */ /* 0x000ff20003800000 */
[----:B------:R4:W5:Y:S02]  /*6960*/  LDG.E.LTC128B R54, desc[UR24][R14.64+0x20] ;  /* 0x000020180e367981 */ /* 0x000964000c1e1920 */
.L_x_67:
[----:B------:R-:W-:Y:S05]  /*6970*/  BSYNC B1 ;  /* 0x0000000000017941 */ /* 0x000fea0003800000 */
.L_x_66:
[----:B--23-5:R-:W-:Y:S01]  /*6980*/  FMUL R4, R54, UR27 ;  /* 0x0000001b36047c20 */ /* 0x02cfe20008400000 */
[----:B------:R-:W-:Y:S02]  /*6990*/  LEA R8, P2, R9, UR8, 0x2 ;  /* 0x0000000809087c11 */ /* 0x000fe4000f8410ff */
[----:B------:R-:W-:Y:S01]  /*69a0*/  MOV R5, R7 ;  /* 0x0000000700057202 */ /* 0x000fe20000000f00 */
[----:B------:R-:W-:Y:S01]  /*69b0*/  FFMA R155, R155, UR26, R4 ;  /* 0x0000001a9b9b7c23 */ /* 0x000fe20008000004 */
[----:B------:R-:W-:Y:S01]  /*69c0*/  IMAD.MOV.U32 R4, RZ, RZ, R6 ;  /* 0x000000ffff047224 */ /* 0x000fe200078e0006 */
[----:B------:R-:W-:-:S04]  /*69d0*/  LEA.HI.X R9, R9, UR9, R16, 0x2, P2 ;  /* 0x0000000909097c11 */ /* 0x000fc800090f1410 */
[----:B------:R2:W-:Y:S04]  /*69e0*/  @P1 STG.E desc[UR24][R4.64+0x20], R155 ;  /* 0x0000209b04001986 */ /* 0x0005e8000c101918 */
[----:B------:R3:W3:Y:S01]  /*69f0*/  @P4 LDG.E.LTC128B R54, desc[UR24][R8.64] ;  /* 0x0000001808364981 */ /* 0x0006e2000c1e1920 */
[----:B------:R-:W-:Y:S01]  /*6a00*/  IMAD.WIDE.U32 R10, R30, 0x7, R10 ;  /* 0x000000071e0a7825 */ /* 0x000fe200078e000a */
[-C--:B------:R-:W-:Y:S01]  /*6a10*/  IADD3 R24, P1, R24, R30.reuse, RZ ;  /* 0x0000001e18187210 */ /* 0x080fe20007f3e0ff */
[----:B------:R-:W-:Y:S02]  /*6a20*/  BSSY B1, `(.L_x_68) ;  /* 0x0000018000017945 */ /* 0x000fe40003800000 */
[----:B------:R-:W-:Y:S01]  /*6a30*/  IMAD.WIDE.U32 R12, R30, 0x7, R12 ;  /* 0x000000071e0c7825 */ /* 0x000fe200078e000c */
[----:B------:R-:W-:-:S02]  /*6a40*/  IADD3 R10, P5, R10, R30, RZ ;  /* 0x0000001e0a0a7210 */ /* 0x000fc40007fbe0ff */
[----:B------:R-:W-:Y:S01]  /*6a50*/  IADD3 R16, P2, R24, R28, RZ ;  /* 0x0000001c18107210 */ /* 0x000fe20007f5e0ff */
[----:B--2---:R-:W-:Y:S01]  /*6a60*/  IMAD.WIDE.U32 R4, R32, 0x1c, R4 ;  /* 0x0000001c20047825 */ /* 0x004fe200078e0004 */
[----:B------:R-:W-:Y:S02]  /*6a70*/  IADD3.X R11, R31, R50, R11, P5, !PT ;  /* 0x000000321f0b7210 */ /* 0x000fe40002ffe40b */
[-C--:B------:R-:W-:Y:S01]  /*6a80*/  IADD3 R12, P6, R12, R30.reuse, RZ ;  /* 0x0000001e0c0c7210 */ /* 0x080fe20007fde0ff */
[----:B------:R-:W-:Y:S02]  /*6a90*/  IMAD.IADD R5, R3, 0x1, R5 ;  /* 0x0000000103057824 */ /* 0x000fe400078e0205 */
[----:B------:R-:W-:Y:S01]  /*6aa0*/  IMAD.X R25, R18, 0x1, R31, P1 ;  /* 0x0000000112197824 */ /* 0x000fe200008e061f */
[----:B------:R-:W-:Y:S01]  /*6ab0*/  ISETP.GT.AND P1, PT, R47, 0x31, PT ;  /* 0x000000312f00780c */ /* 0x000fe20003f24270 */
[----:B----4-:R-:W-:Y:S01]  /*6ac0*/  IMAD.WIDE.U32 R14, R34, R30, R10 ;  /* 0x0000001e220e7225 */ /* 0x010fe200078e000a */
[----:B------:R-:W-:-:S02]  /*6ad0*/  IADD3.X R13, R31, R50, R13, P6, !PT ;  /* 0x000000321f0d7210 */ /* 0x000fc400037fe40d */
[----:B------:R-:W-:Y:S01]  /*6ae0*/  ISETP.GT.AND P5, PT, R46, RZ, P1 ;  /* 0x000000ff2e00720c */ /* 0x000fe20000fa4270 */
[----:B---3--:R-:W-:Y:S01]  /*6af0*/  IMAD.X R9, R25, 0x1, R29, P2 ;  /* 0x0000000119097824 */ /* 0x008fe200010e061d */
[----:B------:R-:W-:Y:S01]  /*6b00*/  LEA R8, P2, R16, UR8, 0x2 ;  /* 0x0000000810087c11 */ /* 0x000fe2000f8410ff */
[----:B------:R-:W-:-:S03]  /*6b10*/  IMAD.IADD R15, R49, 0x1, R15 ;  /* 0x00000001310f7824 */ /* 0x000fc600078e020f */
[----:B------:R-:W-:Y:S02]  /*6b20*/  LEA.HI.X R9, R16, UR9, R9, 0x2, P2 ;  /* 0x0000000910097c11 */ /* 0x000fe400090f1409 */
[----:B------:R-:W-:-:S04]  /*6b30*/  IADD3 R14, P2, P6, R178, R14, R36 ;  /* 0x0000000eb20e7210 */ /* 0x000fc80007e5e024 */
[----:B------:R-:W-:Y:S01]  /*6b40*/  IADD3.X R15, R179, R15, R37, P2, P6 ;  /* 0x0000000fb30f7210 */ /* 0x000fe200017ec425 */
[----:B------:R-:W-:-:S04]  /*6b50*/  FMUL R17, R54, UR27 ;  /* 0x0000001b36117c20 */ /* 0x000fc80008400000 */
[----:B------:R-:W-:-:S05]  /*6b60*/  FFMA R17, R156, UR26, R17 ;  /* 0x0000001a9c117c23 */ /* 0x000fca0008000011 */
[----:B------:R2:W-:Y:S01]  /*6b70*/  @P4 STG.E desc[UR24][R4.64], R17 ;  /* 0x0000001104004986 */ /* 0x0005e2000c101918 */
[----:B------:R-:W-:Y:S05]  /*6b80*/  @!P5 BRA `(.L_x_69) ;  /* 0x000000000004d947 */ /* 0x000fea0003800000 */
[----:B------:R3:W5:Y:S02]  /*6b90*/  LDG.E.LTC128B R54, desc[UR24][R8.64] ;  /* 0x0000001808367981 */ /* 0x000764000c1e1920 */
.L_x_69:
[----:B------:R-:W-:Y:S05]  /*6ba0*/  BSYNC B1 ;  /* 0x0000000000017941 */ /* 0x000fea0003800000 */
.L_x_68:
        /* <DEDUP_REMOVED lines=13> */
[----:B--2---:R-:W-:Y:S02]  /*6c80*/  LEA.HI.X R17, R14, UR9, R15, 0x2, P0 ;  /* 0x000000090e117c11 */ /* 0x004fe400080f140f */
[----:B------:R-:W-:Y:S01]  /*6c90*/  IADD3.X R9, R179, R9, R37, P4, P6 ;  /* 0x00000009b3097210 */ /* 0x000fe200027ec425 */
[----:B------:R-:W-:Y:S06]  /*6ca0*/  @!P2 BRA `(.L_x_71) ;  /* 0x000000000004a947 */ /* 0x000fec0003800000 */
[----:B------:R2:W5:Y:S02]  /*6cb0*/  LDG.E.LTC128B R54, desc[UR24][R16.64+0x20] ;  /* 0x0000201810367981 */ /* 0x000564000c1e1920 */
.L_x_71:
[----:B------:R-:W-:Y:S05]  /*6cc0*/  BSYNC B1 ;  /* 0x0000000000017941 */ /* 0x000fea0003800000 */
.L_x_70:
[----:B-----5:R-:W-:Y:S01]  /*6cd0*/  FMUL R15, R54, UR27 ;  /* 0x0000001b360f7c20 */ /* 0x020fe20008400000 */
[----:B------:R-:W-:Y:S01]  /*6ce0*/  ISETP.GT.AND P1, PT, R46, 0x8, P1 ;  /* 0x000000082e00780c */ /* 0x000fe20000f24270 */
[----:B------:R-:W-:Y:S01]  /*6cf0*/  IMAD.WIDE.U32 R8, R0, UR6, R8 ;  /* 0x0000000600087c25 */ /* 0x000fe2000f8e0008 */
[----:B------:R-:W-:-:S03]  /*6d00*/  ISETP.GT.AND P0, PT, R47, 0x38, PT ;  /* 0x000000382f00780c */ /* 0x000fc60003f04270 */
[----:B--2---:R-:W-:Y:S01]  /*6d10*/  FFMA R17, R158, UR26, R15 ;  /* 0x0000001a9e117c23 */ /* 0x004fe2000800000f */
[----:B------:R-:W-:Y:S01]  /*6d20*/  BSSY B1, `(.L_x_72) ;  /* 0x000000c000017945 */ /* 0x000fe20003800000 */
[----:B------:R-:W-:Y:S01]  /*6d30*/  IMAD.WIDE.U32 R24, R30, 0x7, R24 ;  /* 0x000000071e187825 */ /* 0x000fe200078e0018 */
[----:B------:R-:W-:Y:S02]  /*6d40*/  IADD3 R15, R48, R9, RZ ;  /* 0x00000009300f7210 */ /* 0x000fe40007ffe0ff */
[----:B------:R2:W-:Y:S01]  /*6d50*/  @P2 STG.E desc[UR24][R4.64+0x20], R17 ;  /* 0x0000201104002986 */ /* 0x0005e2000c101918 */
[----:B------:R-:W-:Y:S01]  /*6d60*/  LEA R14, P5, R8, UR8, 0x2 ;  /* 0x00000008080e7c11 */ /* 0x000fe2000f8a10ff */
[----:B------:R-:W-:Y:S01]  /*6d70*/  IMAD.IADD R18, R50, 0x1, R25 ;  /* 0x0000000132127824 */ /* 0x000fe200078e0219 */
[----:B------:R-:W-:Y:S02]  /*6d80*/  IADD3 R9, P6, R28, R24, RZ ;  /* 0x000000181c097210 */ /* 0x000fe40007fde0ff */
[----:B------:R-:W-:-:S02]  /*6d90*/  ISETP.GT.AND P4, PT, R46, RZ, P0 ;  /* 0x000000ff2e00720c */ /* 0x000fc40000784270 */
[----:B------:R-:W-:Y:S01]  /*6da0*/  LEA.HI.X R15, R8, UR9, R15, 0x2, P5 ;  /* 0x00000009080f7c11 */ /* 0x000fe2000a8f140f */
[----:B------:R-:W-:Y:S01]  /*6db0*/  IMAD.X R16, R18, 0x1, R29, P6 ;  /* 0x0000000112107824 */ /* 0x000fe200030e061d */
[----:B------:R-:W-:Y:S09]  /*6dc0*/  @!P1 BRA `(.L_x_73) ;  /* 0x0000000000049947 */ /* 0x000ff20003800000 */
[----:B------:R3:W5:Y:S02]  /*6dd0*/  LDG.E.LTC128B R54, desc[UR24][R14.64+0x20] ;  /* 0x000020180e367981 */ /* 0x000764000c1e1920 */
.L_x_73:
[----:B------:R-:W-:Y:S05]  /*6de0*/  BSYNC B1 ;  /* 0x0000000000017941 */ /* 0x000fea0003800000 */
.L_x_72:
[----:B--2--5:R-:W-:Y:S01]  /*6df0*/  FMUL R4, R54, UR27 ;  /* 0x0000001b36047c20 */ /* 0x024fe20008400000 */
[----:B------:R-:W-:Y:S01]  /*6e00*/  LEA R8, P2, R9, UR8, 0x2 ;  /* 0x0000000809087c11 */ /* 0x000fe2000f8410ff */
[----:B------:R-:W-:Y:S02]  /*6e10*/  IMAD.MOV.U32 R5, RZ, RZ, R7 ;  /* 0x000000ffff057224 */ /* 0x000fe400078e0007 */
[----:B------:R-:W-:Y:S01]  /*6e20*/  FFMA R159, R159, UR26, R4 ;  /* 0x0000001a9f9f7c23 */ /* 0x000fe20008000004 */
[----:B------:R-:W-:Y:S01]  /*6e30*/  IMAD.MOV.U32 R4, RZ, RZ, R6 ;  /* 0x000000ffff047224 */ /* 0x000fe200078e0006 */
[----:B------:R-:W-:-:S04]  /*6e40*/  LEA.HI.X R9, R9, UR9, R16, 0x2, P2 ;  /* 0x0000000909097c11 */ /* 0x000fc800090f1410 */
[----:B------:R2:W-:Y:S04]  /*6e50*/  @P1 STG.E desc[UR24][R4.64+0x20], R159 ;  /* 0x0000209f04001986 */ /* 0x0005e8000c101918 */
[----:B------:R4:W4:Y:S01]  /*6e60*/  @P4 LDG.E.LTC128B R54, desc[UR24][R8.64] ;  /* 0x0000001808364981 */ /* 0x000922000c1e1920 */
        /* <DEDUP_REMOVED lines=12> */
[----:B---3--:R-:W-:Y:S01]  /*6f30*/  IMAD.WIDE.U32 R14, R34, R30, R10 ;  /* 0x0000001e220e7225 */ /* 0x008fe200078e000a */
[----:B------:R-:W-:-:S02]  /*6f40*/  IADD3.X R13, R31, R50, R13, P6, !PT ;  /* 0x000000321f0d7210 */ /* 0x000fc400037fe40d */
[----:B------:R-:W-:Y:S01]  /*6f50*/  ISETP.GT.AND P5, PT, R46, RZ, P1 ;  /* 0x000000ff2e00720c */ /* 0x000fe20000fa4270 */
[----:B----4-:R-:W-:Y:S01]  /*6f60*/  IMAD.X R9, R25, 0x1, R29, P2 ;  /* 0x0000000119097824 */ /* 0x010fe200010e061d */
[C---:B------:R-:W-:Y:S02]  /*6f70*/  LEA R8, P2, R16.reuse, UR8, 0x2 ;  /* 0x0000000810087c11 */ /* 0x040fe4000f8410ff */
[----:B------:R-:W-:Y:S02]  /*6f80*/  IADD3 R15, R49, R15, RZ ;  /* 0x0000000f310f7210 */ /* 0x000fe40007ffe0ff */
        /* <DEDUP_REMOVED lines=8> */
.L_x_75:
[----:B------:R-:W-:Y:S05]  /*7010*/  BSYNC B1 ;  /* 0x0000000000017941 */ /* 0x000fea0003800000 */
.L_x_74:
        /* <DEDUP_REMOVED lines=17> */
.L_x_77:
[----:B------:R-:W-:Y:S05]  /*7130*/  BSYNC B1 ;  /* 0x0000000000017941 */ /* 0x000fea0003800000 */
.L_x_76:
[----:B-----5:R-:W-:Y:S01]  /*7140*/  FMUL R15, R54, UR27 ;  /* 0x0000001b360f7c20 */ /* 0x020fe20008400000 */
[----:B------:R-:W-:Y:S01]  /*7150*/  ISETP.GT.AND P1, PT, R46, 0x8, P1 ;  /* 0x000000082e00780c */ /* 0x000fe20000f24270 */
[----:B------:R-:W-:Y:S01]  /*7160*/  IMAD.WIDE.U32 R8, R0, UR6, R8 ;  /* 0x0000000600087c25 */ /* 0x000fe2000f8e0008 */
[----:B------:R-:W-:-:S03]  /*7170*/  ISETP.GT.AND P0, PT, R47, 0x40, PT ;  /* 0x000000402f00780c */ /* 0x000fc60003f04270 */
[----:B--2---:R-:W-:Y:S01]  /*7180*/  FFMA R17, R162, UR26, R15 ;  /* 0x0000001aa2117c23 */ /* 0x004fe2000800000f */
        /* <DEDUP_REMOVED lines=12> */
.L_x_79:
[----:B------:R-:W-:Y:S05]  /*7250*/  BSYNC B1 ;  /* 0x0000000000017941 */ /* 0x000fea0003800000 */
.L_x_78:
[----:B--2--5:R-:W-:Y:S01]  /*7260*/  FMUL R4, R54, UR27 ;  /* 0x0000001b36047c20 */ /* 0x024fe20008400000 */
[----:B------:R-:W-:Y:S02]  /*7270*/  LEA R8, P2, R9, UR8, 0x2 ;  /* 0x0000000809087c11 */ /* 0x000fe4000f8410ff */
[----:B------:R-:W-:Y:S01]  /*7280*/  MOV R5, R7 ;  /* 0x0000000700057202 */ /* 0x000fe20000000f00 */
        /* <DEDUP_REMOVED lines=31> */
.L_x_81:
[----:B------:R-:W-:Y:S05]  /*7480*/  BSYNC B1 ;  /* 0x0000000000017941 */ /* 0x000fea0003800000 */
.L_x_80:
        /* <DEDUP_REMOVED lines=17> */
.L_x_83:
[----:B------:R-:W-:Y:S05]  /*75a0*/  BSYNC B1 ;  /* 0x0000000000017941 */ /* 0x000fea0003800000 */
.L_x_82:
        /* <DEDUP_REMOVED lines=17> */
.L_x_85:
[----:B------:R-:W-:Y:S05]  /*76c0*/  BSYNC B1 ;  /* 0x0000000000017941 */ /* 0x000fea0003800000 */
.L_x_84:
        /* <DEDUP_REMOVED lines=34> */
.L_x_87:
[----:B------:R-:W-:Y:S05]  /*78f0*/  BSYNC B1 ;  /* 0x0000000000017941 */ /* 0x000fea0003800000 */
.L_x_86:
        /* <DEDUP_REMOVED lines=17> */
.L_x_89:
[----:B------:R-:W-:Y:S05]  /*7a10*/  BSYNC B1 ;  /* 0x0000000000017941 */ /* 0x000fea0003800000 */
.L_x_88:
        /* <DEDUP_REMOVED lines=17> */
.L_x_91:
[----:B------:R-:W-:Y:S05]  /*7b30*/  BSYNC B1 ;  /* 0x0000000000017941 */ /* 0x000fea0003800000 */
.L_x_90:
        /* <DEDUP_REMOVED lines=34> */
.L_x_93:
[----:B------:R-:W-:Y:S05]  /*7d60*/  BSYNC B1 ;  /* 0x0000000000017941 */ /* 0x000fea0003800000 */
.L_x_92:
        /* <DEDUP_REMOVED lines=17> */
.L_x_95:
[----:B------:R-:W-:Y:S05]  /*7e80*/  BSYNC B1 ;  /* 0x0000000000017941 */ /* 0x000fea0003800000 */
.L_x_94:
        /* <DEDUP_REMOVED lines=12> */
[----:B------:R-:W-:-:S02]  /*7f50*/  LEA.HI.X R15, R8, UR9, R15, 0x2, P5 ;  /* 0x00000009080f7c11 */ /* 0x000fc4000a8f140f */
[----:B------:R-:W-:Y:S01]  /*7f60*/  ISETP.GT.AND P4, PT, R46, RZ, P0 ;  /* 0x000000ff2e00720c */ /* 0x000fe20000784270 */
[----:B------:R-:W-:Y:S01]  /*7f70*/  IMAD.X R8, R16, 0x1, R29, P6 ;  /* 0x0000000110087824 */ /* 0x000fe200030e061d */
[----:B------:R-:W-:Y:S11]  /*7f80*/  @!P1 BRA `(.L_x_97) ;  /* 0x0000000000049947 */ /* 0x000ff60003800000 */
[----:B------:R3:W5:Y:S02]  /*7f90*/  LDG.E.LTC128B R54, desc[UR24][R14.64+0x20] ;  /* 0x000020180e367981 */ /* 0x000764000c1e1920 */
.L_x_97:
[----:B------:R-:W-:Y:S05]  /*7fa0*/  BSYNC B1 ;  /* 0x0000000000017941 */ /* 0x000fea0003800000 */
.L_x_96:
[----:B--2--5:R-:W-:Y:S01]  /*7fb0*/  FMUL R4, R54, UR27 ;  /* 0x0000001b36047c20 */ /* 0x024fe20008400000 */
[----:B---3--:R-:W-:-:S03]  /*7fc0*/  LEA R14, P2, R9, UR8, 0x2 ;  /* 0x00000008090e7c11 */ /* 0x008fc6000f8410ff */
[----:B------:R-:W-:Y:S01]  /*7fd0*/  FFMA R175, R175, UR26, R4 ;  /* 0x0000001aafaf7c23 */ /* 0x000fe20008000004 */
        /* <DEDUP_REMOVED lines=9> */
[----:B------:R-:W-:Y:S01]  /*8070*/  IMAD.X R11, R16, 0x1, R31, P1 ;  /* 0x00000001100b7824 */ /* 0x000fe200008e061f */
[----:B------:R-:W-:Y:S02]  /*8080*/  IADD3 R4, P6, R12, R30, RZ ;  /* 0x0000001e0c047210 */ /* 0x000fe40007fde0ff */
[-C--:B------:R-:W-:Y:S01]  /*8090*/  IADD3.X R9, R31, R50.reuse, R5, P5, !PT ;  /* 0x000000321f097210 */ /* 0x080fe20002ffe405 */
[----:B---3--:R-:W-:Y:S01]  /*80a0*/  IMAD.X R15, R11, 0x1, R29, P2 ;  /* 0x000000010b0f7824 */ /* 0x008fe200010e061d */
[----:B------:R-:W-:Y:S01]  /*80b0*/  IADD3.X R5, R31, R50, R13, P6, !PT ;  /* 0x000000321f057210 */ /* 0x000fe200037fe40d */
[----:B------:R-:W-:Y:S01]  /*80c0*/  IMAD.WIDE.U32 R12, R32, 0x1c, R6 ;  /* 0x0000001c200c7825 */ /* 0x000fe200078e0006 */
[----:B------:R-:W-:Y:S02]  /*80d0*/  ISETP.GT.AND P1, PT, R47, 0x59, PT ;  /* 0x000000592f00780c */ /* 0x000fe40003f24270 */
[----:B------:R-:W-:Y:S01]  /*80e0*/  LEA R14, P2, R18, UR8, 0x2 ;  /* 0x00000008120e7c11 */ /* 0x000fe2000f8410ff */
[----:B------:R-:W-:Y:S01]  /*80f0*/  IMAD.IADD R13, R3, 0x1, R13 ;  /* 0x00000001030d7824 */ /* 0x000fe200078e020d */
[----:B------:R-:W-:Y:S01]  /*8100*/  ISETP.GT.AND P5, PT, R46, RZ, P1 ;  /* 0x000000ff2e00720c */ /* 0x000fe20000fa4270 */
[----:B------:R-:W-:Y:S01]  /*8110*/  IMAD.WIDE.U32 R16, R34, R30, R8 ;  /* 0x0000001e22107225 */ /* 0x000fe200078e0008 */
[----:B------:R-:W-:-:S03]  /*8120*/  LEA.HI.X R15, R18, UR9, R15, 0x2, P2 ;  /* 0x00000009120f7c11 */ /* 0x000fc600090f140f */
[----:B------:R-:W-:Y:S01]  /*8130*/  IMAD.IADD R17, R49, 0x1, R17 ;  /* 0x0000000131117824 */ /* 0x000fe200078e0211 */
[----:B------:R-:W-:-:S04]  /*8140*/  IADD3 R16, P2, P6, R178, R16, R36 ;  /* 0x00000010b2107210 */ /* 0x000fc80007e5e024 */
[----:B------:R-:W-:Y:S01]  /*8150*/  IADD3.X R17, R179, R17, R37, P2, P6 ;  /* 0x00000011b3117210 */ /* 0x000fe200017ec425 */
[----:B----4-:R-:W-:-:S04]  /*8160*/  FMUL R19, R54, UR27 ;  /* 0x0000001b36137c20 */ /* 0x010fc80008400000 */
[----:B------:R-:W-:-:S05]  /*8170*/  FFMA R19, R176, UR26, R19 ;  /* 0x0000001ab0137c23 */ /* 0x000fca0008000013 */
[----:B------:R2:W-:Y:S01]  /*8180*/  @P4 STG.E desc[UR24][R12.64], R19 ;  /* 0x000000130c004986 */ /* 0x0005e2000c101918 */
[----:B------:R-:W-:Y:S05]  /*8190*/  @!P5 BRA `(.L_x_99) ;  /* 0x000000000004d947 */ /* 0x000fea0003800000 */
[----:B------:R3:W5:Y:S02]  /*81a0*/  LDG.E.LTC128B R54, desc[UR24][R14.64] ;  /* 0x000000180e367981 */ /* 0x000764000c1e1920 */
.L_x_99:
[----:B------:R-:W-:Y:S05]  /*81b0*/  BSYNC B1 ;  /* 0x0000000000017941 */ /* 0x000fea0003800000 */
.L_x_98:
[----:B------:R-:W-:Y:S01]  /*81c0*/  ISETP.GT.AND P2, PT, R46, 0x8, P0 ;  /* 0x000000082e00780c */ /* 0x000fe20000744270 */
[----:B-----5:R-:W-:Y:S01]  /*81d0*/  FMUL R20, R54, UR27 ;  /* 0x0000001b36147c20 */ /* 0x020fe20008400000 */
[----:B0-2---:R-:W-:Y:S01]  /*81e0*/  IADD3 R6, P0, R6, R51, RZ ;  /* 0x0000003306067210 */ /* 0x005fe20007f1e0ff */
[----:B------:R-:W-:Y:S01]  /*81f0*/  IMAD.WIDE.U32 R16, R0, UR6, R16 ;  /* 0x0000000600107c25 */ /* 0x000fe2000f8e0010 */
[----:B------:R-:W-:Y:S03]  /*8200*/  BSSY B1, `(.L_x_100) ;  /* 0x000000d000017945 */ /* 0x000fe60003800000 */
[----:B------:R-:W-:Y:S01]  /*8210*/  FFMA R177, R177, UR26, R20 ;  /* 0x0000001ab1b17c23 */ /* 0x000fe20008000014 */
[----:B------:R-:W-:Y:S01]  /*8220*/  IMAD.X R7, R7, 0x1, R33, P0 ;  /* 0x0000000107077824 */ /* 0x000fe200000e0621 */
[----:B---3--:R-:W-:Y:S01]  /*8230*/  IADD3 R15, R48, R17, RZ ;  /* 0x00000011300f7210 */ /* 0x008fe20007ffe0ff */
[----:B------:R-:W-:Y:S01]  /*8240*/  IMAD.WIDE.U32 R18, R34, R30, R4 ;  /* 0x0000001e22127225 */ /* 0x000fe200078e0004 */
[----:B------:R-:W-:-:S02]  /*8250*/  LEA R14, P0, R16, UR8, 0x2 ;  /* 0x00000008100e7c11 */ /* 0x000fc4000f8010ff */
[----:B------:R0:W-:Y:S01]  /*8260*/  @P5 STG.E desc[UR24][R6.64], R177 ;  /* 0x000000b106005986 */ /* 0x0001e2000c101918 */
[----:B------:R-:W-:Y:S01]  /*8270*/  IMAD.IADD R17, R49, 0x1, R19 ;  /* 0x0000000131117824 */ /* 0x000fe200078e0213 */
[----:B------:R-:W-:Y:S02]  /*8280*/  IADD3 R18, P4, P6, R178, R18, R36 ;  /* 0x00000012b2127210 */ /* 0x000fe40007e9e024 */
[----:B------:R-:W-:Y:S02]  /*8290*/  LEA.HI.X R15, R16, UR9, R15, 0x2, P0 ;  /* 0x00000009100f7c11 */ /* 0x000fe400080f140f */
[----:B------:R-:W-:Y:S01]  /*82a0*/  IADD3.X R19, R179, R17, R37, P4, P6 ;  /* 0x00000011b3137210 */ /* 0x000fe200027ec425 */
[----:B------:R-:W-:Y:S08]  /*82b0*/  @!P2 BRA `(.L_x_101) ;  /* 0x000000000004a947 */ /* 0x000ff00003800000 */
[----:B------:R2:W5:Y:S02]  /*82c0*/  LDG.E.LTC128B R54, desc[UR24][R14.64+0x20] ;  /* 0x000020180e367981 */ /* 0x000564000c1e1920 */
.L_x_101:
[----:B------:R-:W-:Y:S05]  /*82d0*/  BSYNC B1 ;  /* 0x0000000000017941 */ /* 0x000fea0003800000 */
.L_x_100:
[----:B--2--5:R-:W-:Y:S01]  /*82e0*/  FMUL R15, R54, UR27 ;  /* 0x0000001b360f7c20 */ /* 0x024fe20008400000 */
[----:B------:R-:W-:Y:S01]  /*82f0*/  ISETP.GT.AND P1, PT, R46, 0x8, P1 ;  /* 0x000000082e00780c */ /* 0x000fe20000f24270 */
[----:B------:R-:W-:Y:S01]  /*8300*/  IMAD.WIDE.U32 R10, R30, 0x7, R10 ;  /* 0x000000071e0a7825 */ /* 0x000fe200078e000a */
[----:B------:R-:W-:-:S03]  /*8310*/  ISETP.GT.AND P0, PT, R47, 0x60, PT ;  /* 0x000000602f00780c */ /* 0x000fc60003f04270 */
[----:B------:R-:W-:Y:S01]  /*8320*/  FFMA R21, R180, UR26, R15 ;  /* 0x0000001ab4157c23 */ /* 0x000fe2000800000f */
        /* <DEDUP_REMOVED lines=12> */
.L_x_103:
[----:B------:R-:W-:Y:S05]  /*83f0*/  BSYNC B1 ;  /* 0x0000000000017941 */ /* 0x000fea0003800000 */
.L_x_102:
[----:B---3-5:R-:W-:Y:S01]  /*8400*/  FMUL R14, R54, UR27 ;  /* 0x0000001b360e7c20 */ /* 0x028fe20008400000 */
[----:B--2---:R-:W-:-:S03]  /*8410*/  LEA R12, P2, R16, UR8, 0x2 ;  /* 0x00000008100c7c11 */ /* 0x004fc6000f8410ff */
[----:B------:R-:W-:Y:S01]  /*8420*/  FFMA R181, R181, UR26, R14 ;  /* 0x0000001ab5b57c23 */ /* 0x000fe2000800000e */
        /* <DEDUP_REMOVED lines=9> */
[----:B------:R-:W-:Y:S01]  /*84c0*/  IMAD.WIDE.U32 R14, R30, 0x7, R4 ;  /* 0x000000071e0e7825 */ /* 0x000fe200078e0004 */
[----:B------:R-:W-:-:S03]  /*84d0*/  IADD3 R4, P5, R8, R30, RZ ;  /* 0x0000001e08047210 */ /* 0x000fc60007fbe0ff */
[----:B---3--:R-:W-:Y:S01]  /*84e0*/  IMAD.WIDE.U32 R12, R32, 0x1c, R6 ;  /* 0x0000001c200c7825 */ /* 0x008fe200078e0006 */
[----:B------:R-:W-:Y:S02]  /*84f0*/  IADD3.X R5, R31, R50, R9, P5, !PT ;  /* 0x000000321f057210 */ /* 0x000fe40002ffe409 */
[-C--:B------:R-:W-:Y:S01]  /*8500*/  IADD3 R8, P6, R14, R30.reuse, RZ ;  /* 0x0000001e0e087210 */ /* 0x080fe20007fde0ff */
[----:B------:R-:W-:Y:S01]  /*8510*/  IMAD.IADD R13, R3, 0x1, R13 ;  /* 0x00000001030d7824 */ /* 0x000fe200078e020d */
[----:B------:R-:W-:Y:S01]  /*8520*/  ISETP.GT.AND P5, PT, R46, RZ, P1 ;  /* 0x000000ff2e00720c */ /* 0x000fe20000fa4270 */
[----:B------:R-:W-:Y:S01]  /*8530*/  IMAD.WIDE.U32 R16, R34, R30, R4 ;  /* 0x0000001e22107225 */ /* 0x000fe200078e0004 */
[----:B------:R-:W-:-:S03]  /*8540*/  IADD3.X R9, R31, R50, R15, P6, !PT ;  /* 0x000000321f097210 */ /* 0x000fc600037fe40f */
[----:B------:R-:W-:Y:S01]  /*8550*/  IMAD.X R15, R11, 0x1, R29, P2 ;  /* 0x000000010b0f7824 */ /* 0x000fe200010e061d */
[C---:B------:R-:W-:Y:S02]  /*8560*/  LEA R14, P2, R18.reuse, UR8, 0x2 ;  /* 0x00000008120e7c11 */ /* 0x040fe4000f8410ff */
[----:B------:R-:W-:Y:S02]  /*8570*/  IADD3 R17, R49, R17, RZ ;  /* 0x0000001131117210 */ /* 0x000fe40007ffe0ff */
[----:B------:R-:W-:Y:S02]  /*8580*/  LEA.HI.X R15, R18, UR9, R15, 0x2, P2 ;  /* 0x00000009120f7c11 */ /* 0x000fe400090f140f */
[----:B------:R-:W-:-:S04]  /*8590*/  IADD3 R16, P2, P6, R178, R16, R36 ;  /* 0x00000010b2107210 */ /* 0x000fc80007e5e024 */
[----:B------:R-:W-:Y:S01]  /*85a0*/  IADD3.X R17, R179, R17, R37, P2, P6 ;  /* 0x00000011b3117210 */ /* 0x000fe200017ec425 */
[----:B----4-:R-:W-:-:S04]  /*85b0*/  FMUL R19, R54, UR27 ;  /* 0x0000001b36137c20 */ /* 0x010fc80008400000 */
[----:B------:R-:W-:-:S05]  /*85c0*/  FFMA R19, R182, UR26, R19 ;  /* 0x0000001ab6137c23 */ /* 0x000fca0008000013 */
[----:B------:R2:W-:Y:S01]  /*85d0*/  @P4 STG.E desc[UR24][R12.64], R19 ;  /* 0x000000130c004986 */ /* 0x0005e2000c101918 */
[----:B------:R-:W-:Y:S05]  /*85e0*/  @!P5 BRA `(.L_x_105) ;  /* 0x000000000004d947 */ /* 0x000fea0003800000 */
[----:B------:R3:W5:Y:S02]  /*85f0*/  LDG.E.LTC128B R54, desc[UR24][R14.64] ;  /* 0x000000180e367981 */ /* 0x000764000c1e1920 */
.L_x_105:
[----:B------:R-:W-:Y:S05]  /*8600*/  BSYNC B1 ;  /* 0x0000000000017941 */ /* 0x000fea0003800000 */
.L_x_104:
[----:B------:R-:W-:Y:S01]  /*8610*/  ISETP.GT.AND P2, PT, R46, 0x8, P0 ;  /* 0x000000082e00780c */ /* 0x000fe20000744270 */
[----:B-----5:R-:W-:Y:S01]  /*8620*/  FMUL R20, R54, UR27 ;  /* 0x0000001b36147c20 */ /* 0x020fe20008400000 */
[----:B0-2---:R-:W-:Y:S01]  /*8630*/  IADD3 R6, P0, R6, R51, RZ ;  /* 0x0000003306067210 */ /* 0x005fe20007f1e0ff */
[----:B------:R-:W-:Y:S01]  /*8640*/  IMAD.WIDE.U32 R16, R0, UR6, R16 ;  /* 0x0000000600107c25 */ /* 0x000fe2000f8e0010 */
[----:B------:R-:W-:Y:S03]  /*8650*/  BSSY B1, `(.L_x_106) ;  /* 0x000000d000017945 */ /* 0x000fe60003800000 */
[----:B------:R-:W-:Y:S01]  /*8660*/  FFMA R183, R183, UR26, R20 ;  /* 0x0000001ab7b77c23 */ /* 0x000fe20008000014 */
[----:B------:R-:W-:Y:S01]  /*8670*/  IMAD.X R7, R7, 0x1, R33, P0 ;  /* 0x0000000107077824 */ /* 0x000fe200000e0621 */
[----:B---3--:R-:W-:Y:S01]  /*8680*/  LEA R14, P0, R16, UR8, 0x2 ;  /* 0x00000008100e7c11 */ /* 0x008fe2000f8010ff */
[----:B------:R-:W-:-:S03]  /*8690*/  IMAD.WIDE.U32 R18, R34, R30, R8 ;  /* 0x0000001e22127225 */ /* 0x000fc600078e0008 */
        /* <DEDUP_REMOVED lines=8> */
.L_x_107:
[----:B------:R-:W-:Y:S05]  /*8720*/  BSYNC B1 ;  /* 0x0000000000017941 */ /* 0x000fea0003800000 */
.L_x_106:
[----:B-----5:R-:W-:Y:S01]  /*8730*/  FMUL R17, R54, UR27 ;  /* 0x0000001b36117c20 */ /* 0x020fe20008400000 */
[----:B--2---:R-:W-:Y:S01]  /*8740*/  IMAD.WIDE.U32 R14, R0, UR6, R18 ;  /* 0x00000006000e7c25 */ /* 0x004fe2000f8e0012 */
[----:B------:R-:W-:Y:S01]  /*8750*/  ISETP.GT.AND P1, PT, R46, 0x8, P1 ;  /* 0x000000082e00780c */ /* 0x000fe20000f24270 */
[----:B------:R-:W-:Y:S02]  /*8760*/  BSSY B1, `(.L_x_108) ;  /* 0x000000e000017945 */ /* 0x000fe40003800000 */
[----:B------:R-:W-:Y:S01]  /*8770*/  FFMA R19, R184, UR26, R17 ;  /* 0x0000001ab8137c23 */ /* 0x000fe20008000011 */
[----:B------:R-:W-:Y:S01]  /*8780*/  IMAD.WIDE.U32 R10, R30, 0x7, R10 ;  /* 0x000000071e0a7825 */ /* 0x000fe200078e000a */
[----:B------:R-:W-:Y:S02]  /*8790*/  ISETP.GT.AND P0, PT, R47, 0x68, PT ;  /* 0x000000682f00780c */ /* 0x000fe40003f04270 */
[----:B------:R-:W-:Y:S01]  /*87a0*/  LEA R16, P5, R14, UR8, 0x2 ;  /* 0x000000080e107c11 */ /* 0x000fe2000f8a10ff */
[----:B------:R2:W-:Y:S01]  /*87b0*/  @P2 STG.E desc[UR24][R12.64+0x20], R19 ;  /* 0x000020130c002986 */ /* 0x0005e2000c101918 */
[----:B------:R-:W-:Y:S01]  /*87c0*/  IMAD.IADD R17, R48, 0x1, R15 ;  /* 0x0000000130117824 */ /* 0x000fe200078e020f */
[----:B------:R-:W-:Y:S01]  /*87d0*/  IADD3 R15, P6, R28, R10, RZ ;  /* 0x0000000a1c0f7210 */ /* 0x000fe20007fde0ff */
[----:B------:R-:W-:Y:S01]  /*87e0*/  IMAD.IADD R20, R50, 0x1, R11 ;  /* 0x0000000132147824 */ /* 0x000fe200078e020b */
[----:B------:R-:W-:-:S02]  /*87f0*/  ISETP.GT.AND P4, PT, R46, RZ, P0 ;  /* 0x000000ff2e00720c */ /* 0x000fc40000784270 */
[----:B------:R-:W-:Y:S01]  /*8800*/  LEA.HI.X R17, R14, UR9, R17, 0x2, P5 ;  /* 0x000000090e117c11 */ /* 0x000fe2000a8f1411 */
[----:B------:R-:W-:Y:S01]  /*8810*/  IMAD.X R18, R20, 0x1, R29, P6 ;  /* 0x0000000114127824 */ /* 0x000fe200030e061d */
[----:B------:R-:W-:Y:S09]  /*8820*/  @!P1 BRA `(.L_x_109) ;  /* 0x0000000000049947 */ /* 0x000ff20003800000 */
[----:B------:R3:W5:Y:S02]  /*8830*/  LDG.E.LTC128B R54, desc[UR24][R16.64+0x20] ;  /* 0x0000201810367981 */ /* 0x000764000c1e1920 */
.L_x_109:
[----:B------:R-:W-:Y:S05]  /*8840*/  BSYNC B1 ;  /* 0x0000000000017941 */ /* 0x000fea0003800000 */
.L_x_108:
[----:B-----5:R-:W-:Y:S01]  /*8850*/  FMUL R14, R54, UR27 ;  /* 0x0000001b360e7c20 */ /* 0x020fe20008400000 */
[----:B--2---:R-:W-:-:S03]  /*8860*/  LEA R12, P2, R15, UR8, 0x2 ;  /* 0x000000080f0c7c11 */ /* 0x004fc6000f8410ff */
[----:B------:R-:W-:Y:S01]  /*8870*/  FFMA R185, R185, UR26, R14 ;  /* 0x0000001ab9b97c23 */ /* 0x000fe2000800000e */
[----:B------:R-:W-:-:S04]  /*8880*/  LEA.HI.X R13, R15, UR9, R18, 0x2, P2 ;  /* 0x000000090f0d7c11 */ /* 0x000fc800090f1412 */
[----:B------:R2:W-:Y:S04]  /*8890*/  @P1 STG.E desc[UR24][R6.64+0x20], R185 ;  /* 0x000020b906001986 */ /* 0x0005e8000c101918 */
[----:B------:R4:W2:Y:S01]  /*88a0*/  @P4 LDG.E.LTC128B R54, desc[UR24][R12.64] ;  /* 0x000000180c364981 */ /* 0x0008a2000c1e1920 */
[----:B------:R-:W-:Y:S01]  /*88b0*/  IMAD.WIDE.U32 R14, R30, 0x7, R8 ;  /* 0x000000071e0e7825 */ /* 0x000fe200078e0008 */
[-C--:B------:R-:W-:Y:S01]  /*88c0*/  IADD3 R8, P1, R10, R30.reuse, RZ ;  /* 0x0000001e0a087210 */ /* 0x080fe20007f3e0ff */
[----:B------:R-:W-:Y:S02]  /*88d0*/  BSSY B1, `(.L_x_110) ;  /* 0x0000018000017945 */ /* 0x000fe40003800000 */
[----:B------:R-:W-:Y:S01]  /*88e0*/  IMAD.WIDE.U32 R4, R30, 0x7, R4 ;  /* 0x000000071e047825 */ /* 0x000fe200078e0004 */
[----:B------:R-:W-:-:S02]  /*88f0*/  IADD3 R10, P6, R14, R30, RZ ;  /* 0x0000001e0e0a7210 */ /* 0x000fc40007fde0ff */
[----:B------:R-:W-:Y:S01]  /*8900*/  IADD3 R18, P2, R8, R28, RZ ;  /* 0x0000001c08127210 */ /* 0x000fe20007f5e0ff */
[----:B------:R-:W-:Y:S01]  /*8910*/  IMAD.X R9, R20, 0x1, R31, P1 ;  /* 0x0000000114097824 */ /* 0x000fe200008e061f */
[----:B------:R-:W-:Y:S01]  /*8920*/  IADD3 R4, P5, R4, R30, RZ ;  /* 0x0000001e04047210 */ /* 0x000fe20007fbe0ff */
[----:B----4-:R-:W-:Y:S01]  /*8930*/  IMAD.WIDE.U32 R12, R32, 0x1c, R6 ;  /* 0x0000001c200c7825 */ /* 0x010fe200078e0006 */
[----:B------:R-:W-:Y:S02]  /*8940*/  ISETP.GT.AND P1, PT, R47, 0x69, PT ;  /* 0x000000692f00780c */ /* 0x000fe40003f24270 */
[-C--:B------:R-:W-:Y:S01]  /*8950*/  IADD3.X R5, R31, R50.reuse, R5, P5, !PT ;  /* 0x000000321f057210 */ /* 0x080fe20002ffe405 */
[----:B------:R-:W-:Y:S01]  /*8960*/  IMAD.IADD R13, R3, 0x1, R13 ;  /* 0x00000001030d7824 */ /* 0x000fe200078e020d */
[----:B------:R-:W-:Y:S02]  /*8970*/  ISETP.GT.AND P5, PT, R46, RZ, P1 ;  /* 0x000000ff2e00720c */ /* 0x000fe40000fa4270 */
[----:B------:R-:W-:Y:S01]  /*8980*/  IADD3.X R11, R31, R50, R15, P6, !PT ;  /* 0x000000321f0b7210 */ /* 0x000fe200037fe40f */
[----:B---3--:R-:W-:Y:S01]  /*8990*/  IMAD.WIDE.U32 R16, R34, R30, R4 ;  /* 0x0000001e22107225 */ /* 0x008fe200078e0004 */
[----:B------:R-:W-:-:S02]  /*89a0*/  IADD3.X R15, R9, R29, RZ, P2, !PT ;  /* 0x0000001d090f7210 */ /* 0x000fc400017fe4ff */
[----:B------:R-:W-:Y:S01]  /*89b0*/  LEA R14, P2, R18, UR8, 0x2 ;  /* 0x00000008120e7c11 */ /* 0x000fe2000f8410ff */
[----:B------:R-:W-:-:S03]  /*89c0*/  IMAD.IADD R17, R49, 0x1, R17 ;  /* 0x0000000131117824 */ /* 0x000fc600078e0211 */
[----:B------:R-:W-:Y:S02]  /*89d0*/  LEA.HI.X R15, R18, UR9, R15, 0x2, P2 ;  /* 0x00000009120f7c11 */ /* 0x000fe400090f140f */
[----:B------:R-:W-:-:S04]  /*89e0*/  IADD3 R16, P2, P6, R178, R16, R36 ;  /* 0x00000010b2107210 */ /* 0x000fc80007e5e024 */
[----:B------:R-:W-:Y:S01]  /*89f0*/  IADD3.X R17, R179, R17, R37, P2, P6 ;  /* 0x00000011b3117210 */ /* 0x000fe200017ec425 */
[----:B--2---:R-:W-:-:S04]  /*8a00*/  FMUL R19, R54, UR27 ;  /* 0x0000001b36137c20 */ /* 0x004fc80008400000 */
[----:B------:R-:W-:-:S05]  /*8a10*/  FFMA R19, R186, UR26, R19 ;  /* 0x0000001aba137c23 */ /* 0x000fca0008000013 */
[----:B------:R2:W-:Y:S01]  /*8a20*/  @P4 STG.E desc[UR24][R12.64], R19 ;  /* 0x000000130c004986 */ /* 0x0005e2000c101918 */
[----:B------:R-:W-:Y:S05]  /*8a30*/  @!P5 BRA `(.L_x_111) ;  /* 0x000000000004d947 */ /* 0x000fea0003800000 */
[----:B------:R3:W5:Y:S02]  /*8a40*/  LDG.E.LTC128B R54, desc[UR24][R14.64] ;  /* 0x000000180e367981 */ /* 0x000764000c1e1920 */
.L_x_111:
[----:B------:R-:W-:Y:S05]  /*8a50*/  BSYNC B1 ;  /* 0x0000000000017941 */ /* 0x000fea0003800000 */
.L_x_110:
[----:B------:R-:W-:Y:S01]  /*8a60*/  ISETP.GT.AND P2, PT, R46, 0x8, P0 ;  /* 0x000000082e00780c */ /* 0x000fe20000744270 */
[----:B-----5:R-:W-:Y:S01]  /*8a70*/  FMUL R20, R54, UR27 ;  /* 0x0000001b36147c20 */ /* 0x020fe20008400000 */
[----:B0-----:R-:W-:Y:S01]  /*8a80*/  IADD3 R6, P0, R6, R51, RZ ;  /* 0x0000003306067210 */ /* 0x001fe20007f1e0ff */
[----:B---3--:R-:W-:Y:S01]  /*8a90*/  IMAD.WIDE.U32 R14, R0, UR6, R16 ;  /* 0x00000006000e7c25 */ /* 0x008fe2000f8e0010 */
[----:B------:R-:W-:Y:S03]  /*8aa0*/  BSSY B1, `(.L_x_112) ;  /* 0x000000d000017945 */ /* 0x000fe60003800000 */
[----:B------:R-:W-:Y:S01]  /*8ab0*/  FFMA R187, R187, UR26, R20 ;  /* 0x0000001abbbb7c23 */ /* 0x000fe20008000014 */
[----:B------:R-:W-:Y:S01]  /*8ac0*/  IMAD.X R7, R7, 0x1, R33, P0 ;  /* 0x0000000107077824 */ /* 0x000fe200000e0621 */
[----:B------:R-:W-:Y:S01]  /*8ad0*/  LEA R16, P0, R14, UR8, 0x2 ;  /* 0x000000080e107c11 */ /* 0x000fe2000f8010ff */
[----:B--2---:R-:W-:-:S03]  /*8ae0*/  IMAD.WIDE.U32 R18, R34, R30, R10 ;  /* 0x0000001e22127225 */ /* 0x004fc600078e000a */
        /* <DEDUP_REMOVED lines=8> */
.L_x_113:
[----:B------:R-:W-:Y:S05]  /*8b70*/  BSYNC B1 ;  /* 0x0000000000017941 */ /* 0x000fea0003800000 */
.L_x_112:
[----:B--2--5:R-:W-:Y:S01]  /*8b80*/  FMUL R17, R54, UR27 ;  /* 0x0000001b36117c20 */ /* 0x024fe20008400000 */
[----:B------:R-:W-:Y:S01]  /*8b90*/  IMAD.WIDE.U32 R14, R0, UR6, R18 ;  /* 0x00000006000e7c25 */ /* 0x000fe2000f8e0012 */
        /* <DEDUP_REMOVED lines=11> */
[----:B------:R-:W-:Y:S02]  /*8c50*/  LEA.HI.X R17, R14, UR9, R17, 0x2, P5 ;  /* 0x000000090e117c11 */ /* 0x000fe4000a8f1411 */
[----:B------:R-:W-:Y:S01]  /*8c60*/  IADD3.X R18, R20, R29, RZ, P6, !PT ;  /* 0x0000001d14127210 */ /* 0x000fe200037fe4ff */
[----:B------:R-:W-:Y:S08]  /*8c70*/  @!P1 BRA `(.L_x_115) ;  /* 0x0000000000049947 */ /* 0x000ff00003800000 */
[----:B------:R3:W5:Y:S02]  /*8c80*/  LDG.E.LTC128B R54, desc[UR24][R16.64+0x20] ;  /* 0x0000201810367981 */ /* 0x000764000c1e1920 */
.L_x_115:
[----:B------:R-:W-:Y:S05]  /*8c90*/  BSYNC B1 ;  /* 0x0000000000017941 */ /* 0x000fea0003800000 */
.L_x_114:
[----:B--2--5:R-:W-:Y:S01]  /*8ca0*/  FMUL R12, R54, UR27 ;  /* 0x0000001b360c7c20 */ /* 0x024fe20008400000 */
[----:B------:R-:W-:-:S03]  /*8cb0*/  LEA R14, P2, R15, UR8, 0x2 ;  /* 0x000000080f0e7c11 */ /* 0x000fc6000f8410ff */
[----:B------:R-:W-:Y:S01]  /*8cc0*/  FFMA R189, R189, UR26, R12 ;  /* 0x0000001abdbd7c23 */ /* 0x000fe2000800000c */
[----:B------:R-:W-:-:S04]  /*8cd0*/  LEA.HI.X R15, R15, UR9, R18, 0x2, P2 ;  /* 0x000000090f0f7c11 */ /* 0x000fc800090f1412 */
[----:B------:R2:W-:Y:S04]  /*8ce0*/  @P1 STG.E desc[UR24][R6.64+0x20], R189 ;  /* 0x000020bd06001986 */ /* 0x0005e8000c101918 */
[----:B------:R4:W2:Y:S01]  /*8cf0*/  @P4 LDG.E.LTC128B R54, desc[UR24][R14.64] ;  /* 0x000000180e364981 */ /* 0x0008a2000c1e1920 */
[----:B------:R-:W-:Y:S01]  /*8d00*/  IMAD.WIDE.U32 R4, R30, 0x7, R4 ;  /* 0x000000071e047825 */ /* 0x000fe200078e0004 */
[-C--:B------:R-:W-:Y:S01]  /*8d10*/  IADD3 R12, P1, R8, R30.reuse, RZ ;  /* 0x0000001e080c7210 */ /* 0x080fe20007f3e0ff */
[----:B------:R-:W-:Y:S02]  /*8d20*/  BSSY B1, `(.L_x_116) ;  /* 0x0000018000017945 */ /* 0x000fe40003800000 */
[----:B---3--:R-:W-:Y:S01]  /*8d30*/  IMAD.WIDE.U32 R16, R30, 0x7, R10 ;  /* 0x000000071e107825 */ /* 0x008fe200078e000a */
[----:B------:R-:W-:-:S02]  /*8d40*/  IADD3 R10, P5, R4, R30, RZ ;  /* 0x0000001e040a7210 */ /* 0x000fc40007fbe0ff */
[----:B------:R-:W-:Y:S01]  /*8d50*/  IADD3 R18, P2, R12, R28, RZ ;  /* 0x0000001c0c127210 */ /* 0x000fe20007f5e0ff */
[----:B------:R-:W-:Y:S01]  /*8d60*/  IMAD.X R13, R20, 0x1, R31, P1 ;  /* 0x00000001140d7824 */ /* 0x000fe200008e061f */
[----:B------:R-:W-:Y:S01]  /*8d70*/  ISETP.GT.AND P1, PT, R47, 0x71, PT ;  /* 0x000000712f00780c */ /* 0x000fe20003f24270 */
[----:B----4-:R-:W-:Y:S01]  /*8d80*/  IMAD.WIDE.U32 R14, R32, 0x1c, R6 ;  /* 0x0000001c200e7825 */ /* 0x010fe200078e0006 */
[----:B------:R-:W-:Y:S02]  /*8d90*/  IADD3.X R11, R31, R50, R5, P5, !PT ;  /* 0x000000321f0b7210 */ /* 0x000fe40002ffe405 */
[----:B------:R-:W-:Y:S01]  /*8da0*/  ISETP.GT.AND P5, PT, R46, RZ, P1 ;  /* 0x000000ff2e00720c */ /* 0x000fe20000fa4270 */
[----:B------:R-:W-:Y:S01]  /*8db0*/  IMAD.IADD R15, R3, 0x1, R15 ;  /* 0x00000001030f7824 */ /* 0x000fe200078e020f */
[----:B------:R-:W-:Y:S01]  /*8dc0*/  IADD3 R8, P6, R16, R30, RZ ;  /* 0x0000001e10087210 */ /* 0x000fe20007fde0ff */
[----:B------:R-:W-:Y:S01]  /*8dd0*/  IMAD.X R5, R13, 0x1, R29, P2 ;  /* 0x000000010d057824 */ /* 0x000fe200010e061d */
[----:B------:R-:W-:-:S02]  /*8de0*/  LEA R4, P2, R18, UR8, 0x2 ;  /* 0x0000000812047c11 */ /* 0x000fc4000f8410ff */
[----:B------:R-:W-:Y:S01]  /*8df0*/  IADD3.X R9, R31, R50, R17, P6, !PT ;  /* 0x000000321f097210 */ /* 0x000fe200037fe411 */
[----:B------:R-:W-:Y:S01]  /*8e00*/  IMAD.WIDE.U32 R16, R34, R30, R10 ;  /* 0x0000001e22107225 */ /* 0x000fe200078e000a */
[----:B------:R-:W-:-:S03]  /*8e10*/  LEA.HI.X R5, R18, UR9, R5, 0x2, P2 ;  /* 0x0000000912057c11 */ /* 0x000fc600090f1405 */
[----:B------:R-:W-:Y:S01]  /*8e20*/  IMAD.IADD R17, R49, 0x1, R17 ;  /* 0x0000000131117824 */ /* 0x000fe200078e0211 */
[----:B------:R-:W-:-:S04]  /*8e30*/  IADD3 R16, P2, P6, R178, R16, R36 ;  /* 0x00000010b2107210 */ /* 0x000fc80007e5e024 */
[----:B------:R-:W-:Y:S01]  /*8e40*/  IADD3.X R17, R179, R17, R37, P2, P6 ;  /* 0x00000011b3117210 */ /* 0x000fe200017ec425 */
[----:B--2---:R-:W-:-:S04]  /*8e50*/  FMUL R19, R54, UR27 ;  /* 0x0000001b36137c20 */ /* 0x004fc80008400000 */
[----:B------:R-:W-:-:S05]  /*8e60*/  FFMA R19, R190, UR26, R19 ;  /* 0x0000001abe137c23 */ /* 0x000fca0008000013 */
[----:B------:R2:W-:Y:S01]  /*8e70*/  @P4 STG.E desc[UR24][R14.64], R19 ;  /* 0x000000130e004986 */ /* 0x0005e2000c101918 */
[----:B------:R-:W-:Y:S05]  /*8e80*/  @!P5 BRA `(.L_x_117) ;  /* 0x000000000004d947 */ /* 0x000fea0003800000 */
[----:B------:R3:W5:Y:S02]  /*8e90*/  LDG.E.LTC128B R54, desc[UR24][R4.64] ;  /* 0x0000001804367981 */ /* 0x000764000c1e1920 */
.L_x_117:
[----:B------:R-:W-:Y:S05]  /*8ea0*/  BSYNC B1 ;  /* 0x0000000000017941 */ /* 0x000fea0003800000 */
.L_x_116:
[----:B------:R-:W-:Y:S01]  /*8eb0*/  ISETP.GT.AND P2, PT, R46, 0x8, P0 ;  /* 0x000000082e00780c */ /* 0x000fe20000744270 */
[----:B-----5:R-:W-:Y:S01]  /*8ec0*/  FMUL R20, R54, UR27 ;  /* 0x0000001b36147c20 */ /* 0x020fe20008400000 */
[----:B---3--:R-:W-:Y:S01]  /*8ed0*/  IADD3 R4, P0, R6, R51, RZ ;  /* 0x0000003306047210 */ /* 0x008fe20007f1e0ff */
[----:B------:R-:W-:Y:S01]  /*8ee0*/  IMAD.WIDE.U32 R16, R0, UR6, R16 ;  /* 0x0000000600107c25 */ /* 0x000fe2000f8e0010 */
[----:B------:R-:W-:Y:S03]  /*8ef0*/  BSSY B1, `(.L_x_118) ;  /* 0x000000d000017945 */ /* 0x000fe60003800000 */
[----:B------:R-:W-:Y:S01]  /*8f00*/  FFMA R191, R191, UR26, R20 ;  /* 0x0000001abfbf7c23 */ /* 0x000fe20008000014 */
[----:B------:R-:W-:Y:S01]  /*8f10*/  IMAD.X R5, R7, 0x1, R33, P0 ;  /* 0x0000000107057824 */ /* 0x000fe200000e0621 */
[----:B0-----:R-:W-:Y:S01]  /*8f20*/  LEA R6, P0, R16, UR8, 0x2 ;  /* 0x0000000810067c11 */ /* 0x001fe2000f8010ff */
        /* <DEDUP_REMOVED lines=9> */
.L_x_119:
[----:B------:R-:W-:Y:S05]  /*8fc0*/  BSYNC B1 ;  /* 0x0000000000017941 */ /* 0x000fea0003800000 */
.L_x_118:
[----:B-----5:R-:W-:Y:S01]  /*8fd0*/  FMUL R17, R54, UR27 ;  /* 0x0000001b36117c20 */ /* 0x020fe20008400000 */
[----:B--2---:R-:W-:Y:S01]  /*8fe0*/  IMAD.WIDE.U32 R6, R0, UR6, R18 ;  /* 0x0000000600067c25 */ /* 0x004fe2000f8e0012 */
[----:B------:R-:W-:Y:S01]  /*8ff0*/  ISETP.GT.AND P1, PT, R46, 0x8, P1 ;  /* 0x000000082e00780c */ /* 0x000fe20000f24270 */
[----:B------:R-:W-:Y:S02]  /*9000*/  BSSY B1, `(.L_x_120) ;  /* 0x000000e000017945 */ /* 0x000fe40003800000 */
[----:B------:R-:W-:Y:S01]  /*9010*/  FFMA R19, R192, UR26, R17 ;  /* 0x0000001ac0137c23 */ /* 0x000fe20008000011 */
[----:B------:R-:W-:Y:S01]  /*9020*/  IMAD.WIDE.U32 R16, R30, 0x7, R12 ;  /* 0x000000071e107825 */ /* 0x000fe200078e000c */
[----:B------:R-:W-:Y:S02]  /*9030*/  IADD3 R13, R48, R7, RZ ;  /* 0x00000007300d7210 */ /* 0x000fe40007ffe0ff */
[----:B------:R-:W-:Y:S01]  /*9040*/  ISETP.GT.AND P0, PT, R47, 0x78, PT ;  /* 0x000000782f00780c */ /* 0x000fe20003f04270 */
[----:B------:R2:W-:Y:S01]  /*9050*/  @P2 STG.E desc[UR24][R14.64+0x20], R19 ;  /* 0x000020130e002986 */ /* 0x0005e2000c101918 */
[----:B------:R-:W-:Y:S01]  /*9060*/  IADD3 R7, P6, R28, R16, RZ ;  /* 0x000000101c077210 */ /* 0x000fe20007fde0ff */
[----:B------:R-:W-:Y:S01]  /*9070*/  IMAD.IADD R20, R50, 0x1, R17 ;  /* 0x0000000132147824 */ /* 0x000fe200078e0211 */
[----:B------:R-:W-:-:S02]  /*9080*/  LEA R12, P5, R6, UR8, 0x2 ;  /* 0x00000008060c7c11 */ /* 0x000fc4000f8a10ff */
[----:B------:R-:W-:Y:S01]  /*9090*/  ISETP.GT.AND P4, PT, R46, RZ, P0 ;  /* 0x000000ff2e00720c */ /* 0x000fe20000784270 */
[----:B------:R-:W-:Y:S01]  /*90a0*/  IMAD.X R18, R20, 0x1, R29, P6 ;  /* 0x0000000114127824 */ /* 0x000fe200030e061d */
[----:B------:R-:W-:Y:S01]  /*90b0*/  LEA.HI.X R13, R6, UR9, R13, 0x2, P5 ;  /* 0x00000009060d7c11 */ /* 0x000fe2000a8f140d */
[----:B------:R-:W-:Y:S10]  /*90c0*/  @!P1 BRA `(.L_x_121) ;  /* 0x0000000000049947 */ /* 0x000ff40003800000 */
[----:B------:R3:W5:Y:S02]  /*90d0*/  LDG.E.LTC128B R54, desc[UR24][R12.64+0x20] ;  /* 0x000020180c367981 */ /* 0x000764000c1e1920 */
.L_x_121:
[----:B------:R-:W-:Y:S05]  /*90e0*/  BSYNC B1 ;  /* 0x0000000000017941 */ /* 0x000fea0003800000 */
.L_x_120:
[----:B-----5:R-:W-:Y:S01]  /*90f0*/  FMUL R6, R54, UR27 ;  /* 0x0000001b36067c20 */ /* 0x020fe20008400000 */
[----:B---3--:R-:W-:-:S03]  /*9100*/  LEA R12, P2, R7, UR8, 0x2 ;  /* 0x00000008070c7c11 */ /* 0x008fc6000f8410ff */
[----:B------:R-:W-:Y:S01]  /*9110*/  FFMA R193, R193, UR26, R6 ;  /* 0x0000001ac1c17c23 */ /* 0x000fe20008000006 */
[----:B------:R-:W-:-:S04]  /*9120*/  LEA.HI.X R13, R7, UR9, R18, 0x2, P2 ;  /* 0x00000009070d7c11 */ /* 0x000fc800090f1412 */
[----:B------:R3:W-:Y:S04]  /*9130*/  @P1 STG.E desc[UR24][R4.64+0x20], R193 ;  /* 0x000020c104001986 */ /* 0x0007e8000c101918 */
[----:B------:R4:W3:Y:S01]  /*9140*/  @P4 LDG.E.LTC128B R54, desc[UR24][R12.64] ;  /* 0x000000180c364981 */ /* 0x0008e2000c1e1920 */
[----:B------:R-:W-:Y:S01]  /*9150*/  IMAD.WIDE.U32 R6, R30, 0x7, R10 ;  /* 0x000000071e067825 */ /* 0x000fe200078e000a */
[-C--:B------:R-:W-:Y:S01]  /*9160*/  IADD3 R10, P1, R16, R30.reuse, RZ ;  /* 0x0000001e100a7210 */ /* 0x080fe20007f3e0ff */
[----:B------:R-:W-:Y:S02]  /*9170*/  BSSY B1, `(.L_x_122) ;  /* 0x0000018000017945 */ /* 0x000fe40003800000 */
[----:B--2---:R-:W-:Y:S01]  /*9180*/  IMAD.WIDE.U32 R14, R30, 0x7, R8 ;  /* 0x000000071e0e7825 */ /* 0x004fe200078e0008 */
[----:B------:R-:W-:-:S02]  /*9190*/  IADD3 R8, P5, R6, R30, RZ ;  /* 0x0000001e06087210 */ /* 0x000fc40007fbe0ff */
[----:B------:R-:W-:Y:S01]  /*91a0*/  IADD3 R18, P2, R10, R28, RZ ;  /* 0x0000001c0a127210 */ /* 0x000fe20007f5e0ff */
[----:B------:R-:W-:Y:S01]  /*91b0*/  IMAD.X R11, R20, 0x1, R31, P1 ;  /* 0x00000001140b7824 */ /* 0x000fe200008e061f */
[----:B------:R-:W-:Y:S01]  /*91c0*/  ISETP.GT.AND P1, PT, R47, 0x79, PT ;  /* 0x000000792f00780c */ /* 0x000fe20003f24270 */
[----:B----4-:R-:W-:Y:S01]  /*91d0*/  IMAD.WIDE.U32 R12, R32, 0x1c, R4 ;  /* 0x0000001c200c7825 */ /* 0x010fe200078e0004 */
[----:B------:R-:W-:Y:S02]  /*91e0*/  IADD3.X R9, R31, R50, R7, P5, !PT ;  /* 0x000000321f097210 */ /* 0x000fe40002ffe407 */
[-C--:B------:R-:W-:Y:S01]  /*91f0*/  IADD3 R6, P6, R14, R30.reuse, RZ ;  /* 0x0000001e0e067210 */ /* 0x080fe20007fde0ff */
[----:B------:R-:W-:Y:S01]  /*9200*/  IMAD.IADD R13, R3, 0x1, R13 ;  /* 0x00000001030d7824 */ /* 0x000fe200078e020d */
[----:B------:R-:W-:Y:S01]  /*9210*/  ISETP.GT.AND P5, PT, R46, RZ, P1 ;  /* 0x000000ff2e00720c */ /* 0x000fe20000fa4270 */
[----:B------:R-:W-:Y:S01]  /*9220*/  IMAD.WIDE.U32 R16, R34, R30, R8 ;  /* 0x0000001e22107225 */ /* 0x000fe200078e0008 */
[----:B------:R-:W-:-:S03]  /*9230*/  IADD3.X R7, R31, R50, R15, P6, !PT ;  /* 0x000000321f077210 */ /* 0x000fc600037fe40f */
[----:B------:R-:W-:Y:S01]  /*9240*/  IMAD.X R15, R11, 0x1, R29, P2 ;  /* 0x000000010b0f7824 */ /* 0x000fe200010e061d */
[----:B------:R-:W-:Y:S01]  /*9250*/  LEA R14, P2, R18, UR8, 0x2 ;  /* 0x00000008120e7c11 */ /* 0x000fe2000f8410ff */
[----:B------:R-:W-:-:S03]  /*9260*/  IMAD.IADD R17, R49, 0x1, R17 ;  /* 0x0000000131117824 */ /* 0x000fc600078e0211 */
[----:B------:R-:W-:Y:S02]  /*9270*/  LEA.HI.X R15, R18, UR9, R15, 0x2, P2 ;  /* 0x00000009120f7c11 */ /* 0x000fe400090f140f */
[----:B------:R-:W-:-:S04]  /*9280*/  IADD3 R16, P2, P6, R178, R16, R36 ;  /* 0x00000010b2107210 */ /* 0x000fc80007e5e024 */
[----:B------:R-:W-:Y:S01]  /*9290*/  IADD3.X R17, R179, R17, R37, P2, P6 ;  /* 0x00000011b3117210 */ /* 0x000fe200017ec425 */
[----:B---3--:R-:W-:-:S04]  /*92a0*/  FMUL R19, R54, UR27 ;  /* 0x0000001b36137c20 */ /* 0x008fc80008400000 */
[----:B------:R-:W-:-:S05]  /*92b0*/  FFMA R19, R194, UR26, R19 ;  /* 0x0000001ac2137c23 */ /* 0x000fca0008000013 */
[----:B------:R2:W-:Y:S01]  /*92c0*/  @P4 STG.E desc[UR24][R12.64], R19 ;  /* 0x000000130c004986 */ /* 0x0005e2000c101918 */
[----:B------:R-:W-:Y:S05]  /*92d0*/  @!P5 BRA `(.L_x_123) ;  /* 0x000000000004d947 */ /* 0x000fea0003800000 */
[----:B------:R3:W5:Y:S02]  /*92e0*/  LDG.E.LTC128B R54, desc[UR24][R14.64] ;  /* 0x000000180e367981 */ /* 0x000764000c1e1920 */
.L_x_123:
[----:B------:R-:W-:Y:S05]  /*92f0*/  BSYNC B1 ;  /* 0x0000000000017941 */ /* 0x000fea0003800000 */
.L_x_122:
[----:B------:R-:W-:Y:S01]  /*9300*/  ISETP.GT.AND P2, PT, R46, 0x8, P0 ;  /* 0x000000082e00780c */ /* 0x000fe20000744270 */
[----:B-----5:R-:W-:Y:S01]  /*9310*/  FMUL R20, R54, UR27 ;  /* 0x0000001b36147c20 */ /* 0x020fe20008400000 */
[----:B0-----:R-:W-:Y:S01]  /*9320*/  IADD3 R4, P0, R4, R51, RZ ;  /* 0x0000003304047210 */ /* 0x001fe20007f1e0ff */
[----:B---3--:R-:W-:Y:S01]  /*9330*/  IMAD.WIDE.U32 R14, R0, UR6, R16 ;  /* 0x00000006000e7c25 */ /* 0x008fe2000f8e0010 */
[----:B------:R-:W-:Y:S03]  /*9340*/  BSSY B1, `(.L_x_124) ;  /* 0x000000d000017945 */ /* 0x000fe60003800000 */
[----:B------:R-:W-:Y:S01]  /*9350*/  FFMA R195, R195, UR26, R20 ;  /* 0x0000001ac3c37c23 */ /* 0x000fe20008000014 */
[----:B------:R-:W-:Y:S01]  /*9360*/  IMAD.X R5, R5, 0x1, R33, P0 ;  /* 0x0000000105057824 */ /* 0x000fe200000e0621 */
[----:B------:R-:W-:Y:S01]  /*9370*/  IADD3 R17, R48, R15, RZ ;  /* 0x0000000f30117210 */ /* 0x000fe20007ffe0ff */
[----:B--2---:R-:W-:Y:S01]  /*9380*/  IMAD.WIDE.U32 R18, R34, R30, R6 ;  /* 0x0000001e22127225 */ /* 0x004fe200078e0006 */
        /* <DEDUP_REMOVED lines=8> */
.L_x_125:
[----:B------:R-:W-:Y:S05]  /*9410*/  BSYNC B1 ;  /* 0x0000000000017941 */ /* 0x000fea0003800000 */
.L_x_124:
[----:B--2--5:R-:W-:Y:S01]  /*9420*/  FMUL R17, R54, UR27 ;  /* 0x0000001b36117c20 */ /* 0x024fe20008400000 */
[----:B------:R-:W-:Y:S01]  /*9430*/  IMAD.WIDE.U32 R14, R0, UR6, R18 ;  /* 0x00000006000e7c25 */ /* 0x000fe2000f8e0012 */
[----:B------:R-:W-:Y:S01]  /*9440*/  ISETP.GT.AND P1, PT, R46, 0x8, P1 ;  /* 0x000000082e00780c */ /* 0x000fe20000f24270 */
[----:B------:R-:W-:Y:S02]  /*9450*/  BSSY B1, `(.L_x_126) ;  /* 0x000000e000017945 */ /* 0x000fe40003800000 */
[----:B------:R-:W-:Y:S01]  /*9460*/  FFMA R19, R196, UR26, R17 ;  /* 0x0000001ac4137c23 */ /* 0x000fe20008000011 */
[----:B------:R-:W-:Y:S01]  /*9470*/  IMAD.WIDE.U32 R16, R30, 0x7, R10 ;  /* 0x000000071e107825 */ /* 0x000fe200078e000a */
[----:B------:R-:W-:Y:S02]  /*9480*/  LEA R10, P5, R14, UR8, 0x2 ;  /* 0x000000080e0a7c11 */ /* 0x000fe4000f8a10ff */
[----:B------:R-:W-:Y:S01]  /*9490*/  ISETP.GT.AND P0, PT, R47, 0x80, PT ;  /* 0x000000802f00780c */ /* 0x000fe20003f04270 */
        /* <DEDUP_REMOVED lines=9> */
.L_x_127:
[----:B------:R-:W-:Y:S05]  /*9530*/  BSYNC B1 ;  /* 0x0000000000017941 */ /* 0x000fea0003800000 */
.L_x_126:
[----:B---3-5:R-:W-:Y:S01]  /*9540*/  FMUL R10, R54, UR27 ;  /* 0x0000001b360a7c20 */ /* 0x028fe20008400000 */
[----:B--2---:R-:W-:-:S03]  /*9550*/  LEA R12, P2, R15, UR8, 0x2 ;  /* 0x000000080f0c7c11 */ /* 0x004fc6000f8410ff */
        /* <DEDUP_REMOVED lines=11> */
[----:B------:R-:W-:Y:S01]  /*9610*/  ISETP.GT.AND P1, PT, R47, 0x81, PT ;  /* 0x000000812f00780c */ /* 0x000fe20003f24270 */
[----:B---3--:R-:W-:Y:S01]  /*9620*/  IMAD.WIDE.U32 R12, R32, 0x1c, R4 ;  /* 0x0000001c200c7825 */ /* 0x008fe200078e0004 */
[----:B------:R-:W-:Y:S02]  /*9630*/  IADD3.X R9, R31, R50, R9, P5, !PT ;  /* 0x000000321f097210 */ /* 0x000fe40002ffe409 */
[----:B------:R-:W-:Y:S01]  /*9640*/  ISETP.GT.AND P5, PT, R46, RZ, P1 ;  /* 0x000000ff2e00720c */ /* 0x000fe20000fa4270 */
[----:B------:R-:W-:Y:S01]  /*9650*/  IMAD.IADD R13, R3, 0x1, R13 ;  /* 0x00000001030d7824 */ /* 0x000fe200078e020d */
[-C--:B------:R-:W-:Y:S01]  /*9660*/  IADD3 R6, P6, R6, R30.reuse, RZ ;  /* 0x0000001e06067210 */ /* 0x080fe20007fde0ff */
[----:B------:R-:W-:Y:S01]  /*9670*/  IMAD.X R18, R11, 0x1, R29, P2 ;  /* 0x000000010b127824 */ /* 0x000fe200010e061d */
[----:B------:R-:W-:Y:S01]  /*9680*/  LEA R14, P2, R15, UR8, 0x2 ;  /* 0x000000080f0e7c11 */ /* 0x000fe2000f8410ff */
[----:B------:R-:W-:Y:S01]  /*9690*/  IMAD.WIDE.U32 R16, R34, R30, R8 ;  /* 0x0000001e22107225 */ /* 0x000fe200078e0008 */
[----:B------:R-:W-:-:S02]  /*96a0*/  IADD3.X R7, R31, R50, R7, P6, !PT ;  /* 0x000000321f077210 */ /* 0x000fc400037fe407 */
[----:B------:R-:W-:Y:S02]  /*96b0*/  LEA.HI.X R15, R15, UR9, R18, 0x2, P2 ;  /* 0x000000090f0f7c11 */ /* 0x000fe400090f1412 */
        /* <DEDUP_REMOVED lines=8> */
.L_x_129:
[----:B------:R-:W-:Y:S05]  /*9740*/  BSYNC B1 ;  /* 0x0000000000017941 */ /* 0x000fea0003800000 */
.L_x_128:
[----:B------:R-:W-:Y:S01]  /*9750*/  ISETP.GT.AND P2, PT, R46, 0x8, P0 ;  /* 0x000000082e00780c */ /* 0x000fe20000744270 */
[----:B-----5:R-:W-:Y:S01]  /*9760*/  FMUL R20, R54, UR27 ;  /* 0x0000001b36147c20 */ /* 0x020fe20008400000 */
[----:B0-2---:R-:W-:Y:S01]  /*9770*/  IADD3 R4, P0, R4, R51, RZ ;  /* 0x0000003304047210 */ /* 0x005fe20007f1e0ff */
[----:B---3--:R-:W-:Y:S01]  /*9780*/  IMAD.WIDE.U32 R14, R0, UR6, R16 ;  /* 0x00000006000e7c25 */ /* 0x008fe2000f8e0010 */
[----:B------:R-:W-:Y:S03]  /*9790*/  BSSY B1, `(.L_x_130) ;  /* 0x000000d000017945 */ /* 0x000fe60003800000 */
[----:B------:R-:W-:Y:S01]  /*97a0*/  FFMA R199, R199, UR26, R20 ;  /* 0x0000001ac7c77c23 */ /* 0x000fe20008000014 */
[----:B------:R-:W-:Y:S01]  /*97b0*/  IMAD.X R5, R5, 0x1, R33, P0 ;  /* 0x0000000105057824 */ /* 0x000fe200000e0621 */
[----:B------:R-:W-:Y:S01]  /*97c0*/  LEA R16, P0, R14, UR8, 0x2 ;  /* 0x000000080e107c11 */ /* 0x000fe2000f8010ff */
        /* <DEDUP_REMOVED lines=9> */
.L_x_131:
[----:B------:R-:W-:Y:S05]  /*9860*/  BSYNC B1 ;  /* 0x0000000000017941 */ /* 0x000fea0003800000 */
.L_x_130:
        /* <DEDUP_REMOVED lines=17> */
.L_x_133:
[----:B------:R-:W-:Y:S05]  /*9980*/  BSYNC B1 ;  /* 0x0000000000017941 */ /* 0x000fea0003800000 */
.L_x_132:
        /* <DEDUP_REMOVED lines=10> */
[----:B------:R-:W-:-:S03]  /*9a30*/  IADD3 R6, P5, R8, R30, RZ ;  /* 0x0000001e08067210 */ /* 0x000fc60007fbe0ff */
[----:B------:R-:W-:Y:S01]  /*9a40*/  IMAD.X R17, R18, 0x1, R31, P1 ;  /* 0x0000000112117824 */ /* 0x000fe200008e061f */
[----:B------:R-:W-:Y:S01]  /*9a50*/  IADD3 R8, P6, R12, R30, RZ ;  /* 0x0000001e0c087210 */ /* 0x000fe20007fde0ff */
[----:B---3--:R-:W-:Y:S01]  /*9a60*/  IMAD.WIDE.U32 R10, R32, 0x1c, R4 ;  /* 0x0000001c200a7825 */ /* 0x008fe200078e0004 */
[----:B------:R-:W-:Y:S02]  /*9a70*/  IADD3 R18, P2, R16, R28, RZ ;  /* 0x0000001c10127210 */ /* 0x000fe40007f5e0ff */
[-C--:B------:R-:W-:Y:S01]  /*9a80*/  IADD3.X R7, R31, R50.reuse, R9, P5, !PT ;  /* 0x000000321f077210 */ /* 0x080fe20002ffe409 */
[----:B------:R-:W-:Y:S01]  /*9a90*/  IMAD.IADD R19, R3, 0x1, R11 ;  /* 0x0000000103137824 */ /* 0x000fe200078e020b */
[----:B------:R-:W-:Y:S02]  /*9aa0*/  IADD3.X R9, R31, R50, R13, P6, !PT ;  /* 0x000000321f097210 */ /* 0x000fe400037fe40d */
[----:B------:R-:W-:Y:S01]  /*9ab0*/  IADD3.X R13, R17, R29, RZ, P2, !PT ;  /* 0x0000001d110d7210 */ /* 0x000fe200017fe4ff */
[----:B------:R-:W-:Y:S01]  /*9ac0*/  IMAD.WIDE.U32 R14, R34, R30, R6 ;  /* 0x0000001e220e7225 */ /* 0x000fe200078e0006 */
[----:B------:R-:W-:-:S02]  /*9ad0*/  LEA R12, P2, R18, UR8, 0x2 ;  /* 0x00000008120c7c11 */ /* 0x000fc4000f8410ff */
[----:B------:R-:W-:Y:S01]  /*9ae0*/  ISETP.GT.AND P1, PT, R47, 0x89, PT ;  /* 0x000000892f00780c */ /* 0x000fe20003f24270 */
[----:B------:R-:W-:Y:S01]  /*9af0*/  IMAD.IADD R11, R49, 0x1, R15 ;  /* 0x00000001310b7824 */ /* 0x000fe200078e020f */
[----:B------:R-:W-:Y:S01]  /*9b00*/  LEA.HI.X R13, R18, UR9, R13, 0x2, P2 ;  /* 0x00000009120d7c11 */ /* 0x000fe200090f140d */
[----:B------:R-:W-:Y:S01]  /*9b10*/  IMAD.MOV.U32 R18, RZ, RZ, R10 ;  /* 0x000000ffff127224 */ /* 0x000fe200078e000a */
[----:B------:R-:W-:Y:S02]  /*9b20*/  ISETP.GT.AND P5, PT, R46, RZ, P1 ;  /* 0x000000ff2e00720c */ /* 0x000fe40000fa4270 */
[----:B------:R-:W-:-:S04]  /*9b30*/  IADD3 R14, P2, P6, R178, R14, R36 ;  /* 0x0000000eb20e7210 */ /* 0x000fc80007e5e024 */
[----:B------:R-:W-:Y:S01]  /*9b40*/  IADD3.X R15, R179, R11, R37, P2, P6 ;  /* 0x0000000bb30f7210 */ /* 0x000fe200017ec425 */
[----:B----4-:R-:W-:-:S04]  /*9b50*/  FMUL R21, R54, UR27 ;  /* 0x0000001b36157c20 */ /* 0x010fc80008400000 */
[----:B------:R-:W-:-:S05]  /*9b60*/  FFMA R21, R202, UR26, R21 ;  /* 0x0000001aca157c23 */ /* 0x000fca0008000015 */
[----:B------:R2:W-:Y:S01]  /*9b70*/  @P4 STG.E desc[UR24][R18.64], R21 ;  /* 0x0000001512004986 */ /* 0x0005e2000c101918 */
[----:B------:R-:W-:Y:S05]  /*9b80*/  @!P5 BRA `(.L_x_135) ;  /* 0x000000000004d947 */ /* 0x000fea0003800000 */
[----:B------:R3:W5:Y:S02]  /*9b90*/  LDG.E.LTC128B R54, desc[UR24][R12.64] ;  /* 0x000000180c367981 */ /* 0x000764000c1e1920 */
.L_x_135:
[----:B------:R-:W-:Y:S05]  /*9ba0*/  BSYNC B1 ;  /* 0x0000000000017941 */ /* 0x000fea0003800000 */
.L_x_134:
        /* <DEDUP_REMOVED lines=17> */
.L_x_137:
[----:B------:R-:W-:Y:S05]  /*9cc0*/  BSYNC B1 ;  /* 0x0000000000017941 */ /* 0x000fea0003800000 */
.L_x_136:
        /* <DEDUP_REMOVED lines=10> */
[----:B------:R-:W-:-:S02]  /*9d70*/  IADD3 R20, R50, R17, RZ ;  /* 0x0000001132147210 */ /* 0x000fc40007ffe0ff */
[----:B------:R-:W-:Y:S02]  /*9d80*/  IADD3 R11, P6, R28, R16, RZ ;  /* 0x000000101c0b7210 */ /* 0x000fe40007fde0ff */
[----:B------:R-:W-:Y:S02]  /*9d90*/  ISETP.GT.AND P4, PT, R46, RZ, P0 ;  /* 0x000000ff2e00720c */ /* 0x000fe40000784270 */
[----:B------:R-:W-:Y:S01]  /*9da0*/  LEA.HI.X R13, R10, UR9, R13, 0x2, P5 ;  /* 0x000000090a0d7c11 */ /* 0x000fe2000a8f140d */
[----:B------:R-:W-:Y:S01]  /*9db0*/  IMAD.X R14, R20, 0x1, R29, P6 ;  /* 0x00000001140e7824 */ /* 0x000fe200030e061d */
[----:B------:R-:W-:Y:S09]  /*9dc0*/  @!P1 BRA `(.L_x_139) ;  /* 0x0000000000049947 */ /* 0x000ff20003800000 */
[----:B------:R3:W5:Y:S02]  /*9dd0*/  LDG.E.LTC128B R54, desc[UR24][R12.64+0x20] ;  /* 0x000020180c367981 */ /* 0x000764000c1e1920 */
.L_x_139:
[----:B------:R-:W-:Y:S05]  /*9de0*/  BSYNC B1 ;  /* 0x0000000000017941 */ /* 0x000fea0003800000 */
.L_x_138:
[----:B---3-5:R-:W-:Y:S01]  /*9df0*/  FMUL R12, R54, UR27 ;  /* 0x0000001b360c7c20 */ /* 0x028fe20008400000 */
[----:B------:R-:W-:-:S03]  /*9e00*/  LEA R10, P2, R11, UR8, 0x2 ;  /* 0x000000080b0a7c11 */ /* 0x000fc6000f8410ff */
[----:B------:R-:W-:Y:S01]  /*9e10*/  FFMA R205, R205, UR26, R12 ;  /* 0x0000001acdcd7c23 */ /* 0x000fe2000800000c */
[----:B------:R-:W-:-:S04]  /*9e20*/  LEA.HI.X R11, R11, UR9, R14, 0x2, P2 ;  /* 0x000000090b0b7c11 */ /* 0x000fc800090f140e */
[----:B------:R3:W-:Y:S04]  /*9e30*/  @P1 STG.E desc[UR24][R4.64+0x20], R205 ;  /* 0x000020cd04001986 */ /* 0x0007e8000c101918 */
[----:B------:R4:W3:Y:S01]  /*9e40*/  @P4 LDG.E.LTC128B R54, desc[UR24][R10.64] ;  /* 0x000000180a364981 */ /* 0x0008e2000c1e1920 */
[----:B------:R-:W-:Y:S01]  /*9e50*/  IADD3 R16, P1, R16, R30, RZ ;  /* 0x0000001e10107210 */ /* 0x000fe20007f3e0ff */
[----:B------:R-:W-:Y:S01]  /*9e60*/  IMAD.WIDE.U32 R6, R30, 0x7, R6 ;  /* 0x000000071e067825 */ /* 0x000fe200078e0006 */
[----:B------:R-:W-:Y:S02]  /*9e70*/  BSSY B1, `(.L_x_140) ;  /* 0x0000019000017945 */ /* 0x000fe40003800000 */
[----:B------:R-:W-:Y:S01]  /*9e80*/  IADD3 R13, P2, R16, R28, RZ ;  /* 0x0000001c100d7210 */ /* 0x000fe20007f5e0ff */
[----:B------:R-:W-:Y:S01]  /*9e90*/  IMAD.X R17, R20, 0x1, R31, P1 ;  /* 0x0000000114117824 */ /* 0x000fe200008e061f */
[----:B------:R-:W-:Y:S01]  /*9ea0*/  IADD3 R6, P5, R6, R30, RZ ;  /* 0x0000001e06067210 */ /* 0x000fe20007fbe0ff */
[----:B------:R-:W-:Y:S01]  /*9eb0*/  IMAD.WIDE.U32 R8, R30, 0x7, R8 ;  /* 0x000000071e087825 */ /* 0x000fe200078e0008 */
[----:B------:R-:W-:-:S02]  /*9ec0*/  ISETP.GT.AND P1, PT, R47, 0x91, PT ;  /* 0x000000912f00780c */ /* 0x000fc40003f24270 */
[----:B------:R-:W-:Y:S01]  /*9ed0*/  IADD3.X R7, R31, R50, R7, P5, !PT ;  /* 0x000000321f077210 */ /* 0x000fe20002ffe407 */
[----:B--2---:R-:W-:Y:S01]  /*9ee0*/  IMAD.X R18, R17, 0x1, R29, P2 ;  /* 0x0000000111127824 */ /* 0x004fe200010e061d */
[C---:B------:R-:W-:Y:S01]  /*9ef0*/  LEA R12, P2, R13.reuse, UR8, 0x2 ;  /* 0x000000080d0c7c11 */ /* 0x040fe2000f8410ff */
[----:B----4-:R-:W-:Y:S01]  /*9f00*/  IMAD.WIDE.U32 R10, R32, 0x1c, R4 ;  /* 0x0000001c200a7825 */ /* 0x010fe200078e0004 */
[----:B------:R-:W-:Y:S02]  /*9f10*/  ISETP.GT.AND P5, PT, R46, RZ, P1 ;  /* 0x000000ff2e00720c */ /* 0x000fe40000fa4270 */
[----:B------:R-:W-:Y:S01]  /*9f20*/  LEA.HI.X R13, R13, UR9, R18, 0x2, P2 ;  /* 0x000000090d0d7c11 */ /* 0x000fe200090f1412 */
[----:B------:R-:W-:Y:S01]  /*9f30*/  IMAD.IADD R19, R3, 0x1, R11 ;  /* 0x0000000103137824 */ /* 0x000fe200078e020b */
[-C--:B------:R-:W-:Y:S01]  /*9f40*/  IADD3 R8, P6, R8, R30.reuse, RZ ;  /* 0x0000001e08087210 */ /* 0x080fe20007fde0ff */
[----:B------:R-:W-:Y:S02]  /*9f50*/  IMAD.MOV.U32 R18, RZ, RZ, R10 ;  /* 0x000000ffff127224 */ /* 0x000fe400078e000a */
[----:B------:R-:W-:Y:S01]  /*9f60*/  IMAD.WIDE.U32 R14, R34, R30, R6 ;  /* 0x0000001e220e7225 */ /* 0x000fe200078e0006 */
[----:B------:R-:W-:-:S03]  /*9f70*/  IADD3.X R9, R31, R50, R9, P6, !PT ;  /* 0x000000321f097210 */ /* 0x000fc600037fe409 */
[----:B------:R-:W-:Y:S01]  /*9f80*/  IMAD.IADD R11, R49, 0x1, R15 ;  /* 0x00000001310b7824 */ /* 0x000fe200078e020f */
[----:B------:R-:W-:-:S04]  /*9f90*/  IADD3 R14, P2, P6, R178, R14, R36 ;  /* 0x0000000eb20e7210 */ /* 0x000fc80007e5e024 */
[----:B------:R-:W-:Y:S01]  /*9fa0*/  IADD3.X R15, R179, R11, R37, P2, P6 ;  /* 0x0000000bb30f7210 */ /* 0x000fe200017ec425 */
[----:B---3--:R-:W-:-:S04]  /*9fb0*/  FMUL R21, R54, UR27 ;  /* 0x0000001b36157c20 */ /* 0x008fc80008400000 */
[----:B------:R-:W-:-:S05]  /*9fc0*/  FFMA R21, R206, UR26, R21 ;  /* 0x0000001ace157c23 */ /* 0x000fca0008000015 */
[----:B------:R2:W-:Y:S01]  /*9fd0*/  @P4 STG.E desc[UR24][R18.64], R21 ;  /* 0x0000001512004986 */ /* 0x0005e2000c101918 */
[----:B------:R-:W-:Y:S05]  /*9fe0*/  @!P5 BRA `(.L_x_141) ;  /* 0x000000000004d947 */ /* 0x000fea0003800000 */
[----:B------:R3:W5:Y:S02]  /*9ff0*/  LDG.E.LTC128B R54, desc[UR24][R12.64] ;  /* 0x000000180c367981 */ /* 0x000764000c1e1920 */
.L_x_141:
[----:B------:R-:W-:Y:S05]  /*a000*/  BSYNC B1 ;  /* 0x0000000000017941 */ /* 0x000fea0003800000 */
.L_x_140:
[----:B------:R-:W-:Y:S01]  /*a010*/  ISETP.GT.AND P2, PT, R46, 0x8, P0 ;  /* 0x000000082e00780c */ /* 0x000fe20000744270 */
[----:B-----5:R-:W-:Y:S01]  /*a020*/  FMUL R20, R54, UR27 ;  /* 0x0000001b36147c20 */ /* 0x020fe20008400000 */
[----:B0-----:R-:W-:Y:S01]  /*a030*/  IADD3 R4, P0, R4, R51, RZ ;  /* 0x0000003304047210 */ /* 0x001fe20007f1e0ff */
        /* <DEDUP_REMOVED lines=14> */
.L_x_143:
[----:B------:R-:W-:Y:S05]  /*a120*/  BSYNC B1 ;  /* 0x0000000000017941 */ /* 0x000fea0003800000 */
.L_x_142:
[----:B---3-5:R-:W-:Y:S01]  /*a130*/  FMUL R13, R54, UR27 ;  /* 0x0000001b360d7c20 */ /* 0x028fe20008400000 */
        /* <DEDUP_REMOVED lines=16> */
.L_x_145:
[----:B------:R-:W-:Y:S05]  /*a240*/  BSYNC B1 ;  /* 0x0000000000017941 */ /* 0x000fea0003800000 */
.L_x_144:
[----:B----45:R-:W-:Y:S01]  /*a250*/  FMUL R12, R54, UR27 ;  /* 0x0000001b360c7c20 */ /* 0x030fe20008400000 */
[----:B------:R-:W-:-:S03]  /*a260*/  LEA R10, P2, R11, UR8, 0x2 ;  /* 0x000000080b0a7c11 */ /* 0x000fc6000f8410ff */
        /* <DEDUP_REMOVED lines=13> */
[----:B--23--:R-:W-:Y:S01]  /*a340*/  IMAD.X R18, R17, 0x1, R29, P2 ;  /* 0x0000000111127824 */ /* 0x00cfe200010e061d */
[C---:B------:R-:W-:Y:S01]  /*a350*/  LEA R12, P2, R13.reuse, UR8, 0x2 ;  /* 0x000000080d0c7c11 */ /* 0x040fe2000f8410ff */
[----:B0-----:R-:W-:Y:S01]  /*a360*/  IMAD.WIDE.U32 R10, R32, 0x1c, R4 ;  /* 0x0000001c200a7825 */ /* 0x001fe200078e0004 */
[----:B------:R-:W-:Y:S02]  /*a370*/  ISETP.GT.AND P5, PT, R46, RZ, P1 ;  /* 0x000000ff2e00720c */ /* 0x000fe40000fa4270 */
[----:B------:R-:W-:Y:S01]  /*a380*/  LEA.HI.X R13, R13, UR9, R18, 0x2, P2 ;  /* 0x000000090d0d7c11 */ /* 0x000fe200090f1412 */
[----:B------:R-:W-:Y:S01]  /*a390*/  IMAD.IADD R19, R3, 0x1, R11 ;  /* 0x0000000103137824 */ /* 0x000fe200078e020b */
[-C--:B------:R-:W-:Y:S01]  /*a3a0*/  IADD3 R8, P6, R8, R30.reuse, RZ ;  /* 0x0000001e08087210 */ /* 0x080fe20007fde0ff */
[----:B------:R-:W-:Y:S02]  /*a3b0*/  IMAD.MOV.U32 R18, RZ, RZ, R10 ;  /* 0x000000ffff127224 */ /* 0x000fe400078e000a */
[----:B------:R-:W-:Y:S01]  /*a3c0*/  IMAD.WIDE.U32 R14, R34, R30, R6 ;  /* 0x0000001e220e7225 */ /* 0x000fe200078e0006 */
[----:B------:R-:W-:-:S04]  /*a3d0*/  IADD3.X R9, R31, R50, R9, P6, !PT ;  /* 0x000000321f097210 */ /* 0x000fc800037fe409 */
        /* <DEDUP_REMOVED lines=8> */
.L_x_147:
[----:B------:R-:W-:Y:S05]  /*a460*/  BSYNC B1 ;  /* 0x0000000000017941 */ /* 0x000fea0003800000 */
.L_x_146:
[----:B------:R-:W-:Y:S01]  /*a470*/  ISETP.GT.AND P2, PT, R46, 0x8, P0 ;  /* 0x000000082e00780c */ /* 0x000fe20000744270 */
[----:B-----5:R-:W-:Y:S01]  /*a480*/  FMUL R20, R54, UR27 ;  /* 0x0000001b36147c20 */ /* 0x020fe20008400000 */
[----:B------:R-:W-:Y:S01]  /*a490*/  IADD3 R4, P0, R4, R51, RZ ;  /* 0x0000003304047210 */ /* 0x000fe20007f1e0ff */
[----:B------:R-:W-:Y:S01]  /*a4a0*/  IMAD.WIDE.U32 R10, R0, UR6, R14 ;  /* 0x00000006000a7c25 */ /* 0x000fe2000f8e000e */
[----:B------:R-:W-:Y:S03]  /*a4b0*/  BSSY B1, `(.L_x_148) ;  /* 0x000000d000017945 */ /* 0x000fe60003800000 */
[----:B------:R-:W-:Y:S01]  /*a4c0*/  FFMA R211, R211, UR26, R20 ;  /* 0x0000001ad3d37c23 */ /* 0x000fe20008000014 */
[----:B------:R-:W-:Y:S01]  /*a4d0*/  IMAD.X R5, R5, 0x1, R33, P0 ;  /* 0x0000000105057824 */ /* 0x000fe200000e0621 */
[----:B--2---:R-:W-:Y:S01]  /*a4e0*/  LEA R12, P0, R10, UR8, 0x2 ;  /* 0x000000080a0c7c11 */ /* 0x004fe2000f8010ff */
        /* <DEDUP_REMOVED lines=9> */
.L_x_149:
[----:B------:R-:W-:Y:S05]  /*a580*/  BSYNC B1 ;  /* 0x0000000000017941 */ /* 0x000fea0003800000 */
.L_x_148:
        /* <DEDUP_REMOVED lines=17> */
.L_x_151:
[----:B------:R-:W-:Y:S05]  /*a6a0*/  BSYNC B1 ;  /* 0x0000000000017941 */ /* 0x000fea0003800000 */
.L_x_150:
[----:B----45:R-:W-:Y:S01]  /*a6b0*/  FMUL R12, R54, UR27 ;  /* 0x0000001b360c7c20 */ /* 0x030fe20008400000 */
        /* <DEDUP_REMOVED lines=10> */
[----:B------:R-:W-:Y:S02]  /*a760*/  IADD3.X R17, R20, R31, RZ, P1, !PT ;  /* 0x0000001f14117210 */ /* 0x000fe40000ffe4ff */
[----:B0--3--:R-:W-:Y:S02]  /*a770*/  IADD3 R18, P2, R16, R28, RZ ;  /* 0x0000001c10127210 */ /* 0x009fe40007f5e0ff */
[----:B------:R-:W-:Y:S02]  /*a780*/  IADD3 R12, P5, R6, R30, RZ ;  /* 0x0000001e060c7210 */ /* 0x000fe40007fbe0ff */
[-C--:B------:R-:W-:Y:S01]  /*a790*/  IADD3.X R15, R31, R50.reuse, R9, P6, !PT ;  /* 0x000000321f0f7210 */ /* 0x080fe200037fe409 */
[----:B------:R-:W-:Y:S01]  /*a7a0*/  IMAD.X R9, R17, 0x1, R29, P2 ;  /* 0x0000000111097824 */ /* 0x000fe200010e061d */
[----:B------:R-:W-:Y:S01]  /*a7b0*/  IADD3.X R13, R31, R50, R7, P5, !PT ;  /* 0x000000321f0d7210 */ /* 0x000fe20002ffe407 */
[----:B------:R-:W-:Y:S01]  /*a7c0*/  IMAD.WIDE.U32 R6, R32, 0x1c, R4 ;  /* 0x0000001c20067825 */ /* 0x000fe200078e0004 */
[----:B------:R-:W-:-:S02]  /*a7d0*/  LEA R8, P2, R18, UR8, 0x2 ;  /* 0x0000000812087c11 */ /* 0x000fc4000f8410ff */
[----:B------:R-:W-:Y:S01]  /*a7e0*/  ISETP.GT.AND P1, PT, R47, 0xa1, PT ;  /* 0x000000a12f00780c */ /* 0x000fe20003f24270 */
[----:B------:R-:W-:Y:S01]  /*a7f0*/  IMAD.IADD R19, R3, 0x1, R7 ;  /* 0x0000000103137824 */ /* 0x000fe200078e0207 */
[----:B------:R-:W-:Y:S01]  /*a800*/  LEA.HI.X R9, R18, UR9, R9, 0x2, P2 ;  /* 0x0000000912097c11 */ /* 0x000fe200090f1409 */
[----:B------:R-:W-:Y:S01]  /*a810*/  IMAD.MOV.U32 R18, RZ, RZ, R6 ;  /* 0x000000ffff127224 */ /* 0x000fe200078e0006 */
[----:B------:R-:W-:Y:S01]  /*a820*/  ISETP.GT.AND P5, PT, R46, RZ, P1 ;  /* 0x000000ff2e00720c */ /* 0x000fe20000fa4270 */
[----:B-1----:R-:W-:-:S04]  /*a830*/  IMAD.WIDE.U32 R10, R34, R30, R12 ;  /* 0x0000001e220a7225 */ /* 0x002fc800078e000c */
        /* <DEDUP_REMOVED lines=8> */
.L_x_153:
[----:B------:R-:W-:Y:S05]  /*a8c0*/  BSYNC B1 ;  /* 0x0000000000017941 */ /* 0x000fea0003800000 */
.L_x_152:
[----:B------:R-:W-:Y:S01]  /*a8d0*/  ISETP.GT.AND P2, PT, R46, 0x8, P0 ;  /* 0x000000082e00780c */ /* 0x000fe20000744270 */
[----:B-----5:R-:W-:Y:S01]  /*a8e0*/  FMUL R20, R54, UR27 ;  /* 0x0000001b36147c20 */ /* 0x020fe20008400000 */
[----:B----4-:R-:W-:Y:S01]  /*a8f0*/  IADD3 R4, P0, R4, R51, RZ ;  /* 0x0000003304047210 */ /* 0x010fe20007f1e0ff */
[----:B------:R-:W-:Y:S01]  /*a900*/  IMAD.WIDE.U32 R6, R0, UR6, R10 ;  /* 0x0000000600067c25 */ /* 0x000fe2000f8e000a */
[----:B------:R-:W-:Y:S03]  /*a910*/  BSSY B1, `(.L_x_154) ;  /* 0x000000d000017945 */ /* 0x000fe60003800000 */
[----:B------:R-:W-:Y:S01]  /*a920*/  FFMA R215, R215, UR26, R20 ;  /* 0x0000001ad7d77c23 */ /* 0x000fe20008000014 */
[----:B------:R-:W-:Y:S01]  /*a930*/  IMAD.X R5, R5, 0x1, R33, P0 ;  /* 0x0000000105057824 */ /* 0x000fe200000e0621 */
[----:B0-----:R-:W-:Y:S01]  /*a940*/  LEA R8, P0, R6, UR8, 0x2 ;  /* 0x0000000806087c11 */ /* 0x001fe2000f8010ff */
        /* <DEDUP_REMOVED lines=9> */
.L_x_155:
[----:B------:R-:W-:Y:S05]  /*a9e0*/  BSYNC B1 ;  /* 0x0000000000017941 */ /* 0x000fea0003800000 */
.L_x_154:
[----:B-1---5:R-:W-:Y:S01]  /*a9f0*/  FMUL R9, R54, UR27 ;  /* 0x0000001b36097c20 */ /* 0x022fe20008400000 */
[----:B------:R-:W-:Y:S01]  /*aa00*/  IMAD.WIDE.U32 R6, R0, UR6, R10 ;  /* 0x0000000600067c25 */ /* 0x000fe2000f8e000a */
        /* <DEDUP_REMOVED lines=15> */
.L_x_157:
[----:B------:R-:W-:Y:S05]  /*ab00*/  BSYNC B1 ;  /* 0x0000000000017941 */ /* 0x000fea0003800000 */
.L_x_156:
[----:B--2--5:R-:W-:Y:S01]  /*ab10*/  FMUL R8, R54, UR27 ;  /* 0x0000001b36087c20 */ /* 0x024fe20008400000 */
        /* <DEDUP_REMOVED lines=14> */
[----:B-1----:R-:W-:Y:S01]  /*ac00*/  IMAD.X R18, R17, 0x1, R29, P2 ;  /* 0x0000000111127824 */ /* 0x002fe200010e061d */
[C---:B------:R-:W-:Y:S01]  /*ac10*/  LEA R8, P2, R9.reuse, UR8, 0x2 ;  /* 0x0000000809087c11 */ /* 0x040fe2000f8410ff */
[----:B---3--:R-:W-:Y:S01]  /*ac20*/  IMAD.WIDE.U32 R6, R32, 0x1c, R4 ;  /* 0x0000001c20067825 */ /* 0x008fe200078e0004 */
        /* <DEDUP_REMOVED lines=15> */
.L_x_159:
[----:B------:R-:W-:Y:S05]  /*ad20*/  BSYNC B1 ;  /* 0x0000000000017941 */ /* 0x000fea0003800000 */
.L_x_158:
[----:B------:R-:W-:Y:S01]  /*ad30*/  ISETP.GT.AND P2, PT, R46, 0x8, P0 ;  /* 0x000000082e00780c */ /* 0x000fe20000744270 */
[----:B-----5:R-:W-:Y:S01]  /*ad40*/  FMUL R20, R54, UR27 ;  /* 0x0000001b36147c20 */ /* 0x020fe20008400000 */
[----:B0-2---:R-:W-:Y:S01]  /*ad50*/  IADD3 R4, P0, R4, R51, RZ ;  /* 0x0000003304047210 */ /* 0x005fe20007f1e0ff */
[----:B------:R-:W-:Y:S01]  /*ad60*/  IMAD.WIDE.U32 R6, R0, UR6, R10 ;  /* 0x0000000600067c25 */ /* 0x000fe2000f8e000a */
[----:B------:R-:W-:Y:S03]  /*ad70*/  BSSY B1, `(.L_x_160) ;  /* 0x000000d000017945 */ /* 0x000fe60003800000 */
[----:B------:R-:W-:Y:S01]  /*ad80*/  FFMA R219, R219, UR26, R20 ;  /* 0x0000001adbdb7c23 */ /* 0x000fe20008000014 */
[----:B------:R-:W-:Y:S01]  /*ad90*/  IADD3.X R5, R5, R33, RZ, P0, !PT ;  /* 0x0000002105057210 */ /* 0x000fe200007fe4ff */
[----:B------:R-:W-:Y:S01]  /*ada0*/  IMAD.WIDE.U32 R10, R34, R30, R14 ;  /* 0x0000001e220a7225 */ /* 0x000fe200078e000e */
[----:B-1----:R-:W-:-:S03]  /*adb0*/  LEA R8, P0, R6, UR8, 0x2 ;  /* 0x0000000806087c11 */ /* 0x002fc6000f8010ff */
        /* <DEDUP_REMOVED lines=8> */
.L_x_161:
[----:B------:R-:W-:Y:S05]  /*ae40*/  BSYNC B1 ;  /* 0x0000000000017941 */ /* 0x000fea0003800000 */
.L_x_160:
[----:B-1---5:R-:W-:Y:S01]  /*ae50*/  FMUL R9, R54, UR27 ;  /* 0x0000001b36097c20 */ /* 0x022fe20008400000 */
        /* <DEDUP_REMOVED lines=16> */
.L_x_163:
[----:B------:R-:W-:Y:S05]  /*af60*/  BSYNC B1 ;  /* 0x0000000000017941 */ /* 0x000fea0003800000 */
.L_x_162:
        /* <DEDUP_REMOVED lines=20> */
[----:B------:R-:W-:Y:S01]  /*b0b0*/  IMAD.MOV.U32 R18, RZ, RZ, R6 ;  /* 0x000000ffff127224 */ /* 0x000fe200078e0006 */
[----:B------:R-:W-:Y:S01]  /*b0c0*/  IADD3 R19, R3, R7, RZ ;  /* 0x0000000703137210 */ /* 0x000fe20007ffe0ff */
        /* <DEDUP_REMOVED lines=11> */
.L_x_165:
[----:B------:R-:W-:Y:S05]  /*b180*/  BSYNC B1 ;  /* 0x0000000000017941 */ /* 0x000fea0003800000 */
.L_x_164:
[----:B------:R-:W-:Y:S01]  /*b190*/  ISETP.GT.AND P2, PT, R46, 0x8, P0 ;  /* 0x000000082e00780c */ /* 0x000fe20000744270 */
[----:B-----5:R-:W-:Y:S01]  /*b1a0*/  FMUL R20, R54, UR27 ;  /* 0x0000001b36147c20 */ /* 0x020fe20008400000 */
[----:B0-2---:R-:W-:Y:S01]  /*b1b0*/  IADD3 R4, P0, R4, R51, RZ ;  /* 0x0000003304047210 */ /* 0x005fe20007f1e0ff */
[----:B------:R-:W-:Y:S01]  /*b1c0*/  IMAD.WIDE.U32 R6, R0, UR6, R10 ;  /* 0x0000000600067c25 */ /* 0x000fe2000f8e000a */
[----:B------:R-:W-:Y:S03]  /*b1d0*/  BSSY B1, `(.L_x_166) ;  /* 0x000000d000017945 */ /* 0x000fe60003800000 */
[----:B------:R-:W-:Y:S01]  /*b1e0*/  FFMA R223, R223, UR26, R20 ;  /* 0x0000001adfdf7c23 */ /* 0x000fe20008000014 */
[----:B------:R-:W-:Y:S01]  /*b1f0*/  IMAD.X R5, R5, 0x1, R33, P0 ;  /* 0x0000000105057824 */ /* 0x000fe200000e0621 */
[----:B-1----:R-:W-:Y:S01]  /*b200*/  LEA R8, P0, R6, UR8, 0x2 ;  /* 0x0000000806087c11 */ /* 0x002fe2000f8010ff */
        /* <DEDUP_REMOVED lines=9> */
.L_x_167:
[----:B------:R-:W-:Y:S05]  /*b2a0*/  BSYNC B1 ;  /* 0x0000000000017941 */ /* 0x000fea0003800000 */
.L_x_166:
        /* <DEDUP_REMOVED lines=17> */
.L_x_169:
[----:B------:R-:W-:Y:S05]  /*b3c0*/  BSYNC B1 ;  /* 0x0000000000017941 */ /* 0x000fea0003800000 */
.L_x_168:
        /* <DEDUP_REMOVED lines=33> */
.L_x_171:
[----:B------:R-:W-:Y:S05]  /*b5e0*/  BSYNC B1 ;  /* 0x0000000000017941 */ /* 0x000fea0003800000 */
.L_x_170:
        /* <DEDUP_REMOVED lines=11> */
[----:B------:R-:W-:Y:S02]  /*b6a0*/  IADD3 R7, R49, R11, RZ ;  /* 0x0000000b31077210 */ /* 0x000fe40007ffe0ff */
[----:B------:R-:W-:Y:S02]  /*b6b0*/  IADD3 R10, P4, P6, R178, R10, R36 ;  /* 0x0000000ab20a7210 */ /* 0x000fe40007e9e024 */
[----:B------:R-:W-:Y:S02]  /*b6c0*/  LEA.HI.X R9, R6, UR9, R9, 0x2, P0 ;  /* 0x0000000906097c11 */ /* 0x000fe400080f1409 */
[----:B------:R-:W-:Y:S01]  /*b6d0*/  IADD3.X R11, R179, R7, R37, P4, P6 ;  /* 0x00000007b30b7210 */ /* 0x000fe200027ec425 */
[----:B------:R-:W-:Y:S08]  /*b6e0*/  @!P2 BRA `(.L_x_173) ;  /* 0x000000000004a947 */ /* 0x000ff00003800000 */
[----:B------:R1:W5:Y:S02]  /*b6f0*/  LDG.E.LTC128B R54, desc[UR24][R8.64+0x20] ;  /* 0x0000201808367981 */ /* 0x000364000c1e1920 */
.L_x_173:
[----:B------:R-:W-:Y:S05]  /*b700*/  BSYNC B1 ;  /* 0x0000000000017941 */ /* 0x000fea0003800000 */
.L_x_172:
        /* <DEDUP_REMOVED lines=17> */
.L_x_175:
[----:B------:R-:W-:Y:S05]  /*b820*/  BSYNC B1 ;  /* 0x0000000000017941 */ /* 0x000fea0003800000 */
.L_x_174:
[----:B--2--5:R-:W-:Y:S01]  /*b830*/  FMUL R9, R54, UR27 ;  /* 0x0000001b36097c20 */ /* 0x024fe20008400000 */
[----:B------:R-:W-:-:S03]  /*b840*/  LEA R6, P2, R7, UR8, 0x2 ;  /* 0x0000000807067c11 */ /* 0x000fc6000f8410ff */
        /* <DEDUP_REMOVED lines=15> */
[----:B-1----:R-:W-:Y:S01]  /*b940*/  IMAD.IADD R19, R3, 0x1, R7 ;  /* 0x0000000103137824 */ /* 0x002fe200078e0207 */
[----:B------:R-:W-:Y:S01]  /*b950*/  MOV R18, R6 ;  /* 0x0000000600127202 */ /* 0x000fe20000000f00 */
[----:B--2---:R-:W-:Y:S01]  /*b960*/  IMAD.X R9, R17, 0x1, R29, P2 ;  /* 0x0000000111097824 */ /* 0x004fe200010e061d */
[-C--:B------:R-:W-:Y:S01]  /*b970*/  IADD3 R14, P6, R14, R30.reuse, RZ ;  /* 0x0000001e0e0e7210 */ /* 0x080fe20007fde0ff */
[----:B------:R-:W-:Y:S01]  /*b980*/  IMAD.WIDE.U32 R10, R34, R30, R12 ;  /* 0x0000001e220a7225 */ /* 0x000fe200078e000c */
[----:B------:R-:W-:-:S02]  /*b990*/  LEA R8, P2, R2, UR8, 0x2 ;  /* 0x0000000802087c11 */ /* 0x000fc4000f8410ff */
[----:B------:R-:W-:Y:S01]  /*b9a0*/  IADD3.X R15, R31, R50, R15, P6, !PT ;  /* 0x000000321f0f7210 */ /* 0x000fe200037fe40f */
[----:B------:R-:W-:Y:S01]  /*b9b0*/  IMAD.IADD R7, R49, 0x1, R11 ;  /* 0x0000000131077824 */ /* 0x000fe200078e020b */
        /* <DEDUP_REMOVED lines=8> */
.L_x_177:
[----:B------:R-:W-:Y:S05]  /*ba40*/  BSYNC B1 ;  /* 0x0000000000017941 */ /* 0x000fea0003800000 */
.L_x_176:
[----:B------:R-:W-:Y:S01]  /*ba50*/  ISETP.GT.AND P2, PT, R46, 0x8, P0 ;  /* 0x000000082e00780c */ /* 0x000fe20000744270 */
[----:B-----5:R-:W-:Y:S01]  /*ba60*/  FMUL R2, R54, UR27 ;  /* 0x0000001b36027c20 */ /* 0x020fe20008400000 */
[----:B0-----:R-:W-:Y:S01]  /*ba70*/  IADD3 R4, P0, R4, R51, RZ ;  /* 0x0000003304047210 */ /* 0x001fe20007f1e0ff */
        /* <DEDUP_REMOVED lines=14> */
.L_x_179:
[----:B------:R-:W-:Y:S05]  /*bb60*/  BSYNC B1 ;  /* 0x0000000000017941 */ /* 0x000fea0003800000 */
.L_x_178:
[----:B--2---:R-:W2:Y:S01]  /*bb70*/  LDL.LU R8, [R1+0xc] ;  /* 0x00000c0001087983 */ /* 0x004ea20000300800 */
[----:B-----5:R-:W-:Y:S01]  /*bb80*/  FMUL R2, R54, UR27 ;  /* 0x0000001b36027c20 */ /* 0x020fe20008400000 */
[----:B------:R-:W-:Y:S01]  /*bb90*/  IMAD.WIDE.U32 R6, R0, UR6, R10 ;  /* 0x0000000600067c25 */ /* 0x000fe2000f8e000a */
[----:B------:R-:W-:Y:S01]  /*bba0*/  ISETP.GT.AND P1, PT, R46, 0x8, P1 ;  /* 0x000000082e00780c */ /* 0x000fe20000f24270 */
[----:B------:R-:W-:Y:S01]  /*bbb0*/  BSSY B1, `(.L_x_180) ;  /* 0x000000e000017945 */ /* 0x000fe20003800000 */
[----:B------:R-:W-:Y:S01]  /*bbc0*/  ISETP.GT.AND P0, PT, R47, 0xc8, PT ;  /* 0x000000c82f00780c */ /* 0x000fe20003f04270 */
[----:B------:R-:W-:-:S03]  /*bbd0*/  IMAD.WIDE.U32 R16, R30, 0x7, R16 ;  /* 0x000000071e107825 */ /* 0x000fc600078e0010 */
[----:B------:R-:W-:Y:S01]  /*bbe0*/  ISETP.GT.AND P4, PT, R46, RZ, P0 ;  /* 0x000000ff2e00720c */ /* 0x000fe20000784270 */
[----:B------:R-:W-:Y:S01]  /*bbf0*/  IMAD.IADD R9, R48, 0x1, R7 ;  /* 0x0000000130097824 */ /* 0x000fe200078e0207 */
[----:B------:R-:W-:Y:S01]  /*bc00*/  IADD3 R7, P6, R28, R16, RZ ;  /* 0x000000101c077210 */ /* 0x000fe20007fde0ff */
[----:B------:R-:W-:-:S04]  /*bc10*/  IMAD.IADD R20, R50, 0x1, R17 ;  /* 0x0000000132147824 */ /* 0x000fc800078e0211 */
[----:B------:R-:W-:Y:S02]  /*bc20*/  IMAD.X R10, R20, 0x1, R29, P6 ;  /* 0x00000001140a7824 */ /* 0x000fe400030e061d */
[----:B--2---:R-:W-:Y:S01]  /*bc30*/  FFMA R11, R8, UR26, R2 ;  /* 0x0000001a080b7c23 */ /* 0x004fe20008000002 */
[----:B------:R-:W-:-:S04]  /*bc40*/  LEA R8, P5, R6, UR8, 0x2 ;  /* 0x0000000806087c11 */ /* 0x000fc8000f8a10ff */
[----:B------:R2:W-:Y:S01]  /*bc50*/  @P2 STG.E desc[UR24][R18.64+0x20], R11 ;  /* 0x0000200b12002986 */ /* 0x0005e2000c101918 */
[----:B------:R-:W-:Y:S01]  /*bc60*/  LEA.HI.X R9, R6, UR9, R9, 0x2, P5 ;  /* 0x0000000906097c11 */ /* 0x000fe2000a8f1409 */
[----:B------:R-:W-:Y:S07]  /*bc70*/  @!P1 BRA `(.L_x_181) ;  /* 0x0000000000049947 */ /* 0x000fee0003800000 */
[----:B------:R3:W5:Y:S02]  /*bc80*/  LDG.E.LTC128B R54, desc[UR24][R8.64+0x20] ;  /* 0x0000201808367981 */ /* 0x000764000c1e1920 */
.L_x_181:
[----:B------:R-:W-:Y:S05]  /*bc90*/  BSYNC B1 ;  /* 0x0000000000017941 */ /* 0x000fea0003800000 */
.L_x_180:
[----:B---3--:R-:W3:Y:S01]  /*bca0*/  LDL.LU R8, [R1+0x10] ;  /* 0x0000100001087983 */ /* 0x008ee20000300800 */
[----:B-----5:R-:W-:Y:S01]  /*bcb0*/  FMUL R2, R54, UR27 ;  /* 0x0000001b36027c20 */ /* 0x020fe20008400000 */
[C---:B------:R-:W-:Y:S02]  /*bcc0*/  LEA R6, P2, R7.reuse, UR8, 0x2 ;  /* 0x0000000807067c11 */ /* 0x040fe4000f8410ff */
[----:B-1----:R-:W4:Y:S02]  /*bcd0*/  LDL.LU R21, [R1+0x14] ;  /* 0x0000140001157983 */ /* 0x002f240000300800 */
[----:B------:R-:W-:Y:S01]  /*bce0*/  LEA.HI.X R7, R7, UR9, R10, 0x2, P2 ;  /* 0x0000000907077c11 */ /* 0x000fe200090f140a */
[----:B---3--:R-:W-:-:S05]  /*bcf0*/  FFMA R9, R8, UR26, R2 ;  /* 0x0000001a08097c23 */ /* 0x008fca0008000002 */
        /* <DEDUP_REMOVED lines=10> */
[----:B-1----:R-:W-:Y:S01]  /*bda0*/  IADD3.X R9, R17, R29, RZ, P2, !PT ;  /* 0x0000001d11097210 */ /* 0x002fe200017fe4ff */
[----:B---3--:R-:W-:Y:S01]  /*bdb0*/  IMAD.WIDE.U32 R6, R32, 0x1c, R4 ;  /* 0x0000001c20067825 */ /* 0x008fe200078e0004 */
[C---:B------:R-:W-:Y:S02]  /*bdc0*/  LEA R8, P2, R2.reuse, UR8, 0x2 ;  /* 0x0000000802087c11 */ /* 0x040fe4000f8410ff */
[----:B------:R-:W-:Y:S01]  /*bdd0*/  IADD3.X R13, R31, R50, R13, P5, !PT ;  /* 0x000000321f0d7210 */ /* 0x000fe20002ffe40d */
[----:B--2---:R-:W-:Y:S01]  /*bde0*/  IMAD.IADD R19, R3, 0x1, R7 ;  /* 0x0000000103137824 */ /* 0x004fe200078e0207 */
[----:B------:R-:W-:Y:S01]  /*bdf0*/  LEA.HI.X R9, R2, UR9, R9, 0x2, P2 ;  /* 0x0000000902097c11 */ /* 0x000fe200090f1409 */
[----:B------:R-:W-:Y:S01]  /*be00*/  IMAD.MOV.U32 R18, RZ, RZ, R6 ;  /* 0x000000ffff127224 */ /* 0x000fe200078e0006 */
[----:B------:R-:W-:Y:S01]  /*be10*/  ISETP.GT.AND P5, PT, R46, RZ, P1 ;  /* 0x000000ff2e00720c */ /* 0x000fe20000fa4270 */
        /* <DEDUP_REMOVED lines=11> */
.L_x_183:
[----:B------:R-:W-:Y:S05]  /*bed0*/  BSYNC B1 ;  /* 0x0000000000017941 */ /* 0x000fea0003800000 */
.L_x_182:
[----:B------:R-:W1:Y:S01]  /*bee0*/  LDL.LU R20, [R1+0x18] ;  /* 0x0000180001147983 */ /* 0x000e620000300800 */
[----:B------:R-:W-:Y:S01]  /*bef0*/  ISETP.GT.AND P2, PT, R46, 0x8, P0 ;  /* 0x000000082e00780c */ /* 0x000fe20000744270 */
[----:B-----5:R-:W-:Y:S01]  /*bf00*/  FMUL R2, R54, UR27 ;  /* 0x0000001b36027c20 */ /* 0x020fe20008400000 */
[----:B0-----:R-:W-:Y:S01]  /*bf10*/  IADD3 R4, P0, R4, R51, RZ ;  /* 0x0000003304047210 */ /* 0x001fe20007f1e0ff */
[----:B------:R-:W-:Y:S01]  /*bf20*/  IMAD.WIDE.U32 R6, R0, UR6, R10 ;  /* 0x0000000600067c25 */ /* 0x000fe2000f8e000a */
[----:B------:R-:W-:Y:S03]  /*bf30*/  BSSY B1, `(.L_x_184) ;  /* 0x000000d000017945 */ /* 0x000fe60003800000 */
[----:B------:R-:W-:Y:S01]  /*bf40*/  IMAD.X R5, R5, 0x1, R33, P0 ;  /* 0x0000000105057824 */ /* 0x000fe200000e0621 */
[----:B--2---:R-:W-:Y:S01]  /*bf50*/  LEA R8, P0, R6, UR8, 0x2 ;  /* 0x0000000806087c11 */ /* 0x004fe2000f8010ff */
[----:B------:R-:W-:-:S04]  /*bf60*/  IMAD.WIDE.U32 R10, R34, R30, R14 ;  /* 0x0000001e220a7225 */ /* 0x000fc800078e000e */
[----:B------:R-:W-:Y:S01]  /*bf70*/  IMAD.IADD R9, R48, 0x1, R7 ;  /* 0x0000000130097824 */ /* 0x000fe200078e0207 */
[----:B------:R-:W-:Y:S01]  /*bf80*/  IADD3 R10, P4, P6, R178, R10, R36 ;  /* 0x0000000ab20a7210 */ /* 0x000fe20007e9e024 */
[----:B------:R-:W-:-:S03]  /*bf90*/  IMAD.IADD R7, R49, 0x1, R11 ;  /* 0x0000000131077824 */ /* 0x000fc600078e020b */
[----:B------:R-:W-:Y:S02]  /*bfa0*/  LEA.HI.X R9, R6, UR9, R9, 0x2, P0 ;  /* 0x0000000906097c11 */ /* 0x000fe400080f1409 */
[----:B------:R-:W-:Y:S01]  /*bfb0*/  IADD3.X R11, R179, R7, R37, P4, P6 ;  /* 0x00000007b30b7210 */ /* 0x000fe200027ec425 */
[----:B-1----:R-:W-:-:S05]  /*bfc0*/  FFMA R21, R20, UR26, R2 ;  /* 0x0000001a14157c23 */ /* 0x002fca0008000002 */
[----:B------:R0:W-:Y:S01]  /*bfd0*/  @P5 STG.E desc[UR24][R4.64], R21 ;  /* 0x0000001504005986 */ /* 0x0001e2000c101918 */
[----:B------:R-:W-:Y:S05]  /*bfe0*/  @!P2 BRA `(.L_x_185) ;  /* 0x000000000004a947 */ /* 0x000fea0003800000 */
[----:B------:R1:W5:Y:S02]  /*bff0*/  LDG.E.LTC128B R54, desc[UR24][R8.64+0x20] ;  /* 0x0000201808367981 */ /* 0x000364000c1e1920 */
.L_x_185:
[----:B------:R-:W-:Y:S05]  /*c000*/  BSYNC B1 ;  /* 0x0000000000017941 */ /* 0x000fea0003800000 */
.L_x_184:
[----:B-1----:R-:W2:Y:S01]  /*c010*/  LDL.LU R8, [R1+0x1c] ;  /* 0x00001c0001087983 */ /* 0x002ea20000300800 */
        /* <DEDUP_REMOVED lines=8> */
[----:B------:R-:W-:Y:S02]  /*c0a0*/  IADD3 R20, R50, R17, RZ ;  /* 0x0000001132147210 */ /* 0x000fe40007ffe0ff */
[----:B------:R-:W-:-:S05]  /*c0b0*/  IADD3 R7, P6, R28, R16, RZ ;  /* 0x000000101c077210 */ /* 0x000fca0007fde0ff */
[----:B------:R-:W-:Y:S02]  /*c0c0*/  IMAD.X R10, R20, 0x1, R29, P6 ;  /* 0x00000001140a7824 */ /* 0x000fe400030e061d */
[----:B--2---:R-:W-:Y:S01]  /*c0d0*/  FFMA R11, R8, UR26, R2 ;  /* 0x0000001a080b7c23 */ /* 0x004fe20008000002 */
[----:B------:R-:W-:-:S04]  /*c0e0*/  LEA R8, P5, R6, UR8, 0x2 ;  /* 0x0000000806087c11 */ /* 0x000fc8000f8a10ff */
[----:B------:R1:W-:Y:S01]  /*c0f0*/  @P2 STG.E desc[UR24][R18.64+0x20], R11 ;  /* 0x0000200b12002986 */ /* 0x0003e2000c101918 */
[----:B------:R-:W-:Y:S01]  /*c100*/  LEA.HI.X R9, R6, UR9, R9, 0x2, P5 ;  /* 0x0000000906097c11 */ /* 0x000fe2000a8f1409 */
[----:B------:R-:W-:Y:S07]  /*c110*/  @!P1 BRA `(.L_x_187) ;  /* 0x0000000000049947 */ /* 0x000fee0003800000 */
[----:B------:R2:W5:Y:S02]  /*c120*/  LDG.E.LTC128B R54, desc[UR24][R8.64+0x20] ;  /* 0x0000201808367981 */ /* 0x000564000c1e1920 */
.L_x_187:
[----:B------:R-:W-:Y:S05]  /*c130*/  BSYNC B1 ;  /* 0x0000000000017941 */ /* 0x000fea0003800000 */
.L_x_186:
[----:B--2---:R-:W2:Y:S01]  /*c140*/  LDL.LU R8, [R1+0x20] ;  /* 0x0000200001087983 */ /* 0x004ea20000300800 */
[----:B-----5:R-:W-:Y:S01]  /*c150*/  FMUL R2, R54, UR27 ;  /* 0x0000001b36027c20 */ /* 0x020fe20008400000 */
[C---:B------:R-:W-:Y:S02]  /*c160*/  LEA R6, P2, R7.reuse, UR8, 0x2 ;  /* 0x0000000807067c11 */ /* 0x040fe4000f8410ff */
[----:B0-----:R-:W3:Y:S02]  /*c170*/  LDL.LU R21, [R1+0x24] ;  /* 0x0000240001157983 */ /* 0x001ee40000300800 */
[----:B------:R-:W-:Y:S01]  /*c180*/  LEA.HI.X R7, R7, UR9, R10, 0x2, P2 ;  /* 0x0000000907077c11 */ /* 0x000fe200090f140a */
[----:B--2---:R-:W-:-:S05]  /*c190*/  FFMA R9, R8, UR26, R2 ;  /* 0x0000001a08097c23 */ /* 0x004fca0008000002 */
        /* <DEDUP_REMOVED lines=11> */
[----:B0-----:R-:W-:Y:S01]  /*c250*/  IMAD.X R9, R17, 0x1, R29, P2 ;  /* 0x0000000111097824 */ /* 0x001fe200010e061d */
[----:B------:R-:W-:Y:S01]  /*c260*/  LEA R8, P2, R2, UR8, 0x2 ;  /* 0x0000000802087c11 */ /* 0x000fe2000f8410ff */
[----:B--2---:R-:W-:Y:S01]  /*c270*/  IMAD.WIDE.U32 R6, R32, 0x1c, R4 ;  /* 0x0000001c20067825 */ /* 0x004fe200078e0004 */
[----:B------:R-:W-:Y:S02]  /*c280*/  ISETP.GT.AND P5, PT, R46, RZ, P1 ;  /* 0x000000ff2e00720c */ /* 0x000fe40000fa4270 */
[----:B------:R-:W-:Y:S01]  /*c290*/  LEA.HI.X R9, R2, UR9, R9, 0x2, P2 ;  /* 0x0000000902097c11 */ /* 0x000fe200090f1409 */
[----:B-1----:R-:W-:Y:S01]  /*c2a0*/  IMAD.IADD R19, R3, 0x1, R7 ;  /* 0x0000000103137824 */ /* 0x002fe200078e0207 */
        /* <DEDUP_REMOVED lines=8> */
[----:B---3--:R-:W-:-:S05]  /*c330*/  FFMA R21, R21, UR26, R2 ;  /* 0x0000001a15157c23 */ /* 0x008fca0008000002 */
[----:B------:R0:W-:Y:S01]  /*c340*/  @P4 STG.E desc[UR24][R18.64], R21 ;  /* 0x0000001512004986 */ /* 0x0001e2000c101918 */
[----:B------:R-:W-:Y:S05]  /*c350*/  @!P5 BRA `(.L_x_189) ;  /* 0x000000000004d947 */ /* 0x000fea0003800000 */
[----:B------:R1:W5:Y:S02]  /*c360*/  LDG.E.LTC128B R54, desc[UR24][R8.64] ;  /* 0x0000001808367981 */ /* 0x000364000c1e1920 */
.L_x_189:
[----:B------:R-:W-:Y:S05]  /*c370*/  BSYNC B1 ;  /* 0x0000000000017941 */ /* 0x000fea0003800000 */
.L_x_188:
[----:B------:R-:W0:Y:S01]  /*c380*/  LDL.LU R20, [R1+0x28] ;  /* 0x0000280001147983 */ /* 0x000e220000300800 */
[----:B------:R-:W-:Y:S01]  /*c390*/  ISETP.GT.AND P2, PT, R46, 0x8, P0 ;  /* 0x000000082e00780c */ /* 0x000fe20000744270 */
[----:B-----5:R-:W-:Y:S01]  /*c3a0*/  FMUL R2, R54, UR27 ;  /* 0x0000001b36027c20 */ /* 0x020fe20008400000 */
[----:B------:R-:W-:Y:S01]  /*c3b0*/  IADD3 R4, P0, R4, R51, RZ ;  /* 0x0000003304047210 */ /* 0x000fe20007f1e0ff */
[----:B------:R-:W-:Y:S01]  /*c3c0*/  IMAD.WIDE.U32 R6, R0, UR6, R10 ;  /* 0x0000000600067c25 */ /* 0x000fe2000f8e000a */
[----:B------:R-:W-:Y:S03]  /*c3d0*/  BSSY B1, `(.L_x_190) ;  /* 0x000000d000017945 */ /* 0x000fe60003800000 */
[----:B------:R-:W-:Y:S01]  /*c3e0*/  IMAD.X R5, R5, 0x1, R33, P0 ;  /* 0x0000000105057824 */ /* 0x000fe200000e0621 */
[----:B-1----:R-:W-:Y:S01]  /*c3f0*/  IADD3 R9, R48, R7, RZ ;  /* 0x0000000730097210 */ /* 0x002fe20007ffe0ff */
[----:B------:R-:W-:Y:S01]  /*c400*/  IMAD.WIDE.U32 R10, R34, R30, R14 ;  /* 0x0000001e220a7225 */ /* 0x000fe200078e000e */
[----:B------:R-:W-:-:S03]  /*c410*/  LEA R8, P0, R6, UR8, 0x2 ;  /* 0x0000000806087c11 */ /* 0x000fc6000f8010ff */
[----:B------:R-:W-:Y:S01]  /*c420*/  IMAD.IADD R7, R49, 0x1, R11 ;  /* 0x0000000131077824 */ /* 0x000fe200078e020b */
[----:B------:R-:W-:Y:S02]  /*c430*/  IADD3 R10, P4, P6, R178, R10, R36 ;  /* 0x0000000ab20a7210 */ /* 0x000fe40007e9e024 */
[----:B------:R-:W-:Y:S02]  /*c440*/  LEA.HI.X R9, R6, UR9, R9, 0x2, P0 ;  /* 0x0000000906097c11 */ /* 0x000fe400080f1409 */
[----:B------:R-:W-:Y:S01]  /*c450*/  IADD3.X R11, R179, R7, R37, P4, P6 ;  /* 0x00000007b30b7210 */ /* 0x000fe200027ec425 */
[----:B0-----:R-:W-:-:S05]  /*c460*/  FFMA R21, R20, UR26, R2 ;  /* 0x0000001a14157c23 */ /* 0x001fca0008000002 */
[----:B------:R0:W-:Y:S01]  /*c470*/  @P5 STG.E desc[UR24][R4.64], R21 ;  /* 0x0000001504005986 */ /* 0x0001e2000c101918 */
[----:B------:R-:W-:Y:S05]  /*c480*/  @!P2 BRA `(.L_x_191) ;  /* 0x000000000004a947 */ /* 0x000fea0003800000 */
[----:B------:R1:W5:Y:S02]  /*c490*/  LDG.E.LTC128B R54, desc[UR24][R8.64+0x20] ;  /* 0x0000201808367981 */ /* 0x000364000c1e1920 */
.L_x_191:
[----:B------:R-:W-:Y:S05]  /*c4a0*/  BSYNC B1 ;  /* 0x0000000000017941 */ /* 0x000fea0003800000 */
.L_x_190:
        /* <DEDUP_REMOVED lines=18> */
.L_x_193:
[----:B------:R-:W-:Y:S05]  /*c5d0*/  BSYNC B1 ;  /* 0x0000000000017941 */ /* 0x000fea0003800000 */
.L_x_192:
        /* <DEDUP_REMOVED lines=31> */
[----:B---3--:R-:W-:-:S05]  /*c7d0*/  FFMA R21, R21, UR26, R2 ;  /* 0x0000001a15157c23 */ /* 0x008fca0008000002 */
[----:B------:R0:W-:Y:S01]  /*c7e0*/  @P4 STG.E desc[UR24][R18.64], R21 ;  /* 0x0000001512004986 */ /* 0x0001e2000c101918 */
[----:B------:R-:W-:Y:S05]  /*c7f0*/  @!P5 BRA `(.L_x_195) ;  /* 0x000000000004d947 */ /* 0x000fea0003800000 */
[----:B------:R1:W5:Y:S02]  /*c800*/  LDG.E.LTC128B R54, desc[UR24][R8.64] ;  /* 0x0000001808367981 */ /* 0x000364000c1e1920 */
.L_x_195:
[----:B------:R-:W-:Y:S05]  /*c810*/  BSYNC B1 ;  /* 0x0000000000017941 */ /* 0x000fea0003800000 */
.L_x_194:
[----:B------:R-:W0:Y:S01]  /*c820*/  LDL.LU R20, [R1+0x38] ;  /* 0x0000380001147983 */ /* 0x000e220000300800 */
[----:B------:R-:W-:Y:S01]  /*c830*/  ISETP.GT.AND P2, PT, R46, 0x8, P0 ;  /* 0x000000082e00780c */ /* 0x000fe20000744270 */
[----:B-----5:R-:W-:Y:S01]  /*c840*/  FMUL R2, R54, UR27 ;  /* 0x0000001b36027c20 */ /* 0x020fe20008400000 */
[----:B------:R-:W-:Y:S01]  /*c850*/  IADD3 R4, P0, R4, R51, RZ ;  /* 0x0000003304047210 */ /* 0x000fe20007f1e0ff */
[----:B------:R-:W-:Y:S01]  /*c860*/  IMAD.WIDE.U32 R6, R0, UR6, R10 ;  /* 0x0000000600067c25 */ /* 0x000fe2000f8e000a */
[----:B------:R-:W-:Y:S03]  /*c870*/  BSSY B1, `(.L_x_196) ;  /* 0x000000d000017945 */ /* 0x000fe60003800000 */
[----:B------:R-:W-:Y:S01]  /*c880*/  IMAD.X R5, R5, 0x1, R33, P0 ;  /* 0x0000000105057824 */ /* 0x000fe200000e0621 */
[----:B-1----:R-:W-:Y:S01]  /*c890*/  LEA R8, P0, R6, UR8, 0x2 ;  /* 0x0000000806087c11 */ /* 0x002fe2000f8010ff */
[----:B------:R-:W-:-:S04]  /*c8a0*/  IMAD.WIDE.U32 R10, R34, R30, R14 ;  /* 0x0000001e220a7225 */ /* 0x000fc800078e000e */
[----:B------:R-:W-:Y:S01]  /*c8b0*/  IMAD.IADD R9, R48, 0x1, R7 ;  /* 0x0000000130097824 */ /* 0x000fe200078e0207 */
[----:B------:R-:W-:Y:S01]  /*c8c0*/  IADD3 R10, P4, P6, R178, R10, R36 ;  /* 0x0000000ab20a7210 */ /* 0x000fe20007e9e024 */
[----:B------:R-:W-:-:S03]  /*c8d0*/  IMAD.IADD R7, R49, 0x1, R11 ;  /* 0x0000000131077824 */ /* 0x000fc600078e020b */
[----:B------:R-:W-:Y:S02]  /*c8e0*/  LEA.HI.X R9, R6, UR9, R9, 0x2, P0 ;  /* 0x0000000906097c11 */ /* 0x000fe400080f1409 */
[----:B------:R-:W-:Y:S01]  /*c8f0*/  IADD3.X R11, R179, R7, R37, P4, P6 ;  /* 0x00000007b30b7210 */ /* 0x000fe200027ec425 */
[----:B0-----:R-:W-:-:S05]  /*c900*/  FFMA R21, R20, UR26, R2 ;  /* 0x0000001a14157c23 */ /* 0x001fca0008000002 */
[----:B------:R0:W-:Y:S01]  /*c910*/  @P5 STG.E desc[UR24][R4.64], R21 ;  /* 0x0000001504005986 */ /* 0x0001e2000c101918 */
[----:B------:R-:W-:Y:S05]  /*c920*/  @!P2 BRA `(.L_x_197) ;  /* 0x000000000004a947 */ /* 0x000fea0003800000 */
[----:B------:R1:W5:Y:S02]  /*c930*/  LDG.E.LTC128B R54, desc[UR24][R8.64+0x20] ;  /* 0x0000201808367981 */ /* 0x000364000c1e1920 */
.L_x_197:
[----:B------:R-:W-:Y:S05]  /*c940*/  BSYNC B1 ;  /* 0x0000000000017941 */ /* 0x000fea0003800000 */
.L_x_196:
        /* <DEDUP_REMOVED lines=18> */
.L_x_199:
[----:B------:R-:W-:Y:S05]  /*ca70*/  BSYNC B1 ;  /* 0x0000000000017941 */ /* 0x000fea0003800000 */
.L_x_198:
        /* <DEDUP_REMOVED lines=11> */
[----:B------:R-:W-:Y:S01]  /*cb30*/  IADD3.X R17, R20, R31, RZ, P1, !PT ;  /* 0x0000001f14117210 */ /* 0x000fe20000ffe4ff */
[----:B------:R-:W-:Y:S01]  /*cb40*/  IMAD.WIDE.U32 R14, R30, 0x7, R14 ;  /* 0x000000071e0e7825 */ /* 0x000fe200078e000e */
[----:B------:R-:W-:-:S02]  /*cb50*/  IADD3 R2, P2, R16, R28, RZ ;  /* 0x0000001c10027210 */ /* 0x000fc40007f5e0ff */
[----:B------:R-:W-:Y:S01]  /*cb60*/  IADD3 R12, P5, R12, R30, RZ ;  /* 0x0000001e0c0c7210 */ /* 0x000fe20007fbe0ff */
[----:B--2---:R-:W-:Y:S01]  /*cb70*/  IMAD.WIDE.U32 R6, R32, 0x1c, R4 ;  /* 0x0000001c20067825 */ /* 0x004fe200078e0004 */
[----:B------:R-:W-:Y:S02]  /*cb80*/  ISETP.GT.AND P1, PT, R47, 0xe1, PT ;  /* 0x000000e12f00780c */ /* 0x000fe40003f24270 */
[----:B------:R-:W-:Y:S01]  /*cb90*/  IADD3.X R13, R31, R50, R13, P5, !PT ;  /* 0x000000321f0d7210 */ /* 0x000fe20002ffe40d */
[----:B0-----:R-:W-:Y:S01]  /*cba0*/  IMAD.X R9, R17, 0x1, R29, P2 ;  /* 0x0000000111097824 */ /* 0x001fe200010e061d */
[----:B------:R-:W-:Y:S01]  /*cbb0*/  LEA R8, P2, R2, UR8, 0x2 ;  /* 0x0000000802087c11 */ /* 0x000fe2000f8410ff */
[----:B-1----:R-:W-:Y:S01]  /*cbc0*/  IMAD.IADD R19, R3, 0x1, R7 ;  /* 0x0000000103137824 */ /* 0x002fe200078e0207 */
[----:B------:R-:W-:Y:S01]  /*cbd0*/  ISETP.GT.AND P5, PT, R46, RZ, P1 ;  /* 0x000000ff2e00720c */ /* 0x000fe20000fa4270 */
[----:B------:R-:W-:Y:S01]  /*cbe0*/  IMAD.MOV.U32 R18, RZ, RZ, R6 ;  /* 0x000000ffff127224 */ /* 0x000fe200078e0006 */
[----:B------:R-:W-:Y:S01]  /*cbf0*/  LEA.HI.X R9, R2, UR9, R9, 0x2, P2 ;  /* 0x0000000902097c11 */ /* 0x000fe200090f1409 */
[-C--:B------:R-:W-:Y:S01]  /*cc00*/  IMAD.WIDE.U32 R10, R34, R30.reuse, R12 ;  /* 0x0000001e220a7225 */ /* 0x080fe200078e000c */
[----:B------:R-:W-:-:S03]  /*cc10*/  IADD3 R14, P6, R14, R30, RZ ;  /* 0x0000001e0e0e7210 */ /* 0x000fc60007fde0ff */
[----:B------:R-:W-:Y:S01]  /*cc20*/  IMAD.IADD R7, R49, 0x1, R11 ;  /* 0x0000000131077824 */ /* 0x000fe200078e020b */
[----:B------:R-:W-:Y:S02]  /*cc30*/  IADD3.X R15, R31, R50, R15, P6, !PT ;  /* 0x000000321f0f7210 */ /* 0x000fe400037fe40f */
[----:B------:R-:W-:-:S04]  /*cc40*/  IADD3 R10, P2, P6, R178, R10, R36 ;  /* 0x0000000ab20a7210 */ /* 0x000fc80007e5e024 */
[----:B------:R-:W-:Y:S01]  /*cc50*/  IADD3.X R11, R179, R7, R37, P2, P6 ;  /* 0x00000007b30b7210 */ /* 0x000fe200017ec425 */
[----:B----4-:R-:W-:-:S04]  /*cc60*/  FMUL R2, R54, UR27 ;  /* 0x0000001b36027c20 */ /* 0x010fc80008400000 */
[----:B---3--:R-:W-:-:S05]  /*cc70*/  FFMA R21, R21, UR26, R2 ;  /* 0x0000001a15157c23 */ /* 0x008fca0008000002 */
[----:B------:R0:W-:Y:S01]  /*cc80*/  @P4 STG.E desc[UR24][R18.64], R21 ;  /* 0x0000001512004986 */ /* 0x0001e2000c101918 */
[----:B------:R-:W-:Y:S05]  /*cc90*/  @!P5 BRA `(.L_x_201) ;  /* 0x000000000004d947 */ /* 0x000fea0003800000 */
[----:B------:R1:W5:Y:S02]  /*cca0*/  LDG.E.LTC128B R54, desc[UR24][R8.64] ;  /* 0x0000001808367981 */ /* 0x000364000c1e1920 */
.L_x_201:
[----:B------:R-:W-:Y:S05]  /*ccb0*/  BSYNC B1 ;  /* 0x0000000000017941 */ /* 0x000fea0003800000 */
.L_x_200:
        /* <DEDUP_REMOVED lines=18> */
.L_x_203:
[----:B------:R-:W-:Y:S05]  /*cde0*/  BSYNC B1 ;  /* 0x0000000000017941 */ /* 0x000fea0003800000 */
.L_x_202:
[----:B-1----:R-:W2:Y:S01]  /*cdf0*/  LDL.LU R8, [R1+0x4c] ;  /* 0x00004c0001087983 */ /* 0x002ea20000300800 */
[----:B-----5:R-:W-:Y:S01]  /*ce00*/  FMUL R2, R54, UR27 ;  /* 0x0000001b36027c20 */ /* 0x020fe20008400000 */
[----:B------:R-:W-:Y:S01]  /*ce10*/  IMAD.WIDE.U32 R6, R0, UR6, R10 ;  /* 0x0000000600067c25 */ /* 0x000fe2000f8e000a */
[----:B------:R-:W-:Y:S01]  /*ce20*/  ISETP.GT.AND P1, PT, R46, 0x8, P1 ;  /* 0x000000082e00780c */ /* 0x000fe20000f24270 */
[----:B------:R-:W-:Y:S01]  /*ce30*/  BSSY B1, `(.L_x_204) ;  /* 0x000000e000017945 */ /* 0x000fe20003800000 */
[----:B------:R-:W-:Y:S01]  /*ce40*/  ISETP.GT.AND P0, PT, R47, 0xe8, PT ;  /* 0x000000e82f00780c */ /* 0x000fe20003f04270 */
[----:B------:R-:W-:Y:S01]  /*ce50*/  IMAD.WIDE.U32 R16, R30, 0x7, R16 ;  /* 0x000000071e107825 */ /* 0x000fe200078e0010 */
[----:B------:R-:W-:Y:S02]  /*ce60*/  IADD3 R9, R48, R7, RZ ;  /* 0x0000000730097210 */ /* 0x000fe40007ffe0ff */
[----:B------:R-:W-:Y:S01]  /*ce70*/  ISETP.GT.AND P4, PT, R46, RZ, P0 ;  /* 0x000000ff2e00720c */ /* 0x000fe20000784270 */
[----:B------:R-:W-:Y:S01]  /*ce80*/  IMAD.IADD R20, R50, 0x1, R17 ;  /* 0x0000000132147824 */ /* 0x000fe200078e0211 */
        /* <DEDUP_REMOVED lines=8> */
.L_x_205:
[----:B------:R-:W-:Y:S05]  /*cf10*/  BSYNC B1 ;  /* 0x0000000000017941 */ /* 0x000fea0003800000 */
.L_x_204:
        /* <DEDUP_REMOVED lines=35> */
.L_x_207:
[----:B------:R-:W-:Y:S05]  /*d150*/  BSYNC B1 ;  /* 0x0000000000017941 */ /* 0x000fea0003800000 */
.L_x_206:
[----:B------:R-:W0:Y:S01]  /*d160*/  LDL.LU R20, [R1+0x58] ;  /* 0x0000580001147983 */ /* 0x000e220000300800 */
[----:B------:R-:W-:Y:S01]  /*d170*/  ISETP.GT.AND P2, PT, R46, 0x8, P0 ;  /* 0x000000082e00780c */ /* 0x000fe20000744270 */
[----:B-----5:R-:W-:Y:S01]  /*d180*/  FMUL R2, R54, UR27 ;  /* 0x0000001b36027c20 */ /* 0x020fe20008400000 */
[----:B------:R-:W-:Y:S01]  /*d190*/  IADD3 R4, P0, R4, R51, RZ ;  /* 0x0000003304047210 */ /* 0x000fe20007f1e0ff */
[----:B------:R-:W-:Y:S01]  /*d1a0*/  IMAD.WIDE.U32 R6, R0, UR6, R10 ;  /* 0x0000000600067c25 */ /* 0x000fe2000f8e000a */
[----:B------:R-:W-:Y:S02]  /*d1b0*/  BSSY B1, `(.L_x_208) ;  /* 0x000000d000017945 */ /* 0x000fe40003800000 */
[----:B------:R-:W-:Y:S01]  /*d1c0*/  IADD3.X R5, R5, R33, RZ, P0, !PT ;  /* 0x0000002105057210 */ /* 0x000fe200007fe4ff */
[----:B------:R-:W-:Y:S01]  /*d1d0*/  IMAD.WIDE.U32 R10, R34, R30, R14 ;  /* 0x0000001e220a7225 */ /* 0x000fe200078e000e */
[----:B-1----:R-:W-:-:S03]  /*d1e0*/  LEA R8, P0, R6, UR8, 0x2 ;  /* 0x0000000806087c11 */ /* 0x002fc6000f8010ff */
        /* <DEDUP_REMOVED lines=9> */
.L_x_209:
[----:B------:R-:W-:Y:S05]  /*d280*/  BSYNC B1 ;  /* 0x0000000000017941 */ /* 0x000fea0003800000 */
.L_x_208:
        /* <DEDUP_REMOVED lines=18> */
.L_x_211:
[----:B------:R-:W-:Y:S05]  /*d3b0*/  BSYNC B1 ;  /* 0x0000000000017941 */ /* 0x000fea0003800000 */
.L_x_210:
        /* <DEDUP_REMOVED lines=22> */
[----:B-1----:R-:W-:Y:S01]  /*d520*/  IMAD.MOV.U32 R18, RZ, RZ, R6 ;  /* 0x000000ffff127224 */ /* 0x002fe200078e0006 */
        /* <DEDUP_REMOVED lines=12> */
.L_x_213:
[----:B------:R-:W-:Y:S05]  /*d5f0*/  BSYNC B1 ;  /* 0x0000000000017941 */ /* 0x000fea0003800000 */
.L_x_212:
        /* <DEDUP_REMOVED lines=18> */
.L_x_215:
[----:B------:R-:W-:Y:S05]  /*d720*/  BSYNC B1 ;  /* 0x0000000000017941 */ /* 0x000fea0003800000 */
.L_x_214:
        /* <DEDUP_REMOVED lines=10> */
[----:B0-----:R-:W-:-:S05]  /*d7d0*/  IMAD.IADD R21, R50, 0x1, R17 ;  /* 0x0000000132157824 */ /* 0x001fca00078e0211 */
[----:B------:R-:W-:Y:S01]  /*d7e0*/  IADD3.X R10, R21, R29, RZ, P6, !PT ;  /* 0x0000001d150a7210 */ /* 0x000fe200037fe4ff */
[----:B--2---:R-:W-:Y:S01]  /*d7f0*/  FFMA R11, R8, UR26, R2 ;  /* 0x0000001a080b7c23 */ /* 0x004fe20008000002 */
[----:B------:R-:W-:-:S04]  /*d800*/  LEA R8, P5, R6, UR8, 0x2 ;  /* 0x0000000806087c11 */ /* 0x000fc8000f8a10ff */
[----:B------:R0:W-:Y:S01]  /*d810*/  @P2 STG.E desc[UR24][R18.64+0x20], R11 ;  /* 0x0000200b12002986 */ /* 0x0001e2000c101918 */
[----:B------:R-:W-:Y:S01]  /*d820*/  LEA.HI.X R9, R6, UR9, R9, 0x2, P5 ;  /* 0x0000000906097c11 */ /* 0x000fe2000a8f1409 */
[----:B------:R-:W-:Y:S07]  /*d830*/  @!P1 BRA `(.L_x_217) ;  /* 0x0000000000049947 */ /* 0x000fee0003800000 */
[----:B------:R1:W5:Y:S02]  /*d840*/  LDG.E.LTC128B R54, desc[UR24][R8.64+0x20] ;  /* 0x0000201808367981 */ /* 0x000364000c1e1920 */
.L_x_217:
[----:B------:R-:W-:Y:S05]  /*d850*/  BSYNC B1 ;  /* 0x0000000000017941 */ /* 0x000fea0003800000 */
.L_x_216:
[----:B-1----:R-:W2:Y:S01]  /*d860*/  LDL.LU R8, [R1+0x70] ;  /* 0x0000700001087983 */ /* 0x002ea20000300800 */
[----:B-----5:R-:W-:Y:S01]  /*d870*/  FMUL R2, R54, UR27 ;  /* 0x0000001b36027c20 */ /* 0x020fe20008400000 */
[C---:B------:R-:W-:Y:S02]  /*d880*/  LEA R6, P2, R7.reuse, UR8, 0x2 ;  /* 0x0000000807067c11 */ /* 0x040fe4000f8410ff */
[----:B------:R-:W3:Y:S02]  /*d890*/  LDL.LU R20, [R1+0x74] ;  /* 0x0000740001147983 */ /* 0x000ee40000300800 */
[----:B------:R-:W-:Y:S01]  /*d8a0*/  LEA.HI.X R7, R7, UR9, R10, 0x2, P2 ;  /* 0x0000000907077c11 */ /* 0x000fe200090f140a */
[----:B------:R-:W-:-:S04]  /*d8b0*/  IMAD.WIDE.U32 R12, R30, 0x7, R12 ;  /* 0x000000071e0c7825 */ /* 0x000fc800078e000c */
[----:B------:R-:W-:-:S04]  /*d8c0*/  IMAD.WIDE.U32 R14, R30, 0x7, R14 ;  /* 0x000000071e0e7825 */ /* 0x000fc800078e000e */
[----:B--2---:R-:W-:-:S05]  /*d8d0*/  FFMA R17, R8, UR26, R2 ;  /* 0x0000001a08117c23 */ /* 0x004fca0008000002 */
[----:B------:R1:W-:Y:S04]  /*d8e0*/  @P1 STG.E desc[UR24][R4.64+0x20], R17 ;  /* 0x0000201104001986 */ /* 0x0003e8000c101918 */
[----:B------:R2:W4:Y:S01]  /*d8f0*/  @P4 LDG.E.LTC128B R54, desc[UR24][R6.64] ;  /* 0x0000001806364981 */ /* 0x000522000c1e1920 */
[----:B------:R-:W-:Y:S01]  /*d900*/  IMAD.WIDE.U32 R8, R32, 0x1c, R4 ;  /* 0x0000001c20087825 */ /* 0x000fe200078e0004 */
[-C--:B------:R-:W-:Y:S01]  /*d910*/  IADD3 R2, P1, R12, R30.reuse, RZ ;  /* 0x0000001e0c027210 */ /* 0x080fe20007f3e0ff */
[----:B------:R-:W-:Y:S01]  /*d920*/  BSSY B1, `(.L_x_218) ;  /* 0x000001b000017945 */ /* 0x000fe20003800000 */
[----:B------:R-:W-:Y:S01]  /*d930*/  IADD3 R10, P2, R14, R30, RZ ;  /* 0x0000001e0e0a7210 */ /* 0x000fe20007f5e0ff */
[----:B0-----:R-:W-:Y:S01]  /*d940*/  IMAD.IADD R19, R3, 0x1, R9 ;  /* 0x0000000103137824 */ /* 0x001fe200078e0209 */
[CC--:B------:R-:W-:Y:S01]  /*d950*/  IADD3.X R3, R31.reuse, R50.reuse, R13, P1, !PT ;  /* 0x000000321f037210 */ /* 0x0c0fe20000ffe40d */
[----:B------:R-:W-:Y:S01]  /*d960*/  IMAD.MOV.U32 R18, RZ, RZ, R8 ;  /* 0x000000ffff127224 */ /* 0x000fe200078e0008 */
[----:B------:R-:W-:-:S02]  /*d970*/  IADD3.X R11, R31, R50, R15, P2, !PT ;  /* 0x000000321f0b7210 */ /* 0x000fc400017fe40f */
[-C--:B------:R-:W-:Y:S01]  /*d980*/  IADD3 R16, P2, P5, R28, R30.reuse, R16 ;  /* 0x0000001e1c107210 */ /* 0x080fe20007d5e010 */
[-C--:B--2---:R-:W-:Y:S01]  /*d990*/  IMAD.WIDE.U32 R6, R34, R30.reuse, R2 ;  /* 0x0000001e22067225 */ /* 0x084fe200078e0002 */
[----:B------:R-:W-:Y:S02]  /*d9a0*/  ISETP.GT.AND P1, PT, R47, 0xf9, PT ;  /* 0x000000f92f00780c */ /* 0x000fe40003f24270 */
[----:B------:R-:W-:Y:S01]  /*d9b0*/  IADD3.X R29, R29, R31, R21, P2, P5 ;  /* 0x0000001f1d1d7210 */ /* 0x000fe200017ea415 */
[C---:B------:R-:W-:Y:S01]  /*d9c0*/  IMAD.IADD R7, R49.reuse, 0x1, R7 ;  /* 0x0000000131077824 */ /* 0x040fe200078e0207 */
[----:B------:R-:W-:Y:S01]  /*d9d0*/  LEA R2, P6, R16, UR8, 0x2 ;  /* 0x0000000810027c11 */ /* 0x000fe2000f8c10ff */
[----:B------:R-:W-:Y:S01]  /*d9e0*/  IMAD.WIDE.U32 R34, R34, R30, R10 ;  /* 0x0000001e22227225 */ /* 0x000fe200078e000a */
[----:B------:R-:W-:Y:S02]  /*d9f0*/  IADD3 R6, P5, P2, R178, R6, R36 ;  /* 0x00000006b2067210 */ /* 0x000fe40007abe024 */
[----:B------:R-:W-:Y:S01]  /*da00*/  LEA.HI.X R3, R16, UR9, R29, 0x2, P6 ;  /* 0x0000000910037c11 */ /* 0x000fe2000b0f141d */
[----:B------:R-:W-:Y:S01]  /*da10*/  IMAD.IADD R35, R49, 0x1, R35 ;  /* 0x0000000131237824 */ /* 0x000fe200078e0223 */
[----:B------:R-:W-:-:S02]  /*da20*/  ISETP.GT.AND P6, PT, R46, RZ, P1 ;  /* 0x000000ff2e00720c */ /* 0x000fc40000fc4270 */
[----:B------:R-:W-:Y:S01]  /*da30*/  IADD3.X R7, R179, R7, R37, P5, P2 ;  /* 0x00000007b3077210 */ /* 0x000fe20002fe4425 */
[----:B----4-:R-:W-:-:S04]  /*da40*/  FMUL R8, R54, UR27 ;  /* 0x0000001b36087c20 */ /* 0x010fc80008400000 */
[----:B---3--:R-:W-:Y:S01]  /*da50*/  FFMA R13, R20, UR26, R8 ;  /* 0x0000001a140d7c23 */ /* 0x008fe20008000008 */
[----:B------:R-:W-:-:S04]  /*da60*/  IADD3 R8, P5, P2, R178, R34, R36 ;  /* 0x00000022b2087210 */ /* 0x000fc80007abe024 */
[----:B------:R0:W-:Y:S01]  /*da70*/  @P4 STG.E desc[UR24][R18.64], R13 ;  /* 0x0000000d12004986 */ /* 0x0001e2000c101918 */
[----:B------:R-:W-:-:S05]  /*da80*/  IADD3 R10, P4, R4, R51, RZ ;  /* 0x00000033040a7210 */ /* 0x000fca0007f9e0ff */
[----:B------:R-:W-:Y:S02]  /*da90*/  IMAD.X R11, R5, 0x1, R33, P4 ;  /* 0x00000001050b7824 */ /* 0x000fe400020e0621 */
[----:B-1----:R-:W-:Y:S01]  /*daa0*/  IMAD.WIDE.U32 R4, R0, UR6, R6 ;  /* 0x0000000600047c25 */ /* 0x002fe2000f8e0006 */
[----:B------:R-:W-:Y:S06]  /*dab0*/  @!P6 BRA `(.L_x_219) ;  /* 0x000000000004e947 */ /* 0x000fec0003800000 */
[----:B------:R1:W5:Y:S02]  /*dac0*/  LDG.E.LTC128B R54, desc[UR24][R2.64] ;  /* 0x0000001802367981 */ /* 0x000364000c1e1920 */
.L_x_219:
[----:B------:R-:W-:Y:S05]  /*dad0*/  BSYNC B1 ;  /* 0x0000000000017941 */ /* 0x000fea0003800000 */
.L_x_218:
[----:B------:R-:W2:Y:S01]  /*dae0*/  LDL.LU R6, [R1+0x78] ;  /* 0x0000780001067983 */ /* 0x000ea20000300800 */
[----:B-1---5:R-:W-:Y:S01]  /*daf0*/  FMUL R3, R54, UR27 ;  /* 0x0000001b36037c20 */ /* 0x022fe20008400000 */
[----:B------:R-:W-:Y:S01]  /*db00*/  ISETP.GT.AND P0, PT, R46, 0x8, P0 ;  /* 0x000000082e00780c */ /* 0x000fe20000704270 */
[----:B------:R-:W-:Y:S01]  /*db10*/  IMAD.IADD R5, R48, 0x1, R5 ;  /* 0x0000000130057824 */ /* 0x000fe200078e0205 */
[----:B------:R-:W-:Y:S01]  /*db20*/  LEA R2, P4, R4, UR8, 0x2 ;  /* 0x0000000804027c11 */ /* 0x000fe2000f8810ff */
[----:B------:R-:W-:Y:S01]  /*db30*/  BSSY B1, `(.L_x_220) ;  /* 0x0000007000017945 */ /* 0x000fe20003800000 */
[----:B------:R-:W-:Y:S01]  /*db40*/  IADD3.X R9, R179, R35, R37, P5, P2 ;  /* 0x00000023b3097210 */ /* 0x000fe20002fe4425 */
[----:B--2---:R-:W-:Y:S01]  /*db50*/  FFMA R7, R6, UR26, R3 ;  /* 0x0000001a06077c23 */ /* 0x004fe20008000003 */
[----:B------:R-:W-:-:S04]  /*db60*/  LEA.HI.X R3, R4, UR9, R5, 0x2, P4 ;  /* 0x0000000904037c11 */ /* 0x000fc8000a0f1405 */
[----:B------:R1:W-:Y:S03]  /*db70*/  @P6 STG.E desc[UR24][R10.64], R7 ;  /* 0x000000070a006986 */ /* 0x0003e6000c101918 */
[----:B------:R-:W-:Y:S05]  /*db80*/  @!P0 BRA `(.L_x_221) ;  /* 0x0000000000048947 */ /* 0x000fea0003800000 */
[----:B------:R2:W5:Y:S02]  /*db90*/  LDG.E.LTC128B R54, desc[UR24][R2.64+0x20] ;  /* 0x0000201802367981 */ /* 0x000564000c1e1920 */
.L_x_221:
[----:B------:R-:W-:Y:S05]  /*dba0*/  BSYNC B1 ;  /* 0x0000000000017941 */ /* 0x000fea0003800000 */
.L_x_220:
[----:B------:R-:W1:Y:S01]  /*dbb0*/  LDL.LU R5, [R1+0x7c] ;  /* 0x00007c0001057983 */ /* 0x000e620000300800 */
[----:B------:R-:W-:Y:S01]  /*dbc0*/  ISETP.GT.AND P1, PT, R46, 0x8, P1 ;  /* 0x000000082e00780c */ /* 0x000fe20000f24270 */
[----:B-----5:R-:W-:Y:S01]  /*dbd0*/  FMUL R4, R54, UR27 ;  /* 0x0000001b36047c20 */ /* 0x020fe20008400000 */
[----:B--2---:R-:W-:Y:S01]  /*dbe0*/  IMAD.WIDE.U32 R2, R0, UR6, R8 ;  /* 0x0000000600027c25 */ /* 0x004fe2000f8e0008 */
[----:B------:R-:W-:Y:S03]  /*dbf0*/  BSSY B1, `(.L_x_222) ;  /* 0x0000008000017945 */ /* 0x000fe60003800000 */
[----:B------:R-:W-:Y:S02]  /*dc00*/  IMAD.IADD R3, R48, 0x1, R3 ;  /* 0x0000000130037824 */ /* 0x000fe400078e0203 */
[----:B-1----:R-:W-:-:S05]  /*dc10*/  FFMA R7, R5, UR26, R4 ;  /* 0x0000001a05077c23 */ /* 0x002fca0008000004 */
[----:B------:R1:W-:Y:S01]  /*dc20*/  @P0 STG.E desc[UR24][R18.64+0x20], R7 ;  /* 0x0000200712000986 */ /* 0x0003e2000c101918 */
[----:B------:R-:W-:-:S04]  /*dc30*/  LEA R4, P0, R2, UR8, 0x2 ;  /* 0x0000000802047c11 */ /* 0x000fc8000f8010ff */
[----:B------:R-:W-:Y:S01]  /*dc40*/  LEA.HI.X R5, R2, UR9, R3, 0x2, P0 ;  /* 0x0000000902057c11 */ /* 0x000fe200080f1403 */
[----:B------:R-:W-:Y:S08]  /*dc50*/  @!P1 BRA `(.L_x_223) ;  /* 0x0000000000049947 */ /* 0x000ff00003800000 */
[----:B------:R2:W5:Y:S02]  /*dc60*/  LDG.E.LTC128B R54, desc[UR24][R4.64+0x20] ;  /* 0x0000201804367981 */ /* 0x000564000c1e1920 */
.L_x_223:
[----:B------:R-:W-:Y:S05]  /*dc70*/  BSYNC B1 ;  /* 0x0000000000017941 */ /* 0x000fea0003800000 */
.L_x_222:
[----:B------:R-:W3:Y:S01]  /*dc80*/  LDL.LU R0, [R1+0xa0] ;  /* 0x0000a00001007983 */ /* 0x000ee20000300800 */
[----:B-----5:R-:W-:-:S04]  /*dc90*/  FMUL R54, R54, UR27 ;  /* 0x0000001b36367c20 */ /* 0x020fc80008400000 */
[----:B---3--:R-:W-:Y:S01]  /*dca0*/  FFMA R3, R0, UR26, R54 ;  /* 0x0000001a00037c23 */ /* 0x008fe20008000036 */
[----:B------:R-:W-:Y:S06]  /*dcb0*/  @!P1 BRA `(.L_x_224) ;  /* 0x0000002400c49947 */ /* 0x000fec0003800000 */
[----:B------:R3:W-:Y:S01]  /*dcc0*/  STG.E desc[UR24][R10.64+0x20], R3 ;  /* 0x000020030a007986 */ /* 0x0007e2000c101918 */
[----:B------:R-:W-:Y:S05]  /*dcd0*/  BRA `(.L_x_224) ;  /* 0x0000002400bc7947 */ /* 0x000fea0003800000 */
.L_x_33:
[----:B------:R-:W-:Y:S01]  /*dce0*/  ISETP.GT.AND P0, PT, R47, 0x1, PT ;  /* 0x000000012f00780c */ /* 0x000fe20003f04270 */
[----:B------:R-:W-:Y:S01]  /*dcf0*/  ULDC.64 UR6, c[0x0][0x6c0] ;  /* 0x0001b00000067ab9 */ /* 0x000fe20000000a00 */
[----:B-----5:R-:W3:Y:S01]  /*dd00*/  LDL.LU R0, [R1+0x10] ;  /* 0x0000100001007983 */ /* 0x020ee20000300800 */
[----:B------:R-:W-:Y:S01]  /*dd10*/  LEA R26, P5, R24, UR6, 0x2 ;  /* 0x00000006181a7c11 */ /* 0x000fe2000f8a10ff */
[----:B------:R-:W-:Y:S01]  /*dd20*/  FMUL R31, R3, UR26 ;  /* 0x0000001a031f7c20 */ /* 0x000fe20008400000 */
[----:B------:R-:W-:Y:S01]  /*dd30*/  ISETP.GT.AND P4, PT, R46, RZ, P0 ;  /* 0x000000ff2e00720c */ /* 0x000fe20000784270 */
[----:B------:R-:W-:Y:S01]  /*dd40*/  FMUL R35, R4, UR26 ;  /* 0x0000001a04237c20 */ /* 0x000fe20008400000 */
[----:B------:R-:W-:Y:S01]  /*dd50*/  ISETP.GT.AND P1, PT, R46, 0x8, P1 ;  /* 0x000000082e00780c */ /* 0x000fe20000f24270 */
[----:B------:R-:W-:Y:S01]  /*dd60*/  FMUL R37, R5, UR26 ;  /* 0x0000001a05257c20 */ /* 0x000fe20008400000 */
[----:B------:R-:W-:Y:S01]  /*dd70*/  LEA.HI.X R27, R24, UR7, R41, 0x2, P5 ;  /* 0x00000007181b7c11 */ /* 0x000fe2000a8f1429 */
[----:B------:R-:W-:Y:S01]  /*dd80*/  FMUL R39, R6, UR26 ;  /* 0x0000001a06277c20 */ /* 0x000fe20008400000 */
[----:B------:R-:W-:Y:S01]  /*dd90*/  LEA R24, P5, R32, R26, 0x2 ;  /* 0x0000001a20187211 */ /* 0x000fe200078a10ff */
[----:B------:R-:W-:Y:S01]  /*dda0*/  FMUL R41, R7, UR26 ;  /* 0x0000001a07297c20 */ /* 0x000fe20008400000 */
[----:B------:R-:W-:Y:S01]  /*ddb0*/  ISETP.GT.AND P0, PT, R46, 0x8, P0 ;  /* 0x000000082e00780c */ /* 0x000fe20000704270 */
[----:B------:R0:W-:Y:S01]  /*ddc0*/  @P2 STG.E desc[UR24][R26.64], R31 ;  /* 0x0000001f1a002986 */ /* 0x0001e2000c101918 */
[C-C-:B------:R-:W-:Y:S01]  /*ddd0*/  LEA.HI.X R25, R32.reuse, R27, R33.reuse, 0x2, P5 ;  /* 0x0000001b20197211 */ /* 0x140fe200028f1421 */
[----:B------:R-:W-:Y:S01]  /*dde0*/  FMUL R11, R11, UR26 ;  /* 0x0000001a0b0b7c20 */ /* 0x000fe20008400000 */
[C---:B------:R-:W-:Y:S01]  /*ddf0*/  SHF.L.U32 R3, R32.reuse, 0x5, RZ ;  /* 0x0000000520037819 */ /* 0x040fe200000006ff */
[----:B------:R-:W-:Y:S01]  /*de00*/  FMUL R13, R13, UR26 ;  /* 0x0000001a0d0d7c20 */ /* 0x000fe20008400000 */
[----:B------:R-:W-:Y:S01]  /*de10*/  SHF.L.U64.HI R29, R32, 0x5, R33 ;  /* 0x00000005201d7819 */ /* 0x000fe20000010221 */
[----:B------:R4:W-:Y:S01]  /*de20*/  @P4 STG.E desc[UR24][R24.64], R35 ;  /* 0x0000002318004986 */ /* 0x0009e2000c101918 */
[----:B------:R-:W-:Y:S01]  /*de30*/  IADD3 R4, P2, R3, R24, RZ ;  /* 0x0000001803047210 */ /* 0x000fe20007f5e0ff */
[----:B------:R-:W-:-:S02]  /*de40*/  IMAD R33, R33, 0x1c, RZ ;  /* 0x0000001c21217824 */ /* 0x000fc400078e02ff */
[----:B------:R-:W-:Y:S01]  /*de50*/  FMUL R15, R15, UR26 ;  /* 0x0000001a0f0f7c20 */ /* 0x000fe20008400000 */
[----:B------:R1:W-:Y:S01]  /*de60*/  @P1 STG.E desc[UR24][R26.64+0x20], R37 ;  /* 0x000020251a001986 */ /* 0x0003e2000c101918 */
[----:B------:R-:W-:Y:S01]  /*de70*/  ISETP.GT.AND P1, PT, R47, 0x8, PT ;  /* 0x000000082f00780c */ /* 0x000fe20003f24270 */
[----:B------:R-:W-:Y:S01]  /*de80*/  IMAD.X R5, R29, 0x1, R25, P2 ;  /* 0x000000011d057824 */ /* 0x000fe200010e0619 */
[C---:B------:R-:W-:Y:S01]  /*de90*/  ISETP.GT.AND P2, PT, R47.reuse, 0x10, PT ;  /* 0x000000102f00780c */ /* 0x040fe20003f44270 */
[----:B------:R2:W-:Y:S01]  /*dea0*/  @P0 STG.E desc[UR24][R24.64+0x20], R39 ;  /* 0x0000202718000986 */ /* 0x0005e2000c101918 */
[----:B------:R-:W-:Y:S01]  /*deb0*/  ISETP.GT.AND P0, PT, R47, 0x9, PT ;  /* 0x000000092f00780c */ /* 0x000fe20003f04270 */
[----:B0-----:R-:W-:Y:S01]  /*dec0*/  FMUL R31, R9, UR26 ;  /* 0x0000001a091f7c20 */ /* 0x001fe20008400000 */
[----:B------:R-:W-:Y:S01]  /*ded0*/  ISETP.GT.AND P4, PT, R46, RZ, P1 ;  /* 0x000000ff2e00720c */ /* 0x000fe20000f84270 */
[----:B------:R-:W-:Y:S01]  /*dee0*/  IMAD.WIDE.U32 R6, R32, 0x1c, R4 ;  /* 0x0000001c20067825 */ /* 0x000fe200078e0004 */
[----:B------:R-:W-:-:S03]  /*def0*/  ISETP.GT.AND P5, PT, R46, RZ, P0 ;  /* 0x000000ff2e00720c */ /* 0x000fc600007a4270 */
[----:B----4-:R-:W-:Y:S01]  /*df00*/  FMUL R35, R10, UR26 ;  /* 0x0000001a0a237c20 */ /* 0x010fe20008400000 */
[----:B------:R-:W-:Y:S01]  /*df10*/  ISETP.GT.AND P1, PT, R46, 0x8, P1 ;  /* 0x000000082e00780c */ /* 0x000fe20000f24270 */
[----:B-1----:R-:W-:Y:S01]  /*df20*/  FMUL R27, R8, UR26 ;  /* 0x0000001a081b7c20 */ /* 0x002fe20008400000 */
[C---:B------:R-:W-:Y:S01]  /*df30*/  ISETP.GT.AND P0, PT, R46.reuse, 0x8, P0 ;  /* 0x000000082e00780c */ /* 0x040fe20000704270 */
[----:B------:R-:W-:Y:S01]  /*df40*/  IMAD.IADD R7, R33, 0x1, R7 ;  /* 0x0000000121077824 */ /* 0x000fe200078e0207 */
[----:B------:R-:W-:Y:S01]  /*df50*/  ISETP.GT.AND P6, PT, R46, RZ, P2 ;  /* 0x000000ff2e00720c */ /* 0x000fe200017c4270 */
[----:B--2---:R-:W-:Y:S01]  /*df60*/  IMAD.WIDE.U32 R24, R32, 0x1c, R24 ;  /* 0x0000001c20187825 */ /* 0x004fe200078e0018 */
[----:B------:R-:W-:-:S03]  /*df70*/  ISETP.GT.AND P2, PT, R46, 0x8, P2 ;  /* 0x000000082e00780c */ /* 0x000fc60001744270 */
[----:B------:R-:W-:Y:S01]  /*df80*/  FMUL R17, R17, UR26 ;  /* 0x0000001a11117c20 */ /* 0x000fe20008400000 */
[----:B------:R-:W-:-:S05]  /*df90*/  IMAD.IADD R25, R33, 0x1, R25 ;  /* 0x0000000121197824 */ /* 0x000fca00078e0219 */
[----:B------:R-:W-:Y:S01]  /*dfa0*/  @P4 STG.E desc[UR24][R24.64], R41 ;  /* 0x0000002918004986 */ /* 0x000fe2000c101918 */
[----:B------:R-:W-:-:S03]  /*dfb0*/  ISETP.GT.AND P4, PT, R47, 0x11, PT ;  /* 0x000000112f00780c */ /* 0x000fc60003f84270 */
[----:B------:R0:W-:Y:S01]  /*dfc0*/  @P5 STG.E desc[UR24][R4.64], R27 ;  /* 0x0000001b04005986 */ /* 0x0001e2000c101918 */
[C---:B------:R-:W-:Y:S02]  /*dfd0*/  ISETP.GT.AND P5, PT, R46.reuse, RZ, P4 ;  /* 0x000000ff2e00720c */ /* 0x040fe400027a4270 */
[----:B------:R-:W-:Y:S01]  /*dfe0*/  ISETP.GT.AND P4, PT, R46, 0x8, P4 ;  /* 0x000000082e00780c */ /* 0x000fe20002784270 */
[----:B------:R1:W-:Y:S01]  /*dff0*/  @P1 STG.E desc[UR24][R24.64+0x20], R31 ;  /* 0x0000201f18001986 */ /* 0x0003e2000c101918 */
[----:B------:R-:W-:-:S03]  /*e000*/  IADD3 R8, P1, R3, R4, RZ ;  /* 0x0000000403087210 */ /* 0x000fc60007f3e0ff */
[----:B------:R2:W-:Y:S01]  /*e010*/  @P0 STG.E desc[UR24][R4.64+0x20], R35 ;  /* 0x0000202304000986 */ /* 0x0005e2000c101918 */
[----:B------:R-:W-:Y:S01]  /*e020*/  ISETP.GT.AND P0, PT, R47, 0x18, PT ;  /* 0x000000182f00780c */ /* 0x000fe20003f04270 */
[----:B------:R-:W-:Y:S01]  /*e030*/  IMAD.X R9, R29, 0x1, R5, P1 ;  /* 0x000000011d097824 */ /* 0x000fe200008e0605 */
[----:B------:R-:W-:Y:S01]  /*e040*/  ISETP.GT.AND P1, PT, R47, 0x19, PT ;  /* 0x000000192f00780c */ /* 0x000fe20003f24270 */
[----:B0-----:R-:W-:Y:S01]  /*e050*/  FMUL R27, R12, UR26 ;  /* 0x0000001a0c1b7c20 */ /* 0x001fe20008400000 */
[----:B------:R0:W-:Y:S01]  /*e060*/  @P6 STG.E desc[UR24][R6.64], R11 ;  /* 0x0000000b06006986 */ /* 0x0001e2000c101918 */
[----:B------:R-:W-:Y:S01]  /*e070*/  ISETP.GT.AND P6, PT, R46, RZ, P0 ;  /* 0x000000ff2e00720c */ /* 0x000fe200007c4270 */
[----:B-1----:R-:W-:Y:S02]  /*e080*/  FMUL R25, R16, UR26 ;  /* 0x0000001a10197c20 */ /* 0x002fe40008400000 */
[----:B------:R-:W-:Y:S01]  /*e090*/  @P5 STG.E desc[UR24][R8.64], R27 ;  /* 0x0000001b08005986 */ /* 0x000fe2000c101918 */
[----:B------:R-:W-:Y:S01]  /*e0a0*/  ISETP.GT.AND P5, PT, R46, RZ, P1 ;  /* 0x000000ff2e00720c */ /* 0x000fe20000fa4270 */
[----:B--2---:R-:W-:-:S02]  /*e0b0*/  IMAD.WIDE.U32 R4, R32, 0x1c, R8 ;  /* 0x0000001c20047825 */ /* 0x004fc400078e0008 */
[----:B------:R1:W-:Y:S01]  /*e0c0*/  @P2 STG.E desc[UR24][R6.64+0x20], R13 ;  /* 0x0000200d06002986 */ /* 0x0003e2000c101918 */
[----:B------:R-:W-:Y:S01]  /*e0d0*/  ISETP.GT.AND P0, PT, R46, 0x8, P0 ;  /* 0x000000082e00780c */ /* 0x000fe20000704270 */
[----:B------:R-:W-:Y:S02]  /*e0e0*/  IMAD.IADD R5, R33, 0x1, R5 ;  /* 0x0000000121057824 */ /* 0x000fe400078e0205 */
[----:B0-----:R-:W-:Y:S01]  /*e0f0*/  FMUL R11, R14, UR26 ;  /* 0x0000001a0e0b7c20 */ /* 0x001fe20008400000 */
[----:B------:R-:W-:-:S04]  /*e100*/  ISETP.GT.AND P1, PT, R46, 0x8, P1 ;  /* 0x000000082e00780c */ /* 0x000fc80000f24270 */
[----:B------:R0:W-:Y:S01]  /*e110*/  @P4 STG.E desc[UR24][R8.64+0x20], R11 ;  /* 0x0000200b08004986 */ /* 0x0001e2000c101918 */
[----:B------:R-:W-:Y:S02]  /*e120*/  ISETP.GT.AND P4, PT, R47, 0x21, PT ;  /* 0x000000212f00780c */ /* 0x000fe40003f84270 */
[----:B-1----:R-:W-:Y:S01]  /*e130*/  IADD3 R6, P2, R3, R8, RZ ;  /* 0x0000000803067210 */ /* 0x002fe20007f5e0ff */
[----:B------:R1:W-:Y:S04]  /*e140*/  @P6 STG.E desc[UR24][R4.64], R15 ;  /* 0x0000000f04006986 */ /* 0x0003e8000c101918 */
[----:B------:R-:W-:Y:S01]  /*e150*/  IMAD.X R7, R29, 0x1, R9, P2 ;  /* 0x000000011d077824 */ /* 0x000fe200010e0609 */
[----:B------:R-:W-:Y:S02]  /*e160*/  ISETP.GT.AND P2, PT, R47, 0x20, PT ;  /* 0x000000202f00780c */ /* 0x000fe40003f44270 */
[----:B0-----:R-:W-:-:S02]  /*e170*/  IADD3 R8, P6, R3, R6, RZ ;  /* 0x0000000603087210 */ /* 0x001fc40007fde0ff */
[----:B------:R0:W-:Y:S01]  /*e180*/  @P5 STG.E desc[UR24][R6.64], R25 ;  /* 0x0000001906005986 */ /* 0x0001e2000c101918 */
[----:B------:R-:W-:Y:S01]  /*e190*/  ISETP.GT.AND P5, PT, R46, RZ, P2 ;  /* 0x000000ff2e00720c */ /* 0x000fe200017a4270 */
[----:B------:R-:W-:-:S04]  /*e1a0*/  IMAD.WIDE.U32 R12, R32, 0x1c, R6 ;  /* 0x0000001c200c7825 */ /* 0x000fc800078e0006 */
[----:B-1----:R-:W-:Y:S01]  /*e1b0*/  FMUL R15, R18, UR26 ;  /* 0x0000001a120f7c20 */ /* 0x002fe20008400000 */
[----:B------:R-:W-:Y:S01]  /*e1c0*/  IMAD.X R9, R29, 0x1, R7, P6 ;  /* 0x000000011d097824 */ /* 0x000fe200030e0607 */
[----:B------:R-:W-:Y:S01]  /*e1d0*/  ISETP.GT.AND P6, PT, R46, RZ, P4 ;  /* 0x000000ff2e00720c */ /* 0x000fe200027c4270 */
[----:B------:R-:W-:Y:S01]  /*e1e0*/  FMUL R19, R19, UR26 ;  /* 0x0000001a13137c20 */ /* 0x000fe20008400000 */
[----:B------:R-:W-:Y:S01]  /*e1f0*/  IADD3 R13, R33, R13, RZ ;  /* 0x0000000d210d7210 */ /* 0x000fe20007ffe0ff */
[----:B------:R1:W-:Y:S01]  /*e200*/  @P0 STG.E desc[UR24][R4.64+0x20], R17 ;  /* 0x0000201104000986 */ /* 0x0003e2000c101918 */
[----:B0-----:R-:W-:Y:S01]  /*e210*/  FMUL R25, R20, UR26 ;  /* 0x0000001a14197c20 */ /* 0x001fe20008400000 */
[----:B------:R-:W-:Y:S02]  /*e220*/  ISETP.GT.AND P2, PT, R46, 0x8, P2 ;  /* 0x000000082e00780c */ /* 0x000fe40001744270 */
[----:B------:R0:W-:Y:S01]  /*e230*/  @P1 STG.E desc[UR24][R6.64+0x20], R15 ;  /* 0x0000200f06001986 */ /* 0x0001e2000c101918 */
[----:B------:R-:W-:Y:S01]  /*e240*/  ISETP.GT.AND P1, PT, R47, 0x28, PT ;  /* 0x000000282f00780c */ /* 0x000fe20003f24270 */
[----:B------:R-:W-:-:S02]  /*e250*/  IMAD.WIDE.U32 R10, R32, 0x1c, R8 ;  /* 0x0000001c200a7825 */ /* 0x000fc400078e0008 */
[----:B------:R-:W-:Y:S01]  /*e260*/  @P5 STG.E desc[UR24][R12.64], R19 ;  /* 0x000000130c005986 */ /* 0x000fe2000c101918 */
[----:B------:R-:W-:Y:S01]  /*e270*/  ISETP.GT.AND P0, PT, R47, 0x29, PT ;  /* 0x000000292f00780c */ /* 0x000fe20003f04270 */
[----:B------:R-:W-:Y:S01]  /*e280*/  FMUL R21, R21, UR26 ;  /* 0x0000001a15157c20 */ /* 0x000fe20008400000 */
[C---:B------:R-:W-:Y:S01]  /*e290*/  ISETP.GT.AND P4, PT, R46.reuse, 0x8, P4 ;  /* 0x000000082e00780c */ /* 0x040fe20002784270 */
[----:B------:R-:W-:Y:S01]  /*e2a0*/  IMAD.IADD R11, R33, 0x1, R11 ;  /* 0x00000001210b7824 */ /* 0x000fe200078e020b */
[----:B-1----:R-:W-:Y:S01]  /*e2b0*/  IADD3 R4, P5, R3, R8, RZ ;  /* 0x0000000803047210 */ /* 0x002fe20007fbe0ff */
[----:B------:R-:W-:Y:S01]  /*e2c0*/  @P6 STG.E desc[UR24][R8.64], R25 ;  /* 0x0000001908006986 */ /* 0x000fe2000c101918 */
[----:B------:R-:W-:-:S03]  /*e2d0*/  ISETP.GT.AND P6, PT, R46, RZ, P1 ;  /* 0x000000ff2e00720c */ /* 0x000fc60000fc4270 */
[----:B------:R-:W-:Y:S01]  /*e2e0*/  IMAD.X R5, R29, 0x1, R9, P5 ;  /* 0x000000011d057824 */ /* 0x000fe200028e0609 */
[C---:B------:R-:W-:Y:S01]  /*e2f0*/  ISETP.GT.AND P5, PT, R46.reuse, RZ, P0 ;  /* 0x000000ff2e00720c */ /* 0x040fe200007a4270 */
[----:B------:R-:W-:Y:S01]  /*e300*/  FMUL R23, R23, UR26 ;  /* 0x0000001a17177c20 */ /* 0x000fe20008400000 */
[----:B------:R-:W-:Y:S01]  /*e310*/  ISETP.GT.AND P1, PT, R46, 0x8, P1 ;  /* 0x000000082e00780c */ /* 0x000fe20000f24270 */
[----:B0-----:R-:W-:Y:S01]  /*e320*/  FMUL R15, R22, UR26 ;  /* 0x0000001a160f7c20 */ /* 0x001fe20008400000 */
[----:B------:R-:W-:Y:S01]  /*e330*/  FMUL R153, R153, UR26 ;  /* 0x0000001a99997c20 */ /* 0x000fe20008400000 */
[----:B------:R0:W-:Y:S01]  /*e340*/  @P2 STG.E desc[UR24][R12.64+0x20], R21 ;  /* 0x000020150c002986 */ /* 0x0001e2000c101918 */
[----:B------:R-:W-:-:S03]  /*e350*/  ISETP.GT.AND P2, PT, R47, 0x30, PT ;  /* 0x000000302f00780c */ /* 0x000fc60003f44270 */
[----:B------:R1:W-:Y:S01]  /*e360*/  @P4 STG.E desc[UR24][R8.64+0x20], R15 ;  /* 0x0000200f08004986 */ /* 0x0003e2000c101918 */
[----:B------:R-:W-:-:S03]  /*e370*/  ISETP.GT.AND P0, PT, R46, 0x8, P0 ;  /* 0x000000082e00780c */ /* 0x000fc60000704270 */
[----:B------:R-:W-:Y:S01]  /*e380*/  @P6 STG.E desc[UR24][R10.64], R23 ;  /* 0x000000170a006986 */ /* 0x000fe2000c101918 */
[----:B------:R-:W-:Y:S01]  /*e390*/  ISETP.GT.AND P4, PT, R46, RZ, P2 ;  /* 0x000000ff2e00720c */ /* 0x000fe20001784270 */
[----:B0-----:R-:W-:Y:S02]  /*e3a0*/  FMUL R13, R154, UR26 ;  /* 0x0000001a9a0d7c20 */ /* 0x001fe40008400000 */
[----:B------:R-:W-:Y:S01]  /*e3b0*/  @P5 STG.E desc[UR24][R4.64], R153 ;  /* 0x0000009904005986 */ /* 0x000fe2000c101918 */
[----:B------:R-:W-:Y:S01]  /*e3c0*/  ISETP.GT.AND P5, PT, R47, 0x31, PT ;  /* 0x000000312f00780c */ /* 0x000fe20003fa4270 */
[----:B------:R-:W-:Y:S02]  /*e3d0*/  IMAD.WIDE.U32 R6, R32, 0x1c, R4 ;  /* 0x0000001c20067825 */ /* 0x000fe400078e0004 */
[----:B------:R-:W-:Y:S01]  /*e3e0*/  @P1 STG.E desc[UR24][R10.64+0x20], R13 ;  /* 0x0000200d0a001986 */ /* 0x000fe2000c101918 */
[----:B------:R-:W-:Y:S01]  /*e3f0*/  ISETP.GT.AND P1, PT, R46, RZ, P5 ;  /* 0x000000ff2e00720c */ /* 0x000fe20002f24270 */
[----:B------:R-:W-:-:S02]  /*e400*/  FMUL R155, R155, UR26 ;  /* 0x0000001a9b9b7c20 */ /* 0x000fc40008400000 */
[----:B------:R-:W2:Y:S01]  /*e410*/  LDL.LU R18, [R1+0xc] ;  /* 0x00000c0001127983 */ /* 0x000ea20000300800 */
[----:B-1----:R-:W-:Y:S01]  /*e420*/  IADD3 R8, P6, R3, R4, RZ ;  /* 0x0000000403087210 */ /* 0x002fe20007fde0ff */
[----:B------:R-:W-:Y:S01]  /*e430*/  IMAD.IADD R7, R33, 0x1, R7 ;  /* 0x0000000121077824 */ /* 0x000fe200078e0207 */
[----:B------:R-:W-:Y:S01]  /*e440*/  ISETP.GT.AND P2, PT, R46, 0x8, P2 ;  /* 0x000000082e00780c */ /* 0x000fe20001744270 */
[----:B------:R-:W-:Y:S01]  /*e450*/  FMUL R17, R156, UR26 ;  /* 0x0000001a9c117c20 */ /* 0x000fe20008400000 */
[----:B------:R0:W-:Y:S01]  /*e460*/  @P0 STG.E desc[UR24][R4.64+0x20], R155 ;  /* 0x0000209b04000986 */ /* 0x0001e2000c101918 */
[----:B------:R-:W-:Y:S02]  /*e470*/  IMAD.X R9, R29, 0x1, R5, P6 ;  /* 0x000000011d097824 */ /* 0x000fe400030e0605 */
[----:B------:R-:W-:Y:S01]  /*e480*/  FMUL R157, R157, UR26 ;  /* 0x0000001a9d9d7c20 */ /* 0x000fe20008400000 */
[C---:B------:R-:W-:Y:S01]  /*e490*/  ISETP.GT.AND P0, PT, R47.reuse, 0x38, PT ;  /* 0x000000382f00780c */ /* 0x040fe20003f04270 */
[----:B------:R1:W-:Y:S01]  /*e4a0*/  @P4 STG.E desc[UR24][R6.64], R17 ;  /* 0x0000001106004986 */ /* 0x0003e2000c101918 */
[----:B------:R-:W-:Y:S01]  /*e4b0*/  ISETP.GT.AND P4, PT, R47, 0x39, PT ;  /* 0x000000392f00780c */ /* 0x000fe20003f84270 */
[----:B------:R-:W-:Y:S01]  /*e4c0*/  FMUL R15, R158, UR26 ;  /* 0x0000001a9e0f7c20 */ /* 0x000fe20008400000 */
[C---:B------:R-:W-:Y:S01]  /*e4d0*/  ISETP.GT.AND P5, PT, R46.reuse, 0x8, P5 ;  /* 0x000000082e00780c */ /* 0x040fe20002fa4270 */
[----:B------:R-:W-:Y:S01]  /*e4e0*/  @P1 STG.E desc[UR24][R8.64], R157 ;  /* 0x0000009d08001986 */ /* 0x000fe2000c101918 */
[----:B------:R-:W-:-:S02]  /*e4f0*/  ISETP.GT.AND P6, PT, R46, RZ, P0 ;  /* 0x000000ff2e00720c */ /* 0x000fc400007c4270 */
[----:B------:R-:W-:Y:S01]  /*e500*/  ISETP.GT.AND P1, PT, R46, RZ, P4 ;  /* 0x000000ff2e00720c */ /* 0x000fe20002724270 */
[----:B------:R4:W-:Y:S01]  /*e510*/  @P2 STG.E desc[UR24][R6.64+0x20], R15 ;  /* 0x0000200f06002986 */ /* 0x0009e2000c101918 */
[----:B0-----:R-:W-:-:S04]  /*e520*/  IMAD.WIDE.U32 R4, R32, 0x1c, R8 ;  /* 0x0000001c20047825 */ /* 0x001fc800078e0008 */
[----:B------:R-:W-:Y:S01]  /*e530*/  FMUL R159, R159, UR26 ;  /* 0x0000001a9f9f7c20 */ /* 0x000fe20008400000 */
[----:B------:R-:W-:Y:S01]  /*e540*/  FMUL R161, R161, UR26 ;  /* 0x0000001aa1a17c20 */ /* 0x000fe20008400000 */
[----:B-1----:R-:W-:Y:S01]  /*e550*/  FMUL R17, R160, UR26 ;  /* 0x0000001aa0117c20 */ /* 0x002fe20008400000 */
[----:B------:R-:W-:Y:S02]  /*e560*/  IMAD.IADD R5, R33, 0x1, R5 ;  /* 0x0000000121057824 */ /* 0x000fe400078e0205 */
[----:B------:R-:W-:Y:S01]  /*e570*/  FMUL R19, R162, UR26 ;  /* 0x0000001aa2137c20 */ /* 0x000fe20008400000 */
[----:B------:R-:W-:Y:S01]  /*e580*/  FMUL R163, R163, UR26 ;  /* 0x0000001aa3a37c20 */ /* 0x000fe20008400000 */
[----:B------:R-:W-:Y:S01]  /*e590*/  FMUL R165, R165, UR26 ;  /* 0x0000001aa5a57c20 */ /* 0x000fe20008400000 */
[----:B------:R-:W-:Y:S01]  /*e5a0*/  FMUL R21, R166, UR26 ;  /* 0x0000001aa6157c20 */ /* 0x000fe20008400000 */
[----:B------:R-:W-:Y:S01]  /*e5b0*/  FMUL R167, R167, UR26 ;  /* 0x0000001aa7a77c20 */ /* 0x000fe20008400000 */
[----:B------:R-:W-:Y:S01]  /*e5c0*/  FMUL R169, R169, UR26 ;  /* 0x0000001aa9a97c20 */ /* 0x000fe20008400000 */
[----:B----4-:R-:W-:Y:S01]  /*e5d0*/  IADD3 R6, P2, R3, R8, RZ ;  /* 0x0000000803067210 */ /* 0x010fe20007f5e0ff */
[----:B------:R-:W-:Y:S04]  /*e5e0*/  @P5 STG.E desc[UR24][R8.64+0x20], R159 ;  /* 0x0000209f08005986 */ /* 0x000fe8000c101918 */
[----:B------:R-:W-:Y:S01]  /*e5f0*/  IMAD.X R7, R29, 0x1, R9, P2 ;  /* 0x000000011d077824 */ /* 0x000fe200010e0609 */
[----:B------:R-:W-:Y:S01]  /*e600*/  IADD3 R10, P5, R3, R6, RZ ;  /* 0x00000006030a7210 */ /* 0x000fe20007fbe0ff */
[----:B------:R0:W-:Y:S01]  /*e610*/  @P6 STG.E desc[UR24][R4.64], R17 ;  /* 0x0000001104006986 */ /* 0x0001e2000c101918 */
[----:B------:R-:W-:-:S02]  /*e620*/  ISETP.GT.AND P2, PT, R47, 0x40, PT ;  /* 0x000000402f00780c */ /* 0x000fc40003f44270 */
[C---:B------:R-:W-:Y:S01]  /*e630*/  ISETP.GT.AND P0, PT, R46.reuse, 0x8, P0 ;  /* 0x000000082e00780c */ /* 0x040fe20000704270 */
[----:B------:R-:W-:Y:S01]  /*e640*/  @P1 STG.E desc[UR24][R6.64], R161 ;  /* 0x000000a106001986 */ /* 0x000fe2000c101918 */
[----:B------:R-:W-:Y:S01]  /*e650*/  ISETP.GT.AND P1, PT, R47, 0x41, PT ;  /* 0x000000412f00780c */ /* 0x000fe20003f24270 */
[--C-:B------:R-:W-:Y:S01]  /*e660*/  IMAD.X R11, R29, 0x1, R7.reuse, P5 ;  /* 0x000000011d0b7824 */ /* 0x100fe200028e0607 */
[C---:B------:R-:W-:Y:S01]  /*e670*/  ISETP.GT.AND P4, PT, R46.reuse, 0x8, P4 ;  /* 0x000000082e00780c */ /* 0x040fe20002784270 */
[----:B------:R-:W-:Y:S01]  /*e680*/  FMUL R171, R171, UR26 ;  /* 0x0000001aabab7c20 */ /* 0x000fe20008400000 */
[C---:B------:R-:W-:Y:S01]  /*e690*/  ISETP.GT.AND P6, PT, R46.reuse, RZ, P2 ;  /* 0x000000ff2e00720c */ /* 0x040fe200017c4270 */
[----:B------:R-:W-:Y:S01]  /*e6a0*/  FMUL R173, R173, UR26 ;  /* 0x0000001aadad7c20 */ /* 0x000fe20008400000 */
[----:B------:R-:W-:Y:S01]  /*e6b0*/  ISETP.GT.AND P5, PT, R46, RZ, P1 ;  /* 0x000000ff2e00720c */ /* 0x000fe20000fa4270 */
[----:B------:R-:W-:Y:S01]  /*e6c0*/  IMAD.WIDE.U32 R12, R32, 0x1c, R6 ;  /* 0x0000001c200c7825 */ /* 0x000fe200078e0006 */
[----:B------:R-:W-:-:S03]  /*e6d0*/  ISETP.GT.AND P2, PT, R46, 0x8, P2 ;  /* 0x000000082e00780c */ /* 0x000fc60001744270 */
[----:B0-----:R-:W-:Y:S01]  /*e6e0*/  FMUL R17, R164, UR26 ;  /* 0x0000001aa4117c20 */ /* 0x001fe20008400000 */
[----:B------:R-:W-:Y:S01]  /*e6f0*/  FMUL R175, R175, UR26 ;  /* 0x0000001aafaf7c20 */ /* 0x000fe20008400000 */
[----:B------:R-:W-:Y:S01]  /*e700*/  FMUL R177, R177, UR26 ;  /* 0x0000001ab1b17c20 */ /* 0x000fe20008400000 */
[----:B------:R-:W-:Y:S01]  /*e710*/  IADD3 R13, R33, R13, RZ ;  /* 0x0000000d210d7210 */ /* 0x000fe20007ffe0ff */
[----:B------:R-:W-:Y:S01]  /*e720*/  @P0 STG.E desc[UR24][R4.64+0x20], R19 ;  /* 0x0000201304000986 */ /* 0x000fe2000c101918 */
[----:B------:R-:W-:-:S03]  /*e730*/  ISETP.GT.AND P0, PT, R47, 0x48, PT ;  /* 0x000000482f00780c */ /* 0x000fc60003f04270 */
[----:B------:R0:W-:Y:S01]  /*e740*/  @P4 STG.E desc[UR24][R6.64+0x20], R163 ;  /* 0x000020a306004986 */ /* 0x0001e2000c101918 */
[----:B------:R-:W-:-:S03]  /*e750*/  ISETP.GT.AND P1, PT, R46, 0x8, P1 ;  /* 0x000000082e00780c */ /* 0x000fc60000f24270 */
[----:B------:R-:W-:Y:S01]  /*e760*/  @P6 STG.E desc[UR24][R12.64], R17 ;  /* 0x000000110c006986 */ /* 0x000fe2000c101918 */
[----:B------:R-:W-:-:S03]  /*e770*/  ISETP.GT.AND P4, PT, R46, RZ, P0 ;  /* 0x000000ff2e00720c */ /* 0x000fc60000784270 */
[----:B------:R-:W-:Y:S04]  /*e780*/  @P5 STG.E desc[UR24][R10.64], R165 ;  /* 0x000000a50a005986 */ /* 0x000fe8000c101918 */
[----:B------:R1:W-:Y:S01]  /*e790*/  @P2 STG.E desc[UR24][R12.64+0x20], R21 ;  /* 0x000020150c002986 */ /* 0x0003e2000c101918 */
[----:B------:R-:W-:Y:S01]  /*e7a0*/  ISETP.GT.AND P2, PT, R47, 0x49, PT ;  /* 0x000000492f00780c */ /* 0x000fe20003f44270 */
[----:B------:R-:W-:-:S04]  /*e7b0*/  IMAD.WIDE.U32 R8, R32, 0x1c, R10 ;  /* 0x0000001c20087825 */ /* 0x000fc800078e000a */
[----:B------:R-:W-:Y:S01]  /*e7c0*/  FMUL R181, R181, UR26 ;  /* 0x0000001ab5b57c20 */ /* 0x000fe20008400000 */
[----:B------:R-:W-:Y:S01]  /*e7d0*/  FMUL R183, R183, UR26 ;  /* 0x0000001ab7b77c20 */ /* 0x000fe20008400000 */
[----:B------:R-:W-:Y:S01]  /*e7e0*/  ISETP.GT.AND P5, PT, R46, RZ, P2 ;  /* 0x000000ff2e00720c */ /* 0x000fe200017a4270 */
[----:B------:R-:W-:Y:S01]  /*e7f0*/  IMAD.IADD R9, R33, 0x1, R9 ;  /* 0x0000000121097824 */ /* 0x000fe200078e0209 */
[----:B------:R-:W-:Y:S01]  /*e800*/  IADD3 R14, P6, R3, R10, RZ ;  /* 0x0000000a030e7210 */ /* 0x000fe20007fde0ff */
[----:B0-----:R-:W-:Y:S01]  /*e810*/  FMUL R7, R168, UR26 ;  /* 0x0000001aa8077c20 */ /* 0x001fe20008400000 */
[----:B------:R-:W-:Y:S01]  /*e820*/  ISETP.GT.AND P0, PT, R46, 0x8, P0 ;  /* 0x000000082e00780c */ /* 0x000fe20000704270 */
[----:B------:R-:W-:Y:S02]  /*e830*/  @P1 STG.E desc[UR24][R10.64+0x20], R167 ;  /* 0x000020a70a001986 */ /* 0x000fe4000c101918 */
[----:B------:R-:W-:Y:S02]  /*e840*/  IMAD.X R15, R29, 0x1, R11, P6 ;  /* 0x000000011d0f7824 */ /* 0x000fe400030e060b */
[----:B------:R0:W-:Y:S01]  /*e850*/  @P4 STG.E desc[UR24][R8.64], R7 ;  /* 0x0000000708004986 */ /* 0x0001e2000c101918 */
[C---:B------:R-:W-:Y:S01]  /*e860*/  ISETP.GT.AND P4, PT, R47.reuse, 0x50, PT ;  /* 0x000000502f00780c */ /* 0x040fe20003f84270 */
[----:B-1----:R-:W-:Y:S01]  /*e870*/  FMUL R13, R170, UR26 ;  /* 0x0000001aaa0d7c20 */ /* 0x002fe20008400000 */
[----:B------:R-:W-:Y:S01]  /*e880*/  ISETP.GT.AND P1, PT, R47, 0x51, PT ;  /* 0x000000512f00780c */ /* 0x000fe20003f24270 */
[----:B------:R-:W-:Y:S01]  /*e890*/  @P5 STG.E desc[UR24][R14.64], R169 ;  /* 0x000000a90e005986 */ /* 0x000fe2000c101918 */
[----:B------:R-:W-:-:S02]  /*e8a0*/  ISETP.GT.AND P2, PT, R46, 0x8, P2 ;  /* 0x000000082e00780c */ /* 0x000fc40001744270 */
[C---:B------:R-:W-:Y:S01]  /*e8b0*/  ISETP.GT.AND P6, PT, R46.reuse, RZ, P4 ;  /* 0x000000ff2e00720c */ /* 0x040fe200027c4270 */
[----:B------:R-:W-:Y:S01]  /*e8c0*/  FMUL R185, R185, UR26 ;  /* 0x0000001ab9b97c20 */ /* 0x000fe20008400000 */
[C---:B------:R-:W-:Y:S01]  /*e8d0*/  ISETP.GT.AND P5, PT, R46.reuse, RZ, P1 ;  /* 0x000000ff2e00720c */ /* 0x040fe20000fa4270 */
[----:B------:R1:W-:Y:S01]  /*e8e0*/  @P0 STG.E desc[UR24][R8.64+0x20], R13 ;  /* 0x0000200d08000986 */ /* 0x0003e2000c101918 */
[----:B------:R-:W-:Y:S01]  /*e8f0*/  ISETP.GT.AND P4, PT, R46, 0x8, P4 ;  /* 0x000000082e00780c */ /* 0x000fe20002784270 */
[----:B------:R-:W-:Y:S01]  /*e900*/  IMAD.WIDE.U32 R4, R32, 0x1c, R14 ;  /* 0x0000001c20047825 */ /* 0x000fe200078e000e */
[----:B------:R-:W-:-:S03]  /*e910*/  IADD3 R6, P0, R3, R14, RZ ;  /* 0x0000000e03067210 */ /* 0x000fc60007f1e0ff */
[----:B------:R-:W-:Y:S01]  /*e920*/  FMUL R187, R187, UR26 ;  /* 0x0000001abbbb7c20 */ /* 0x000fe20008400000 */
[----:B------:R-:W-:Y:S01]  /*e930*/  ISETP.GT.AND P1, PT, R46, 0x8, P1 ;  /* 0x000000082e00780c */ /* 0x000fe20000f24270 */
[----:B------:R-:W-:Y:S02]  /*e940*/  IMAD.IADD R5, R33, 0x1, R5 ;  /* 0x0000000121057824 */ /* 0x000fe400078e0205 */
[----:B------:R-:W-:Y:S01]  /*e950*/  FMUL R17, R172, UR26 ;  /* 0x0000001aac117c20 */ /* 0x000fe20008400000 */
[----:B0-----:R-:W-:Y:S02]  /*e960*/  IMAD.X R7, R29, 0x1, R15, P0 ;  /* 0x000000011d077824 */ /* 0x001fe400000e060f */
[----:B------:R-:W-:Y:S01]  /*e970*/  FMUL R19, R174, UR26 ;  /* 0x0000001aae137c20 */ /* 0x000fe20008400000 */
[----:B------:R0:W-:Y:S04]  /*e980*/  @P2 STG.E desc[UR24][R14.64+0x20], R171 ;  /* 0x000020ab0e002986 */ /* 0x0001e8000c101918 */
[----:B------:R-:W-:Y:S04]  /*e990*/  @P6 STG.E desc[UR24][R4.64], R17 ;  /* 0x0000001104006986 */ /* 0x000fe8000c101918 */
[----:B------:R-:W-:Y:S04]  /*e9a0*/  @P5 STG.E desc[UR24][R6.64], R173 ;  /* 0x000000ad06005986 */ /* 0x000fe8000c101918 */
[----:B------:R-:W-:Y:S01]  /*e9b0*/  @P4 STG.E desc[UR24][R4.64+0x20], R19 ;  /* 0x0000201304004986 */ /* 0x000fe2000c101918 */
[----:B------:R-:W-:-:S02]  /*e9c0*/  ISETP.GT.AND P4, PT, R47, 0x58, PT ;  /* 0x000000582f00780c */ /* 0x000fc40003f84270 */
[----:B------:R-:W-:Y:S01]  /*e9d0*/  ISETP.GT.AND P2, PT, R47, 0x59, PT ;  /* 0x000000592f00780c */ /* 0x000fe20003f44270 */
[----:B------:R4:W-:Y:S01]  /*e9e0*/  @P1 STG.E desc[UR24][R6.64+0x20], R175 ;  /* 0x000020af06001986 */ /* 0x0009e2000c101918 */
[----:B------:R-:W-:Y:S01]  /*e9f0*/  ISETP.GT.AND P1, PT, R46, RZ, P4 ;  /* 0x000000ff2e00720c */ /* 0x000fe20002724270 */
[----:B-1----:R-:W-:Y:S01]  /*ea00*/  IMAD.WIDE.U32 R8, R32, 0x1c, R6 ;  /* 0x0000001c20087825 */ /* 0x002fe200078e0006 */
[----:B------:R-:W-:-:S03]  /*ea10*/  ISETP.GT.AND P5, PT, R46, RZ, P2 ;  /* 0x000000ff2e00720c */ /* 0x000fc600017a4270 */
[----:B0-----:R-:W-:Y:S01]  /*ea20*/  FMUL R15, R176, UR26 ;  /* 0x0000001ab00f7c20 */ /* 0x001fe20008400000 */
[----:B------:R-:W-:Y:S01]  /*ea30*/  IADD3 R10, P0, R3, R6, RZ ;  /* 0x00000006030a7210 */ /* 0x000fe20007f1e0ff */
[----:B------:R-:W-:Y:S01]  /*ea40*/  IMAD.IADD R9, R33, 0x1, R9 ;  /* 0x0000000121097824 */ /* 0x000fe200078e0209 */
[C---:B------:R-:W-:Y:S01]  /*ea50*/  ISETP.GT.AND P4, PT, R46.reuse, 0x8, P4 ;  /* 0x000000082e00780c */ /* 0x040fe20002784270 */
[----:B------:R-:W-:Y:S01]  /*ea60*/  FMUL R189, R189, UR26 ;  /* 0x0000001abdbd7c20 */ /* 0x000fe20008400000 */
[----:B------:R-:W-:Y:S01]  /*ea70*/  ISETP.GT.AND P2, PT, R46, 0x8, P2 ;  /* 0x000000082e00780c */ /* 0x000fe20001744270 */
[----:B------:R-:W-:Y:S01]  /*ea80*/  IMAD.X R11, R29, 0x1, R7, P0 ;  /* 0x000000011d0b7824 */ /* 0x000fe200000e0607 */
[----:B------:R-:W-:Y:S01]  /*ea90*/  ISETP.GT.AND P0, PT, R47, 0x60, PT ;  /* 0x000000602f00780c */ /* 0x000fe20003f04270 */
[----:B------:R-:W-:Y:S01]  /*eaa0*/  FMUL R191, R191, UR26 ;  /* 0x0000001abfbf7c20 */ /* 0x000fe20008400000 */
[----:B------:R-:W-:Y:S01]  /*eab0*/  FMUL R193, R193, UR26 ;  /* 0x0000001ac1c17c20 */ /* 0x000fe20008400000 */
[----:B------:R-:W-:Y:S01]  /*eac0*/  @P1 STG.E desc[UR24][R8.64], R15 ;  /* 0x0000000f08001986 */ /* 0x000fe2000c101918 */
[----:B------:R-:W-:Y:S01]  /*ead0*/  ISETP.GT.AND P1, PT, R47, 0x61, PT ;  /* 0x000000612f00780c */ /* 0x000fe20003f24270 */
[----:B----4-:R-:W-:Y:S01]  /*eae0*/  FMUL R7, R180, UR26 ;  /* 0x0000001ab4077c20 */ /* 0x010fe20008400000 */
[C---:B------:R-:W-:Y:S01]  /*eaf0*/  ISETP.GT.AND P6, PT, R46.reuse, RZ, P0 ;  /* 0x000000ff2e00720c */ /* 0x040fe200007c4270 */
[----:B------:R-:W-:Y:S01]  /*eb00*/  @P5 STG.E desc[UR24][R10.64], R177 ;  /* 0x000000b10a005986 */ /* 0x000fe2000c101918 */
[----:B------:R-:W-:Y:S01]  /*eb10*/  ISETP.GT.AND P5, PT, R46, RZ, P1 ;  /* 0x000000ff2e00720c */ /* 0x000fe20000fa4270 */
[----:B------:R-:W-:Y:S01]  /*eb20*/  IMAD.WIDE.U32 R12, R32, 0x1c, R10 ;  /* 0x0000001c200c7825 */ /* 0x000fe200078e000a */
[----:B------:R-:W-:Y:S01]  /*eb30*/  ISETP.GT.AND P0, PT, R46, 0x8, P0 ;  /* 0x000000082e00780c */ /* 0x000fe20000704270 */
[----:B------:R0:W-:Y:S01]  /*eb40*/  @P4 STG.E desc[UR24][R8.64+0x20], R7 ;  /* 0x0000200708004986 */ /* 0x0001e2000c101918 */
[----:B------:R-:W-:Y:S01]  /*eb50*/  IADD3 R4, P4, R3, R10, RZ ;  /* 0x0000000a03047210 */ /* 0x000fe20007f9e0ff */
[----:B------:R-:W-:-:S02]  /*eb60*/  IMAD.IADD R13, R33, 0x1, R13 ;  /* 0x00000001210d7824 */ /* 0x000fc400078e020d */
[----:B------:R-:W-:Y:S01]  /*eb70*/  FMUL R17, R182, UR26 ;  /* 0x0000001ab6117c20 */ /* 0x000fe20008400000 */
[----:B------:R-:W-:Y:S01]  /*eb80*/  @P2 STG.E desc[UR24][R10.64+0x20], R181 ;  /* 0x000020b50a002986 */ /* 0x000fe2000c101918 */
[----:B------:R-:W-:Y:S02]  /*eb90*/  IADD3.X R5, R29, R11, RZ, P4, !PT ;  /* 0x0000000b1d057210 */ /* 0x000fe400027fe4ff */
[C---:B------:R-:W-:Y:S01]  /*eba0*/  ISETP.GT.AND P2, PT, R47.reuse, 0x68, PT ;  /* 0x000000682f00780c */ /* 0x040fe20003f44270 */
[----:B------:R-:W-:Y:S01]  /*ebb0*/  FMUL R19, R184, UR26 ;  /* 0x0000001ab8137c20 */ /* 0x000fe20008400000 */
[----:B------:R-:W-:Y:S01]  /*ebc0*/  ISETP.GT.AND P4, PT, R47, 0x69, PT ;  /* 0x000000692f00780c */ /* 0x000fe20003f84270 */
[----:B------:R-:W-:Y:S01]  /*ebd0*/  FMUL R195, R195, UR26 ;  /* 0x0000001ac3c37c20 */ /* 0x000fe20008400000 */
[C---:B------:R-:W-:Y:S01]  /*ebe0*/  ISETP.GT.AND P1, PT, R46.reuse, 0x8, P1 ;  /* 0x000000082e00780c */ /* 0x040fe20000f24270 */
[----:B------:R1:W-:Y:S01]  /*ebf0*/  @P6 STG.E desc[UR24][R12.64], R17 ;  /* 0x000000110c006986 */ /* 0x0003e2000c101918 */
[----:B------:R-:W-:-:S03]  /*ec00*/  ISETP.GT.AND P6, PT, R46, RZ, P2 ;  /* 0x000000ff2e00720c */ /* 0x000fc600017c4270 */
[----:B------:R-:W-:Y:S01]  /*ec10*/  @P5 STG.E desc[UR24][R4.64], R183 ;  /* 0x000000b704005986 */ /* 0x000fe2000c101918 */
[----:B------:R-:W-:Y:S01]  /*ec20*/  ISETP.GT.AND P5, PT, R46, RZ, P4 ;  /* 0x000000ff2e00720c */ /* 0x000fe200027a4270 */
[----:B0-----:R-:W-:Y:S02]  /*ec30*/  IMAD.WIDE.U32 R6, R32, 0x1c, R4 ;  /* 0x0000001c20067825 */ /* 0x001fe400078e0004 */
[----:B------:R0:W-:Y:S01]  /*ec40*/  @P0 STG.E desc[UR24][R12.64+0x20], R19 ;  /* 0x000020130c000986 */ /* 0x0001e2000c101918 */
[----:B------:R-:W-:Y:S01]  /*ec50*/  IADD3 R8, P0, R3, R4, RZ ;  /* 0x0000000403087210 */ /* 0x000fe20007f1e0ff */
[----:B------:R-:W-:Y:S02]  /*ec60*/  IMAD.IADD R15, R33, 0x1, R7 ;  /* 0x00000001210f7824 */ /* 0x000fe400078e0207 */
[----:B-1----:R-:W-:Y:S01]  /*ec70*/  FMUL R17, R186, UR26 ;  /* 0x0000001aba117c20 */ /* 0x002fe20008400000 */
[----:B------:R-:W-:Y:S01]  /*ec80*/  IMAD.MOV.U32 R14, RZ, RZ, R6 ;  /* 0x000000ffff0e7224 */ /* 0x000fe200078e0006 */
[----:B------:R1:W-:Y:S01]  /*ec90*/  @P1 STG.E desc[UR24][R4.64+0x20], R185 ;  /* 0x000020b904001986 */ /* 0x0003e2000c101918 */
[----:B------:R-:W-:Y:S01]  /*eca0*/  IMAD.X R9, R29, 0x1, R5, P0 ;  /* 0x000000011d097824 */ /* 0x000fe200000e0605 */
[----:B------:R-:W-:-:S02]  /*ecb0*/  ISETP.GT.AND P1, PT, R47, 0x70, PT ;  /* 0x000000702f00780c */ /* 0x000fc40003f24270 */
[----:B------:R4:W-:Y:S01]  /*ecc0*/  @P6 STG.E desc[UR24][R14.64], R17 ;  /* 0x000000110e006986 */ /* 0x0009e2000c101918 */
[C---:B------:R-:W-:Y:S02]  /*ecd0*/  ISETP.GT.AND P2, PT, R46.reuse, 0x8, P2 ;  /* 0x000000082e00780c */ /* 0x040fe40001744270 */
[----:B------:R-:W-:Y:S01]  /*ece0*/  IADD3 R10, P6, R3, R8, RZ ;  /* 0x00000008030a7210 */ /* 0x000fe20007fde0ff */
[----:B------:R-:W-:Y:S01]  /*ecf0*/  @P5 STG.E desc[UR24][R8.64], R187 ;  /* 0x000000bb08005986 */ /* 0x000fe2000c101918 */
[----:B------:R-:W-:Y:S01]  /*ed00*/  ISETP.GT.AND P4, PT, R46, 0x8, P4 ;  /* 0x000000082e00780c */ /* 0x000fe20002784270 */
[----:B------:R-:W-:Y:S01]  /*ed10*/  IMAD.WIDE.U32 R6, R32, 0x1c, R8 ;  /* 0x0000001c20067825 */ /* 0x000fe200078e0008 */
[----:B------:R-:W-:-:S03]  /*ed20*/  ISETP.GT.AND P5, PT, R46, RZ, P1 ;  /* 0x000000ff2e00720c */ /* 0x000fc60000fa4270 */
[----:B------:R-:W-:Y:S01]  /*ed30*/  FMUL R197, R197, UR26 ;  /* 0x0000001ac5c57c20 */ /* 0x000fe20008400000 */
[----:B------:R-:W-:Y:S01]  /*ed40*/  ISETP.GT.AND P0, PT, R47, 0x71, PT ;  /* 0x000000712f00780c */ /* 0x000fe20003f04270 */
[----:B------:R-:W-:Y:S02]  /*ed50*/  IMAD.X R11, R29, 0x1, R9, P6 ;  /* 0x000000011d0b7824 */ /* 0x000fe400030e0609 */
[----:B------:R-:W-:Y:S01]  /*ed60*/  FMUL R199, R199, UR26 ;  /* 0x0000001ac7c77c20 */ /* 0x000fe20008400000 */
[----:B0-----:R-:W-:Y:S02]  /*ed70*/  IMAD.IADD R13, R33, 0x1, R7 ;  /* 0x00000001210d7824 */ /* 0x001fe400078e0207 */
[----:B------:R-:W-:Y:S01]  /*ed80*/  FMUL R7, R188, UR26 ;  /* 0x0000001abc077c20 */ /* 0x000fe20008400000 */
[----:B-1----:R-:W-:-:S04]  /*ed90*/  IMAD.WIDE.U32 R4, R32, 0x1c, R10 ;  /* 0x0000001c20047825 */ /* 0x002fc800078e000a */
[----:B------:R-:W-:Y:S01]  /*eda0*/  FMUL R19, R190, UR26 ;  /* 0x0000001abe137c20 */ /* 0x000fe20008400000 */
[----:B------:R-:W-:Y:S01]  /*edb0*/  ISETP.GT.AND P6, PT, R46, RZ, P0 ;  /* 0x000000ff2e00720c */ /* 0x000fe200007c4270 */
[----:B------:R-:W-:Y:S01]  /*edc0*/  FMUL R201, R201, UR26 ;  /* 0x0000001ac9c97c20 */ /* 0x000fe20008400000 */
[----:B------:R-:W-:Y:S01]  /*edd0*/  IMAD.MOV.U32 R12, RZ, RZ, R6 ;  /* 0x000000ffff0c7224 */ /* 0x000fe200078e0006 */
[----:B------:R-:W-:Y:S01]  /*ede0*/  @P2 STG.E desc[UR24][R14.64+0x20], R7 ;  /* 0x000020070e002986 */ /* 0x000fe2000c101918 */
[----:B------:R-:W-:-:S03]  /*edf0*/  MOV R16, R4 ;  /* 0x0000000400107202 */ /* 0x000fc60000000f00 */
[----:B------:R0:W-:Y:S01]  /*ee00*/  @P4 STG.E desc[UR24][R8.64+0x20], R189 ;  /* 0x000020bd08004986 */ /* 0x0001e2000c101918 */
[----:B------:R-:W-:-:S03]  /*ee10*/  ISETP.GT.AND P1, PT, R46, 0x8, P1 ;  /* 0x000000082e00780c */ /* 0x000fc60000f24270 */
[----:B------:R-:W-:Y:S01]  /*ee20*/  @P5 STG.E desc[UR24][R12.64], R19 ;  /* 0x000000130c005986 */ /* 0x000fe2000c101918 */
[----:B------:R-:W-:Y:S02]  /*ee30*/  IADD3 R4, P5, R3, R10, RZ ;  /* 0x0000000a03047210 */ /* 0x000fe40007fbe0ff */
[----:B------:R-:W-:Y:S01]  /*ee40*/  ISETP.GT.AND P2, PT, R47, 0x78, PT ;  /* 0x000000782f00780c */ /* 0x000fe20003f44270 */
[----:B----4-:R-:W-:Y:S01]  /*ee50*/  IMAD.IADD R17, R33, 0x1, R5 ;  /* 0x0000000121117824 */ /* 0x010fe200078e0205 */
[----:B------:R-:W-:Y:S01]  /*ee60*/  ISETP.GT.AND P4, PT, R47, 0x79, PT ;  /* 0x000000792f00780c */ /* 0x000fe20003f84270 */
[----:B------:R-:W-:Y:S01]  /*ee70*/  IMAD.X R5, R29, 0x1, R11, P5 ;  /* 0x000000011d057824 */ /* 0x000fe200028e060b */
[C---:B------:R-:W-:Y:S01]  /*ee80*/  ISETP.GT.AND P0, PT, R46.reuse, 0x8, P0 ;  /* 0x000000082e00780c */ /* 0x040fe20000704270 */
[----:B------:R-:W-:Y:S01]  /*ee90*/  FMUL R203, R203, UR26 ;  /* 0x0000001acbcb7c20 */ /* 0x000fe20008400000 */
[----:B------:R-:W-:Y:S01]  /*eea0*/  ISETP.GT.AND P5, PT, R46, RZ, P2 ;  /* 0x000000ff2e00720c */ /* 0x000fe200017a4270 */
[----:B------:R-:W-:Y:S01]  /*eeb0*/  @P6 STG.E desc[UR24][R10.64], R191 ;  /* 0x000000bf0a006986 */ /* 0x000fe2000c101918 */
[----:B------:R-:W-:Y:S01]  /*eec0*/  FMUL R21, R192, UR26 ;  /* 0x0000001ac0157c20 */ /* 0x000fe20008400000 */
[----:B------:R-:W-:-:S02]  /*eed0*/  ISETP.GT.AND P6, PT, R46, RZ, P4 ;  /* 0x000000ff2e00720c */ /* 0x000fc400027c4270 */
[----:B------:R-:W-:Y:S01]  /*eee0*/  ISETP.GT.AND P2, PT, R46, 0x8, P2 ;  /* 0x000000082e00780c */ /* 0x000fe20001744270 */
[----:B0-----:R-:W-:Y:S01]  /*eef0*/  FMUL R9, R194, UR26 ;  /* 0x0000001ac2097c20 */ /* 0x001fe20008400000 */
[----:B------:R0:W-:Y:S01]  /*ef00*/  @P1 STG.E desc[UR24][R12.64+0x20], R21 ;  /* 0x000020150c001986 */ /* 0x0001e2000c101918 */
[----:B------:R-:W-:Y:S02]  /*ef10*/  ISETP.GT.AND P1, PT, R47, 0x80, PT ;  /* 0x000000802f00780c */ /* 0x000fe40003f24270 */
[C---:B------:R-:W-:Y:S01]  /*ef20*/  ISETP.GT.AND P4, PT, R46.reuse, 0x8, P4 ;  /* 0x000000082e00780c */ /* 0x040fe20002784270 */
[----:B------:R1:W-:Y:S01]  /*ef30*/  @P0 STG.E desc[UR24][R10.64+0x20], R193 ;  /* 0x000020c10a000986 */ /* 0x0003e2000c101918 */
[----:B------:R-:W-:-:S03]  /*ef40*/  ISETP.GT.AND P0, PT, R46, RZ, P1 ;  /* 0x000000ff2e00720c */ /* 0x000fc60000f04270 */
[----:B------:R4:W-:Y:S01]  /*ef50*/  @P5 STG.E desc[UR24][R16.64], R9 ;  /* 0x0000000910005986 */ /* 0x0009e2000c101918 */
[----:B------:R-:W-:Y:S01]  /*ef60*/  ISETP.GT.AND P5, PT, R47, 0x81, PT ;  /* 0x000000812f00780c */ /* 0x000fe20003fa4270 */
[----:B0-----:R-:W-:Y:S01]  /*ef70*/  FMUL R13, R196, UR26 ;  /* 0x0000001ac40d7c20 */ /* 0x001fe20008400000 */
[----:B------:R-:W-:Y:S01]  /*ef80*/  IMAD.WIDE.U32 R6, R32, 0x1c, R4 ;  /* 0x0000001c20067825 */ /* 0x000fe200078e0004 */
[----:B------:R-:W-:Y:S04]  /*ef90*/  @P6 STG.E desc[UR24][R4.64], R195 ;  /* 0x000000c304006986 */ /* 0x000fe8000c101918 */
[----:B------:R-:W-:Y:S01]  /*efa0*/  @P2 STG.E desc[UR24][R16.64+0x20], R13 ;  /* 0x0000200d10002986 */ /* 0x000fe2000c101918 */
[----:B------:R-:W-:Y:S01]  /*efb0*/  ISETP.GT.AND P2, PT, R46, RZ, P5 ;  /* 0x000000ff2e00720c */ /* 0x000fe20002f44270 */
[----:B------:R-:W-:-:S02]  /*efc0*/  IMAD.MOV.U32 R14, RZ, RZ, R6 ;  /* 0x000000ffff0e7224 */ /* 0x000fc400078e0006 */
[----:B------:R-:W-:Y:S01]  /*efd0*/  FMUL R19, R198, UR26 ;  /* 0x0000001ac6137c20 */ /* 0x000fe20008400000 */
[----:B------:R-:W-:Y:S01]  /*efe0*/  IMAD.IADD R15, R33, 0x1, R7 ;  /* 0x00000001210f7824 */ /* 0x000fe200078e0207 */
[----:B------:R-:W-:Y:S01]  /*eff0*/  IADD3 R6, P6, R3, R4, RZ ;  /* 0x0000000403067210 */ /* 0x000fe20007fde0ff */
[----:B------:R-:W-:Y:S01]  /*f000*/  FMUL R205, R205, UR26 ;  /* 0x0000001acdcd7c20 */ /* 0x000fe20008400000 */
[----:B------:R-:W-:Y:S01]  /*f010*/  ISETP.GT.AND P1, PT, R46, 0x8, P1 ;  /* 0x000000082e00780c */ /* 0x000fe20000f24270 */
[----:B------:R0:W-:Y:S02]  /*f020*/  @P4 STG.E desc[UR24][R4.64+0x20], R197 ;  /* 0x000020c504004986 */ /* 0x0001e4000c101918 */
[----:B------:R-:W-:Y:S02]  /*f030*/  IMAD.X R7, R29, 0x1, R5, P6 ;  /* 0x000000011d077824 */ /* 0x000fe400030e0605 */
[----:B------:R-:W-:Y:S01]  /*f040*/  @P0 STG.E desc[UR24][R14.64], R19 ;  /* 0x000000130e000986 */ /* 0x000fe2000c101918 */
[C---:B------:R-:W-:Y:S01]  /*f050*/  ISETP.GT.AND P0, PT, R47.reuse, 0x88, PT ;  /* 0x000000882f00780c */ /* 0x040fe20003f04270 */
[----:B-1----:R-:W-:Y:S01]  /*f060*/  FMUL R11, R200, UR26 ;  /* 0x0000001ac80b7c20 */ /* 0x002fe20008400000 */
[----:B------:R-:W-:Y:S01]  /*f070*/  ISETP.GT.AND P4, PT, R47, 0x89, PT ;  /* 0x000000892f00780c */ /* 0x000fe20003f84270 */
[----:B------:R-:W-:Y:S01]  /*f080*/  @P2 STG.E desc[UR24][R6.64], R199 ;  /* 0x000000c706002986 */ /* 0x000fe2000c101918 */
[----:B------:R-:W-:-:S02]  /*f090*/  ISETP.GT.AND P5, PT, R46, 0x8, P5 ;  /* 0x000000082e00780c */ /* 0x000fc40002fa4270 */
[C---:B------:R-:W-:Y:S01]  /*f0a0*/  ISETP.GT.AND P6, PT, R46.reuse, RZ, P0 ;  /* 0x000000ff2e00720c */ /* 0x040fe200007c4270 */
[----:B------:R-:W-:Y:S01]  /*f0b0*/  FMUL R207, R207, UR26 ;  /* 0x0000001acfcf7c20 */ /* 0x000fe20008400000 */
[----:B------:R-:W-:Y:S01]  /*f0c0*/  ISETP.GT.AND P2, PT, R46, RZ, P4 ;  /* 0x000000ff2e00720c */ /* 0x000fe20002744270 */
[----:B------:R-:W-:Y:S01]  /*f0d0*/  @P1 STG.E desc[UR24][R14.64+0x20], R11 ;  /* 0x0000200b0e001986 */ /* 0x000fe2000c101918 */
[----:B----4-:R-:W-:Y:S01]  /*f0e0*/  IMAD.WIDE.U32 R8, R32, 0x1c, R6 ;  /* 0x0000001c20087825 */ /* 0x010fe200078e0006 */
[----:B0-----:R-:W-:-:S03]  /*f0f0*/  IADD3 R4, P1, R3, R6, RZ ;  /* 0x0000000603047210 */ /* 0x001fc60007f3e0ff */
[----:B------:R-:W-:Y:S01]  /*f100*/  FMUL R17, R202, UR26 ;  /* 0x0000001aca117c20 */ /* 0x000fe20008400000 */
[----:B------:R-:W-:Y:S01]  /*f110*/  FMUL R209, R209, UR26 ;  /* 0x0000001ad1d17c20 */ /* 0x000fe20008400000 */
[----:B------:R-:W-:Y:S02]  /*f120*/  IMAD.IADD R13, R33, 0x1, R9 ;  /* 0x00000001210d7824 */ /* 0x000fe400078e0209 */
[----:B------:R-:W-:Y:S01]  /*f130*/  FMUL R211, R211, UR26 ;  /* 0x0000001ad3d37c20 */ /* 0x000fe20008400000 */
[----:B------:R-:W-:Y:S02]  /*f140*/  IMAD.MOV.U32 R12, RZ, RZ, R8 ;  /* 0x000000ffff0c7224 */ /* 0x000fe400078e0008 */
[----:B------:R-:W-:Y:S01]  /*f150*/  FMUL R213, R213, UR26 ;  /* 0x0000001ad5d57c20 */ /* 0x000fe20008400000 */
[----:B------:R-:W-:Y:S01]  /*f160*/  IMAD.X R5, R29, 0x1, R7, P1 ;  /* 0x000000011d057824 */ /* 0x000fe200008e0607 */
[----:B------:R0:W-:Y:S01]  /*f170*/  @P5 STG.E desc[UR24][R6.64+0x20], R201 ;  /* 0x000020c906005986 */ /* 0x0001e2000c101918 */
[----:B------:R-:W-:-:S02]  /*f180*/  IADD3 R8, P5, R3, R4, RZ ;  /* 0x0000000403087210 */ /* 0x000fc40007fbe0ff */
[----:B------:R-:W-:Y:S01]  /*f190*/  ISETP.GT.AND P1, PT, R47, 0x90, PT ;  /* 0x000000902f00780c */ /* 0x000fe20003f24270 */
[----:B------:R1:W-:Y:S01]  /*f1a0*/  @P6 STG.E desc[UR24][R12.64], R17 ;  /* 0x000000110c006986 */ /* 0x0003e2000c101918 */
[----:B------:R-:W-:-:S03]  /*f1b0*/  ISETP.GT.AND P0, PT, R46, 0x8, P0 ;  /* 0x000000082e00780c */ /* 0x000fc60000704270 */
[----:B------:R-:W-:Y:S01]  /*f1c0*/  @P2 STG.E desc[UR24][R4.64], R203 ;  /* 0x000000cb04002986 */ /* 0x000fe2000c101918 */
[----:B------:R-:W-:Y:S02]  /*f1d0*/  ISETP.GT.AND P2, PT, R47, 0x91, PT ;  /* 0x000000912f00780c */ /* 0x000fe40003f44270 */
[C---:B------:R-:W-:Y:S01]  /*f1e0*/  ISETP.GT.AND P4, PT, R46.reuse, 0x8, P4 ;  /* 0x000000082e00780c */ /* 0x040fe20002784270 */
[----:B------:R-:W-:Y:S01]  /*f1f0*/  FMUL R215, R215, UR26 ;  /* 0x0000001ad7d77c20 */ /* 0x000fe20008400000 */
[----:B------:R-:W-:Y:S01]  /*f200*/  IADD3.X R9, R29, R5, RZ, P5, !PT ;  /* 0x000000051d097210 */ /* 0x000fe20002ffe4ff */
[----:B------:R-:W-:Y:S01]  /*f210*/  FMUL R217, R217, UR26 ;  /* 0x0000001ad9d97c20 */ /* 0x000fe20008400000 */
[C---:B------:R-:W-:Y:S01]  /*f220*/  ISETP.GT.AND P6, PT, R46.reuse, RZ, P1 ;  /* 0x000000ff2e00720c */ /* 0x040fe20000fc4270 */
[----:B------:R-:W-:Y:S01]  /*f230*/  FMUL R219, R219, UR26 ;  /* 0x0000001adbdb7c20 */ /* 0x000fe20008400000 */
[C---:B------:R-:W-:Y:S01]  /*f240*/  ISETP.GT.AND P5, PT, R46.reuse, RZ, P2 ;  /* 0x000000ff2e00720c */ /* 0x040fe200017a4270 */
[----:B------:R-:W-:Y:S01]  /*f250*/  FMUL R221, R221, UR26 ;  /* 0x0000001adddd7c20 */ /* 0x000fe20008400000 */
[----:B------:R-:W-:Y:S01]  /*f260*/  ISETP.GT.AND P1, PT, R46, 0x8, P1 ;  /* 0x000000082e00780c */ /* 0x000fe20000f24270 */
[----:B0-----:R-:W-:-:S04]  /*f270*/  IMAD.WIDE.U32 R6, R32, 0x1c, R4 ;  /* 0x0000001c20067825 */ /* 0x001fc800078e0004 */
[----:B------:R-:W-:Y:S01]  /*f280*/  FMUL R19, R204, UR26 ;  /* 0x0000001acc137c20 */ /* 0x000fe20008400000 */
[----:B-1----:R-:W-:Y:S01]  /*f290*/  FMUL R17, R206, UR26 ;  /* 0x0000001ace117c20 */ /* 0x002fe20008400000 */
[----:B------:R-:W-:Y:S01]  /*f2a0*/  FMUL R223, R223, UR26 ;  /* 0x0000001adfdf7c20 */ /* 0x000fe20008400000 */
[----:B------:R-:W-:Y:S02]  /*f2b0*/  IMAD.IADD R15, R33, 0x1, R7 ;  /* 0x00000001210f7824 */ /* 0x000fe400078e0207 */
[----:B------:R-:W-:Y:S01]  /*f2c0*/  FMUL R225, R225, UR26 ;  /* 0x0000001ae1e17c20 */ /* 0x000fe20008400000 */
[----:B------:R-:W-:Y:S01]  /*f2d0*/  IMAD.MOV.U32 R14, RZ, RZ, R6 ;  /* 0x000000ffff0e7224 */ /* 0x000fe200078e0006 */
[----:B------:R-:W-:Y:S01]  /*f2e0*/  @P0 STG.E desc[UR24][R12.64+0x20], R19 ;  /* 0x000020130c000986 */ /* 0x000fe2000c101918 */
[----:B------:R-:W-:Y:S01]  /*f2f0*/  FMUL R21, R208, UR26 ;  /* 0x0000001ad0157c20 */ /* 0x000fe20008400000 */
[----:B------:R-:W-:Y:S02]  /*f300*/  ISETP.GT.AND P0, PT, R47, 0x98, PT ;  /* 0x000000982f00780c */ /* 0x000fe40003f04270 */
[----:B------:R-:W-:Y:S01]  /*f310*/  @P4 STG.E desc[UR24][R4.64+0x20], R205 ;  /* 0x000020cd04004986 */ /* 0x000fe2000c101918 */
[----:B------:R-:W-:-:S03]  /*f320*/  ISETP.GT.AND P2, PT, R46, 0x8, P2 ;  /* 0x000000082e00780c */ /* 0x000fc60001744270 */
[----:B------:R0:W-:Y:S01]  /*f330*/  @P6 STG.E desc[UR24][R14.64], R17 ;  /* 0x000000110e006986 */ /* 0x0001e2000c101918 */
[----:B------:R-:W-:-:S03]  /*f340*/  ISETP.GT.AND P4, PT, R46, RZ, P0 ;  /* 0x000000ff2e00720c */ /* 0x000fc60000784270 */
[----:B------:R-:W-:Y:S04]  /*f350*/  @P5 STG.E desc[UR24][R8.64], R207 ;  /* 0x000000cf08005986 */ /* 0x000fe8000c101918 */
[----:B------:R1:W-:Y:S01]  /*f360*/  @P1 STG.E desc[UR24][R14.64+0x20], R21 ;  /* 0x000020150e001986 */ /* 0x0003e2000c101918 */
[----:B------:R-:W-:Y:S01]  /*f370*/  ISETP.GT.AND P1, PT, R47, 0x99, PT ;  /* 0x000000992f00780c */ /* 0x000fe20003f24270 */
[----:B------:R-:W-:-:S04]  /*f380*/  IMAD.WIDE.U32 R10, R32, 0x1c, R8 ;  /* 0x0000001c200a7825 */ /* 0x000fc800078e0008 */
[----:B------:R-:W-:Y:S01]  /*f390*/  FMUL R227, R227, UR26 ;  /* 0x0000001ae3e37c20 */ /* 0x000fe20008400000 */
[----:B------:R-:W4:Y:S01]  /*f3a0*/  LDL.LU R20, [R1+0x20] ;  /* 0x0000200001147983 */ /* 0x000f220000300800 */
        /* <DEDUP_REMOVED lines=11> */
[----:B------:R-:W-:Y:S01]  /*f460*/  IMAD.WIDE.U32 R4, R32, 0x1c, R6 ;  /* 0x0000001c20047825 */ /* 0x000fe200078e0006 */
[C---:B------:R-:W-:Y:S01]  /*f470*/  ISETP.GT.AND P1, PT, R46.reuse, 0x8, P1 ;  /* 0x000000082e00780c */ /* 0x040fe20000f24270 */
[----:B------:R-:W-:Y:S01]  /*f480*/  @P5 STG.E desc[UR24][R6.64], R211 ;  /* 0x000000d306005986 */ /* 0x000fe2000c101918 */
[----:B------:R-:W-:-:S02]  /*f490*/  ISETP.GT.AND P6, PT, R46, RZ, P4 ;  /* 0x000000ff2e00720c */ /* 0x000fc400027c4270 */
[C---:B------:R-:W-:Y:S01]  /*f4a0*/  ISETP.GT.AND P5, PT, R46.reuse, RZ, P2 ;  /* 0x000000ff2e00720c */ /* 0x040fe200017a4270 */
[----:B------:R-:W-:Y:S01]  /*f4b0*/  IMAD.MOV.U32 R12, RZ, RZ, R4 ;  /* 0x000000ffff0c7224 */ /* 0x000fe200078e0004 */
[----:B------:R-:W-:Y:S01]  /*f4c0*/  ISETP.GT.AND P4, PT, R46, 0x8, P4 ;  /* 0x000000082e00780c */ /* 0x000fe20002784270 */
[----:B------:R-:W-:Y:S01]  /*f4d0*/  @P0 STG.E desc[UR24][R10.64+0x20], R15 ;  /* 0x0000200f0a000986 */ /* 0x000fe2000c101918 */
[----:B------:R-:W-:Y:S01]  /*f4e0*/  IADD3 R4, P0, R3, R6, RZ ;  /* 0x0000000603047210 */ /* 0x000fe20007f1e0ff */
[----:B------:R-:W-:Y:S02]  /*f4f0*/  IMAD.IADD R13, R33, 0x1, R5 ;  /* 0x00000001210d7824 */ /* 0x000fe400078e0205 */
[----:B0-----:R-:W-:Y:S01]  /*f500*/  FMUL R17, R214, UR26 ;  /* 0x0000001ad6117c20 */ /* 0x001fe20008400000 */
[----:B------:R-:W-:Y:S01]  /*f510*/  FMUL R19, R216, UR26 ;  /* 0x0000001ad8137c20 */ /* 0x000fe20008400000 */
[----:B------:R-:W4:Y:S01]  /*f520*/  LDL.LU R22, [R1+0x18] ;  /* 0x0000180001167983 */ /* 0x000f220000300800 */
[----:B------:R-:W-:-:S03]  /*f530*/  IMAD.X R5, R29, 0x1, R7, P0 ;  /* 0x000000011d057824 */ /* 0x000fc600000e0607 */
[----:B------:R0:W-:Y:S01]  /*f540*/  @P1 STG.E desc[UR24][R6.64+0x20], R213 ;  /* 0x000020d506001986 */ /* 0x0001e2000c101918 */
[----:B------:R-:W-:-:S03]  /*f550*/  ISETP.GT.AND P1, PT, R47, 0xa8, PT ;  /* 0x000000a82f00780c */ /* 0x000fc60003f24270 */
[----:B------:R-:W-:Y:S01]  /*f560*/  @P6 STG.E desc[UR24][R12.64], R17 ;  /* 0x000000110c006986 */ /* 0x000fe2000c101918 */
[----:B------:R-:W-:-:S03]  /*f570*/  ISETP.GT.AND P2, PT, R46, 0x8, P2 ;  /* 0x000000082e00780c */ /* 0x000fc60001744270 */
[----:B------:R-:W-:Y:S01]  /*f580*/  @P5 STG.E desc[UR24][R4.64], R215 ;  /* 0x000000d704005986 */ /* 0x000fe2000c101918 */
[----:B------:R-:W-:Y:S02]  /*f590*/  IADD3 R8, P5, R3, R4, RZ ;  /* 0x0000000403087210 */ /* 0x000fe40007fbe0ff */
[----:B------:R-:W-:Y:S01]  /*f5a0*/  ISETP.GT.AND P0, PT, R47, 0xa9, PT ;  /* 0x000000a92f00780c */ /* 0x000fe20003f04270 */
[----:B------:R1:W-:Y:S01]  /*f5b0*/  @P4 STG.E desc[UR24][R12.64+0x20], R19 ;  /* 0x000020130c004986 */ /* 0x0003e2000c101918 */
[----:B------:R-:W-:Y:S01]  /*f5c0*/  ISETP.GT.AND P4, PT, R46, RZ, P1 ;  /* 0x000000ff2e00720c */ /* 0x000fe20000f84270 */
[----:B0-----:R-:W-:Y:S01]  /*f5d0*/  IMAD.WIDE.U32 R6, R32, 0x1c, R4 ;  /* 0x0000001c20067825 */ /* 0x001fe200078e0004 */
[----:B------:R-:W-:-:S03]  /*f5e0*/  IADD3.X R9, R29, R5, RZ, P5, !PT ;  /* 0x000000051d097210 */ /* 0x000fc60002ffe4ff */
[----:B------:R-:W-:Y:S01]  /*f5f0*/  FMUL R15, R218, UR26 ;  /* 0x0000001ada0f7c20 */ /* 0x000fe20008400000 */
[C---:B------:R-:W-:Y:S01]  /*f600*/  ISETP.GT.AND P5, PT, R46.reuse, RZ, P0 ;  /* 0x000000ff2e00720c */ /* 0x040fe200007a4270 */
[----:B------:R-:W-:Y:S01]  /*f610*/  IMAD.IADD R7, R33, 0x1, R7 ;  /* 0x0000000121077824 */ /* 0x000fe200078e0207 */
[----:B------:R-:W-:Y:S01]  /*f620*/  ISETP.GT.AND P1, PT, R46, 0x8, P1 ;  /* 0x000000082e00780c */ /* 0x000fe20000f24270 */
[----:B------:R-:W-:Y:S01]  /*f630*/  IMAD.WIDE.U32 R10, R32, 0x1c, R8 ;  /* 0x0000001c200a7825 */ /* 0x000fe200078e0008 */
[----:B------:R0:W-:Y:S01]  /*f640*/  @P2 STG.E desc[UR24][R4.64+0x20], R217 ;  /* 0x000020d904002986 */ /* 0x0001e2000c101918 */
[----:B------:R-:W-:Y:S02]  /*f650*/  ISETP.GT.AND P2, PT, R47, 0xb0, PT ;  /* 0x000000b02f00780c */ /* 0x000fe40003f44270 */
[----:B-1----:R-:W-:Y:S01]  /*f660*/  IMAD.IADD R13, R33, 0x1, R11 ;  /* 0x00000001210d7824 */ /* 0x002fe200078e020b */
[----:B------:R-:W4:Y:S01]  /*f670*/  LDL.LU R153, [R1+0x14] ;  /* 0x0000140001997983 */ /* 0x000f220000300800 */
[----:B------:R-:W-:-:S03]  /*f680*/  FMUL R11, R220, UR26 ;  /* 0x0000001adc0b7c20 */ /* 0x000fc60008400000 */
[----:B------:R-:W-:Y:S01]  /*f690*/  @P4 STG.E desc[UR24][R6.64], R15 ;  /* 0x0000000f06004986 */ /* 0x000fe2000c101918 */
[----:B------:R-:W-:Y:S02]  /*f6a0*/  ISETP.GT.AND P4, PT, R47, 0xb1, PT ;  /* 0x000000b12f00780c */ /* 0x000fe40003f84270 */
[C---:B------:R-:W-:Y:S01]  /*f6b0*/  ISETP.GT.AND P0, PT, R46.reuse, 0x8, P0 ;  /* 0x000000082e00780c */ /* 0x040fe20000704270 */
[----:B------:R-:W-:Y:S01]  /*f6c0*/  @P5 STG.E desc[UR24][R8.64], R219 ;  /* 0x000000db08005986 */ /* 0x000fe2000c101918 */
[C---:B------:R-:W-:Y:S02]  /*f6d0*/  ISETP.GT.AND P6, PT, R46.reuse, RZ, P2 ;  /* 0x000000ff2e00720c */ /* 0x040fe400017c4270 */
[C---:B------:R-:W-:Y:S01]  /*f6e0*/  ISETP.GT.AND P5, PT, R46.reuse, RZ, P4 ;  /* 0x000000ff2e00720c */ /* 0x040fe200027a4270 */
[----:B------:R-:W-:Y:S01]  /*f6f0*/  @P1 STG.E desc[UR24][R6.64+0x20], R11 ;  /* 0x0000200b06001986 */ /* 0x000fe2000c101918 */
[----:B------:R-:W-:Y:S02]  /*f700*/  ISETP.GT.AND P2, PT, R46, 0x8, P2 ;  /* 0x000000082e00780c */ /* 0x000fe40001744270 */
[----:B0-----:R-:W-:Y:S01]  /*f710*/  IADD3 R4, P1, R3, R8, RZ ;  /* 0x0000000803047210 */ /* 0x001fe20007f3e0ff */
[----:B------:R-:W-:-:S02]  /*f720*/  IMAD.MOV.U32 R12, RZ, RZ, R10 ;  /* 0x000000ffff0c7224 */ /* 0x000fc400078e000a */
[----:B------:R-:W-:Y:S01]  /*f730*/  FMUL R17, R222, UR26 ;  /* 0x0000001ade117c20 */ /* 0x000fe20008400000 */
[----:B------:R-:W-:Y:S01]  /*f740*/  FMUL R19, R224, UR26 ;  /* 0x0000001ae0137c20 */ /* 0x000fe20008400000 */
[----:B------:R-:W4:Y:S01]  /*f750*/  LDL.LU R154, [R1+0x24] ;  /* 0x00002400019a7983 */ /* 0x000f220000300800 */
[----:B------:R-:W-:-:S03]  /*f760*/  IMAD.X R5, R29, 0x1, R9, P1 ;  /* 0x000000011d057824 */ /* 0x000fc600008e0609 */
[----:B------:R0:W-:Y:S01]  /*f770*/  @P0 STG.E desc[UR24][R8.64+0x20], R221 ;  /* 0x000020dd08000986 */ /* 0x0001e2000c101918 */
[----:B------:R-:W-:-:S03]  /*f780*/  ISETP.GT.AND P0, PT, R47, 0xb8, PT ;  /* 0x000000b82f00780c */ /* 0x000fc60003f04270 */
[----:B------:R1:W-:Y:S01]  /*f790*/  @P6 STG.E desc[UR24][R12.64], R17 ;  /* 0x000000110c006986 */ /* 0x0003e2000c101918 */
[----:B------:R-:W-:-:S03]  /*f7a0*/  ISETP.GT.AND P1, PT, R47, 0xb9, PT ;  /* 0x000000b92f00780c */ /* 0x000fc60003f24270 */
[----:B------:R-:W-:Y:S01]  /*f7b0*/  @P5 STG.E desc[UR24][R4.64], R223 ;  /* 0x000000df04005986 */ /* 0x000fe2000c101918 */
[----:B------:R-:W-:-:S03]  /*f7c0*/  ISETP.GT.AND P4, PT, R46, 0x8, P4 ;  /* 0x000000082e00780c */ /* 0x000fc60002784270 */
[----:B------:R3:W-:Y:S01]  /*f7d0*/  @P2 STG.E desc[UR24][R12.64+0x20], R19 ;  /* 0x000020130c002986 */ /* 0x0007e2000c101918 */
[----:B0-----:R-:W-:Y:S02]  /*f7e0*/  IADD3 R8, P2, R3, R4, RZ ;  /* 0x0000000403087210 */ /* 0x001fe40007f5e0ff */
[----:B------:R-:W-:Y:S01]  /*f7f0*/  ISETP.GT.AND P6, PT, R46, RZ, P0 ;  /* 0x000000ff2e00720c */ /* 0x000fe200007c4270 */
[----:B------:R-:W-:Y:S01]  /*f800*/  IMAD.WIDE.U32 R6, R32, 0x1c, R4 ;  /* 0x0000001c20067825 */ /* 0x000fe200078e0004 */
[C---:B------:R-:W-:Y:S01]  /*f810*/  ISETP.GT.AND P5, PT, R46.reuse, RZ, P1 ;  /* 0x000000ff2e00720c */ /* 0x040fe20000fa4270 */
[----:B------:R-:W4:Y:S01]  /*f820*/  LDL.LU R156, [R1+0x1c] ;  /* 0x00001c00019c7983 */ /* 0x000f220000300800 */
[C---:B------:R-:W-:Y:S01]  /*f830*/  ISETP.GT.AND P0, PT, R46.reuse, 0x8, P0 ;  /* 0x000000082e00780c */ /* 0x040fe20000704270 */
[----:B------:R-:W-:Y:S01]  /*f840*/  IMAD.X R9, R29, 0x1, R5, P2 ;  /* 0x000000011d097824 */ /* 0x000fe200010e0605 */
[----:B------:R-:W-:Y:S01]  /*f850*/  ISETP.GT.AND P1, PT, R46, 0x8, P1 ;  /* 0x000000082e00780c */ /* 0x000fe20000f24270 */
[----:B------:R-:W-:-:S02]  /*f860*/  IMAD.IADD R15, R33, 0x1, R7 ;  /* 0x00000001210f7824 */ /* 0x000fc400078e0207 */
[----:B-1----:R-:W-:Y:S01]  /*f870*/  FMUL R17, R226, UR26 ;  /* 0x0000001ae2117c20 */ /* 0x002fe20008400000 */
[----:B------:R-:W-:Y:S01]  /*f880*/  IMAD.MOV.U32 R14, RZ, RZ, R6 ;  /* 0x000000ffff0e7224 */ /* 0x000fe200078e0006 */
[----:B------:R0:W-:Y:S01]  /*f890*/  @P4 STG.E desc[UR24][R4.64+0x20], R225 ;  /* 0x000020e104004986 */ /* 0x0001e2000c101918 */
[----:B------:R-:W-:-:S04]  /*f8a0*/  IMAD.WIDE.U32 R6, R32, 0x1c, R8 ;  /* 0x0000001c20067825 */ /* 0x000fc800078e0008 */
[----:B---3--:R-:W-:Y:S01]  /*f8b0*/  FMUL R19, R2, UR26 ;  /* 0x0000001a02137c20 */ /* 0x008fe20008400000 */
[----:B--2---:R-:W-:Y:S01]  /*f8c0*/  FMUL R23, R18, UR26 ;  /* 0x0000001a12177c20 */ /* 0x004fe20008400000 */
[----:B------:R-:W-:Y:S01]  /*f8d0*/  @P6 STG.E desc[UR24][R14.64], R17 ;  /* 0x000000110e006986 */ /* 0x000fe2000c101918 */
[----:B------:R-:W-:Y:S02]  /*f8e0*/  IMAD.IADD R13, R33, 0x1, R7 ;  /* 0x00000001210d7824 */ /* 0x000fe400078e0207 */
[----:B------:R-:W-:Y:S01]  /*f8f0*/  FMUL R7, R228, UR26 ;  /* 0x0000001ae4077c20 */ /* 0x000fe20008400000 */
[----:B------:R-:W-:Y:S01]  /*f900*/  IADD3 R10, P6, R3, R8, RZ ;  /* 0x00000008030a7210 */ /* 0x000fe20007fde0ff */
[----:B------:R-:W-:Y:S01]  /*f910*/  @P5 STG.E desc[UR24][R8.64], R227 ;  /* 0x000000e308005986 */ /* 0x000fe2000c101918 */
[----:B------:R-:W-:Y:S01]  /*f920*/  ISETP.GT.AND P2, PT, R47, 0xc0, PT ;  /* 0x000000c02f00780c */ /* 0x000fe20003f44270 */
[----:B------:R-:W-:Y:S01]  /*f930*/  IMAD.MOV.U32 R12, RZ, RZ, R6 ;  /* 0x000000ffff0c7224 */ /* 0x000fe200078e0006 */
[----:B------:R-:W-:Y:S01]  /*f940*/  IADD3.X R11, R29, R9, RZ, P6, !PT ;  /* 0x000000091d0b7210 */ /* 0x000fe200037fe4ff */
[----:B------:R-:W-:Y:S01]  /*f950*/  @P0 STG.E desc[UR24][R14.64+0x20], R7 ;  /* 0x000020070e000986 */ /* 0x000fe2000c101918 */
[----:B------:R-:W-:Y:S01]  /*f960*/  ISETP.GT.AND P4, PT, R47, 0xc1, PT ;  /* 0x000000c12f00780c */ /* 0x000fe20003f84270 */
[----:B------:R-:W-:Y:S01]  /*f970*/  FMUL R21, R152, UR26 ;  /* 0x0000001a98157c20 */ /* 0x000fe20008400000 */
[C---:B------:R-:W-:Y:S01]  /*f980*/  ISETP.GT.AND P5, PT, R46.reuse, RZ, P2 ;  /* 0x000000ff2e00720c */ /* 0x040fe200017a4270 */
[----:B------:R1:W-:Y:S01]  /*f990*/  @P1 STG.E desc[UR24][R8.64+0x20], R19 ;  /* 0x0000201308001986 */ /* 0x0003e2000c101918 */
[C---:B------:R-:W-:Y:S01]  /*f9a0*/  ISETP.GT.AND P6, PT, R46.reuse, RZ, P4 ;  /* 0x000000ff2e00720c */ /* 0x040fe200027c4270 */
[----:B------:R-:W-:Y:S01]  /*f9b0*/  FMUL R229, R229, UR26 ;  /* 0x0000001ae5e57c20 */ /* 0x000fe20008400000 */
[----:B------:R-:W-:Y:S01]  /*f9c0*/  ISETP.GT.AND P2, PT, R46, 0x8, P2 ;  /* 0x000000082e00780c */ /* 0x000fe20001744270 */
[----:B------:R-:W2:Y:S01]  /*f9d0*/  LDL.LU R18, [R1+0x28] ;  /* 0x0000280001127983 */ /* 0x000ea20000300800 */
[----:B0-----:R-:W-:-:S04]  /*f9e0*/  IMAD.WIDE.U32 R4, R32, 0x1c, R10 ;  /* 0x0000001c20047825 */ /* 0x001fc800078e000a */
[----:B-1----:R-:W-:Y:S01]  /*f9f0*/  FMUL R9, R0, UR26 ;  /* 0x0000001a00097c20 */ /* 0x002fe20008400000 */
[----:B------:R-:W-:Y:S01]  /*fa00*/  ISETP.GT.AND P1, PT, R47, 0xc8, PT ;  /* 0x000000c82f00780c */ /* 0x000fe20003f24270 */
[----:B------:R-:W3:Y:S01]  /*fa10*/  LDL.LU R0, [R1+0x2c] ;  /* 0x00002c0001007983 */ /* 0x000ee20000300800 */
[C---:B------:R-:W-:Y:S01]  /*fa20*/  ISETP.GT.AND P4, PT, R46.reuse, 0x8, P4 ;  /* 0x000000082e00780c */ /* 0x040fe20002784270 */
[----:B------:R-:W-:Y:S02]  /*fa30*/  IMAD.MOV.U32 R16, RZ, RZ, R4 ;  /* 0x000000ffff107224 */ /* 0x000fe400078e0004 */
[----:B------:R-:W-:Y:S01]  /*fa40*/  @P5 STG.E desc[UR24][R12.64], R21 ;  /* 0x000000150c005986 */ /* 0x000fe2000c101918 */
[----:B------:R-:W-:Y:S01]  /*fa50*/  IADD3 R4, P5, R3, R10, RZ ;  /* 0x0000000a03047210 */ /* 0x000fe20007fbe0ff */
[----:B------:R-:W-:Y:S02]  /*fa60*/  IMAD.IADD R17, R33, 0x1, R5 ;  /* 0x0000000121117824 */ /* 0x000fe400078e0205 */
[----:B------:R-:W-:Y:S01]  /*fa70*/  @P6 STG.E desc[UR24][R10.64], R229 ;  /* 0x000000e50a006986 */ /* 0x000fe2000c101918 */
[----:B------:R-:W-:Y:S01]  /*fa80*/  ISETP.GT.AND P6, PT, R46, RZ, P1 ;  /* 0x000000ff2e00720c */ /* 0x000fe20000fc4270 */
[----:B------:R-:W-:-:S02]  /*fa90*/  IMAD.X R5, R29, 0x1, R11, P5 ;  /* 0x000000011d057824 */ /* 0x000fc400028e060b */
[----:B------:R4:W-:Y:S04]  /*faa0*/  @P2 STG.E desc[UR24][R12.64+0x20], R23 ;  /* 0x000020170c002986 */ /* 0x0009e8000c101918 */
[----:B------:R2:W-:Y:S01]  /*fab0*/  @P4 STG.E desc[UR24][R10.64+0x20], R9 ;  /* 0x000020090a004986 */ /* 0x0005e2000c101918 */
[----:B----4-:R-:W-:Y:S01]  /*fac0*/  FMUL R23, R20, UR26 ;  /* 0x0000001a14177c20 */ /* 0x010fe20008400000 */
[----:B------:R-:W-:Y:S01]  /*fad0*/  FMUL R21, R22, UR26 ;  /* 0x0000001a16157c20 */ /* 0x000fe20008400000 */
[----:B------:R-:W-:Y:S02]  /*fae0*/  FMUL R19, R153, UR26 ;  /* 0x0000001a99137c20 */ /* 0x000fe40008400000 */
[----:B------:R-:W4:Y:S04]  /*faf0*/  LDL.LU R153, [R1+0x30] ;  /* 0x0000300001997983 */ /* 0x000f280000300800 */
[----:B------:R-:W4:Y:S04]  /*fb00*/  LDL.LU R22, [R1+0x34] ;  /* 0x0000340001167983 */ /* 0x000f280000300800 */
[----:B------:R3:W-:Y:S04]  /*fb10*/  @P6 STG.E desc[UR24][R16.64], R19 ;  /* 0x0000001310006986 */ /* 0x0007e8000c101918 */
[----:B------:R-:W4:Y:S01]  /*fb20*/  LDL.LU R20, [R1+0x38] ;  /* 0x0000380001147983 */ /* 0x000f220000300800 */
[----:B--2---:R-:W-:-:S03]  /*fb30*/  FMUL R11, R18, UR26 ;  /* 0x0000001a120b7c20 */ /* 0x004fc60008400000 */
[----:B------:R-:W2:Y:S01]  /*fb40*/  LDL.LU R18, [R1+0x3c] ;  /* 0x00003c0001127983 */ /* 0x000ea20000300800 */
[----:B---3--:R-:W-:-:S03]  /*fb50*/  FMUL R19, R0, UR26 ;  /* 0x0000001a00137c20 */ /* 0x008fc60008400000 */
[----:B------:R-:W3:Y:S01]  /*fb60*/  LDL.LU R0, [R1+0x40] ;  /* 0x0000400001007983 */ /* 0x000ee20000300800 */
[----:B------:R-:W-:-:S04]  /*fb70*/  ISETP.GT.AND P0, PT, R47, 0xc9, PT ;  /* 0x000000c92f00780c */ /* 0x000fc80003f04270 */
[C---:B------:R-:W-:Y:S02]  /*fb80*/  ISETP.GT.AND P5, PT, R46.reuse, RZ, P0 ;  /* 0x000000ff2e00720c */ /* 0x040fe400007a4270 */
[----:B------:R-:W-:Y:S01]  /*fb90*/  ISETP.GT.AND P1, PT, R46, 0x8, P1 ;  /* 0x000000082e00780c */ /* 0x000fe20000f24270 */
[----:B------:R-:W-:Y:S01]  /*fba0*/  FMUL R13, R156, UR26 ;  /* 0x0000001a9c0d7c20 */ /* 0x000fe20008400000 */
[----:B------:R-:W-:Y:S01]  /*fbb0*/  ISETP.GT.AND P2, PT, R47, 0xd0, PT ;  /* 0x000000d02f00780c */ /* 0x000fe20003f44270 */
[----:B------:R-:W-:Y:S01]  /*fbc0*/  IMAD.WIDE.U32 R6, R32, 0x1c, R4 ;  /* 0x0000001c20067825 */ /* 0x000fe200078e0004 */
[----:B------:R-:W-:-:S03]  /*fbd0*/  ISETP.GT.AND P0, PT, R46, 0x8, P0 ;  /* 0x000000082e00780c */ /* 0x000fc60000704270 */
[----:B------:R-:W-:Y:S01]  /*fbe0*/  FMUL R25, R154, UR26 ;  /* 0x0000001a9a197c20 */ /* 0x000fe20008400000 */
[----:B------:R-:W-:Y:S01]  /*fbf0*/  ISETP.GT.AND P4, PT, R46, RZ, P2 ;  /* 0x000000ff2e00720c */ /* 0x000fe20001784270 */
[----:B------:R-:W3:Y:S04]  /*fc00*/  LDL.LU R156, [R1+0x44] ;  /* 0x00004400019c7983 */ /* 0x000ee80000300800 */
[----:B------:R-:W-:Y:S01]  /*fc10*/  @P5 STG.E desc[UR24][R4.64], R21 ;  /* 0x0000001504005986 */ /* 0x000fe2000c101918 */
[----:B------:R-:W-:-:S03]  /*fc20*/  ISETP.GT.AND P5, PT, R47, 0xd1, PT ;  /* 0x000000d12f00780c */ /* 0x000fc60003fa4270 */
[----:B------:R4:W-:Y:S01]  /*fc30*/  @P1 STG.E desc[UR24][R16.64+0x20], R13 ;  /* 0x0000200d10001986 */ /* 0x0009e2000c101918 */
[C---:B------:R-:W-:Y:S02]  /*fc40*/  ISETP.GT.AND P1, PT, R46.reuse, RZ, P5 ;  /* 0x000000ff2e00720c */ /* 0x040fe40002f24270 */
[C---:B------:R-:W-:Y:S01]  /*fc50*/  ISETP.GT.AND P2, PT, R46.reuse, 0x8, P2 ;  /* 0x000000082e00780c */ /* 0x040fe20001744270 */
[----:B------:R-:W3:Y:S01]  /*fc60*/  LDL.LU R154, [R1+0x48] ;  /* 0x00004800019a7983 */ /* 0x000ee20000300800 */
[----:B------:R-:W-:Y:S01]  /*fc70*/  ISETP.GT.AND P5, PT, R46, 0x8, P5 ;  /* 0x000000082e00780c */ /* 0x000fe20002fa4270 */
[----:B------:R-:W-:Y:S01]  /*fc80*/  IMAD.MOV.U32 R14, RZ, RZ, R6 ;  /* 0x000000ffff0e7224 */ /* 0x000fe200078e0006 */
[----:B------:R-:W-:Y:S01]  /*fc90*/  IADD3 R6, P6, R3, R4, RZ ;  /* 0x0000000403067210 */ /* 0x000fe20007fde0ff */
[----:B------:R-:W-:-:S03]  /*fca0*/  IMAD.IADD R15, R33, 0x1, R7 ;  /* 0x00000001210f7824 */ /* 0x000fc600078e0207 */
[----:B------:R-:W-:Y:S01]  /*fcb0*/  IADD3.X R7, R29, R5, RZ, P6, !PT ;  /* 0x000000051d077210 */ /* 0x000fe200037fe4ff */
[----:B------:R0:W-:Y:S04]  /*fcc0*/  @P0 STG.E desc[UR24][R4.64+0x20], R23 ;  /* 0x0000201704000986 */ /* 0x0001e8000c101918 */
[----:B------:R-:W-:Y:S04]  /*fcd0*/  @P4 STG.E desc[UR24][R14.64], R25 ;  /* 0x000000190e004986 */ /* 0x000fe8000c101918 */
[----:B------:R-:W-:Y:S04]  /*fce0*/  @P1 STG.E desc[UR24][R6.64], R11 ;  /* 0x0000000b06001986 */ /* 0x000fe8000c101918 */
[----:B------:R-:W-:Y:S01]  /*fcf0*/  @P2 STG.E desc[UR24][R14.64+0x20], R19 ;  /* 0x000020130e002986 */ /* 0x000fe2000c101918 */
[----:B----4-:R-:W-:-:S03]  /*fd00*/  FMUL R17, R153, UR26 ;  /* 0x0000001a99117c20 */ /* 0x010fc60008400000 */
[----:B------:R-:W4:Y:S01]  /*fd10*/  LDL.LU R153, [R1+0x4c] ;  /* 0x00004c0001997983 */ /* 0x000f220000300800 */
[----:B------:R-:W-:-:S03]  /*fd20*/  FMUL R21, R22, UR26 ;  /* 0x0000001a16157c20 */ /* 0x000fc60008400000 */
[----:B------:R2:W-:Y:S04]  /*fd30*/  @P5 STG.E desc[UR24][R6.64+0x20], R17 ;  /* 0x0000201106005986 */ /* 0x0005e8000c101918 */
[----:B------:R-:W4:Y:S01]  /*fd40*/  LDL.LU R22, [R1+0x50] ;  /* 0x0000500001167983 */ /* 0x000f220000300800 */
[----:B0-----:R-:W-:-:S03]  /*fd50*/  FMUL R23, R20, UR26 ;  /* 0x0000001a14177c20 */ /* 0x001fc60008400000 */
[----:B------:R-:W4:Y:S01]  /*fd60*/  LDL.LU R20, [R1+0x54] ;  /* 0x0000540001147983 */ /* 0x000f220000300800 */
[----:B--2---:R-:W-:-:S03]  /*fd70*/  FMUL R17, R18, UR26 ;  /* 0x0000001a12117c20 */ /* 0x004fc60008400000 */
[----:B------:R-:W2:Y:S01]  /*fd80*/  LDL.LU R18, [R1+0x58] ;  /* 0x0000580001127983 */ /* 0x000ea20000300800 */
[----:B---3--:R-:W-:-:S03]  /*fd90*/  FMUL R19, R0, UR26 ;  /* 0x0000001a00137c20 */ /* 0x008fc60008400000 */
[----:B------:R-:W3:Y:S01]  /*fda0*/  LDL.LU R0, [R1+0x5c] ;  /* 0x00005c0001007983 */ /* 0x000ee20000300800 */
[C---:B------:R-:W-:Y:S02]  /*fdb0*/  ISETP.GT.AND P0, PT, R47.reuse, 0xd8, PT ;  /* 0x000000d82f00780c */ /* 0x040fe40003f04270 */
[----:B------:R-:W-:Y:S01]  /*fdc0*/  ISETP.GT.AND P4, PT, R47, 0xd9, PT ;  /* 0x000000d92f00780c */ /* 0x000fe20003f84270 */
[----:B------:R-:W-:Y:S01]  /*fdd0*/  IMAD.WIDE.U32 R8, R32, 0x1c, R6 ;  /* 0x0000001c20087825 */ /* 0x000fe200078e0006 */
[C---:B------:R-:W-:Y:S01]  /*fde0*/  ISETP.GT.AND P6, PT, R46.reuse, RZ, P0 ;  /* 0x000000ff2e00720c */ /* 0x040fe200007c4270 */
[----:B------:R-:W3:Y:S01]  /*fdf0*/  LDL.LU R158, [R1+0x60] ;  /* 0x00006000019e7983 */ /* 0x000ee20000300800 */
[----:B------:R-:W-:Y:S02]  /*fe00*/  ISETP.GT.AND P1, PT, R46, RZ, P4 ;  /* 0x000000ff2e00720c */ /* 0x000fe40002724270 */
[----:B------:R-:W-:Y:S01]  /*fe10*/  IADD3 R4, P2, R3, R6, RZ ;  /* 0x0000000603047210 */ /* 0x000fe20007f5e0ff */
[----:B------:R-:W-:-:S02]  /*fe20*/  IMAD.IADD R13, R33, 0x1, R9 ;  /* 0x00000001210d7824 */ /* 0x000fc400078e0209 */
[----:B------:R-:W-:Y:S01]  /*fe30*/  IMAD.MOV.U32 R12, RZ, RZ, R8 ;  /* 0x000000ffff0c7224 */ /* 0x000fe200078e0008 */
[----:B------:R-:W-:Y:S01]  /*fe40*/  ISETP.GT.AND P0, PT, R46, 0x8, P0 ;  /* 0x000000082e00780c */ /* 0x000fe20000704270 */
[----:B------:R-:W-:Y:S01]  /*fe50*/  IMAD.X R5, R29, 0x1, R7, P2 ;  /* 0x000000011d057824 */ /* 0x000fe200010e0607 */
[----:B------:R-:W-:Y:S01]  /*fe60*/  IADD3 R10, P5, R3, R4, RZ ;  /* 0x00000004030a7210 */ /* 0x000fe20007fbe0ff */
[----:B------:R-:W3:Y:S01]  /*fe70*/  LDL.LU R155, [R1+0x64] ;  /* 0x00006400019b7983 */ /* 0x000ee20000300800 */
[----:B------:R-:W-:-:S03]  /*fe80*/  ISETP.GT.AND P2, PT, R47, 0xe0, PT ;  /* 0x000000e02f00780c */ /* 0x000fc60003f44270 */
[----:B------:R0:W-:Y:S01]  /*fe90*/  @P6 STG.E desc[UR24][R12.64], R21 ;  /* 0x000000150c006986 */ /* 0x0001e2000c101918 */
[----:B------:R-:W-:-:S03]  /*fea0*/  ISETP.GT.AND P4, PT, R46, 0x8, P4 ;  /* 0x000000082e00780c */ /* 0x000fc60002784270 */
[----:B------:R1:W-:Y:S01]  /*feb0*/  @P1 STG.E desc[UR24][R4.64], R23 ;  /* 0x0000001704001986 */ /* 0x0003e2000c101918 */
[----:B------:R-:W-:Y:S01]  /*fec0*/  ISETP.GT.AND P1, PT, R47, 0xe1, PT ;  /* 0x000000e12f00780c */ /* 0x000fe20003f24270 */
[----:B------:R-:W-:Y:S01]  /*fed0*/  IMAD.X R11, R29, 0x1, R5, P5 ;  /* 0x000000011d0b7824 */ /* 0x000fe200028e0605 */
[C---:B------:R-:W-:Y:S02]  /*fee0*/  ISETP.GT.AND P6, PT, R46.reuse, RZ, P2 ;  /* 0x000000ff2e00720c */ /* 0x040fe400017c4270 */
[----:B------:R-:W-:Y:S01]  /*fef0*/  ISETP.GT.AND P5, PT, R46, RZ, P1 ;  /* 0x000000ff2e00720c */ /* 0x000fe20000fa4270 */
[----:B0-----:R-:W-:Y:S01]  /*ff00*/  FMUL R21, R156, UR26 ;  /* 0x0000001a9c157c20 */ /* 0x001fe20008400000 */
[----:B------:R-:W-:Y:S01]  /*ff10*/  ISETP.GT.AND P2, PT, R46, 0x8, P2 ;  /* 0x000000082e00780c */ /* 0x000fe20001744270 */
[----:B------:R-:W3:Y:S01]  /*ff20*/  LDL.LU R156, [R1+0x68] ;  /* 0x00006800019c7983 */ /* 0x000ee20000300800 */
[----:B-1----:R-:W-:-:S03]  /*ff30*/  FMUL R23, R154, UR26 ;  /* 0x0000001a9a177c20 */ /* 0x002fc60008400000 */
[----:B------:R-:W3:Y:S01]  /*ff40*/  LDL.LU R154, [R1+0x6c] ;  /* 0x00006c00019a7983 */ /* 0x000ee20000300800 */
[----:B------:R-:W-:-:S04]  /*ff50*/  IMAD.WIDE.U32 R8, R32, 0x1c, R4 ;  /* 0x0000001c20087825 */ /* 0x000fc800078e0004 */
[----:B------:R-:W-:Y:S01]  /*ff60*/  IMAD.IADD R9, R33, 0x1, R9 ;  /* 0x0000000121097824 */ /* 0x000fe200078e0209 */
[----:B------:R0:W-:Y:S04]  /*ff70*/  @P0 STG.E desc[UR24][R12.64+0x20], R17 ;  /* 0x000020110c000986 */ /* 0x0001e8000c101918 */
[----:B------:R1:W-:Y:S04]  /*ff80*/  @P4 STG.E desc[UR24][R4.64+0x20], R19 ;  /* 0x0000201304004986 */ /* 0x0003e8000c101918 */
[----:B------:R-:W-:Y:S04]  /*ff90*/  @P6 STG.E desc[UR24][R8.64], R21 ;  /* 0x0000001508006986 */ /* 0x000fe8000c101918 */
[----:B------:R-:W-:Y:S01]  /*ffa0*/  @P5 STG.E desc[UR24][R10.64], R23 ;  /* 0x000000170a005986 */ /* 0x000fe2000c101918 */
[----:B----4-:R-:W-:-:S03]  /*ffb0*/  FMUL R25, R153, UR26 ;  /* 0x0000001a99197c20 */ /* 0x010fc60008400000 */
[----:B------:R-:W4:Y:S04]  /*ffc0*/  LDL.LU R153, [R1+0x70] ;  /* 0x0000700001997983 */ /* 0x000f280000300800 */
[----:B------:R2:W-:Y:S01]  /*ffd0*/  @P2 STG.E desc[UR24][R8.64+0x20], R25 ;  /* 0x0000201908002986 */ /* 0x0005e2000c101918 */
[----:B0-----:R-:W-:-:S03]  /*ffe0*/  FMUL R17, R22, UR26 ;  /* 0x0000001a16117c20 */ /* 0x001fc60008400000 */
[----:B------:R-:W4:Y:S01]  /*fff0*/  LDL.LU R22, [R1+0x74] ;  /* 0x0000740001167983 */ /* 0x000f220000300800 */
[----:B-1----:R-:W-:-:S03]  /*10000*/  FMUL R19, R20, UR26 ;  /* 0x0000001a14137c20 */ /* 0x002fc60008400000 */
[----:B------:R-:W4:Y:S01]  /*10010*/  LDL.LU R20, [R1+0x78] ;  /* 0x0000780001147983 */ /* 0x000f220000300800 */
[----:B--2---:R-:W-:-:S03]  /*10020*/  FMUL R9, R18, UR26 ;  /* 0x0000001a12097c20 */ /* 0x004fc60008400000 */
[----:B------:R-:W2:Y:S01]  /*10030*/  LDL.LU R18, [R1+0x7c] ;  /* 0x00007c0001127983 */ /* 0x000ea20000300800 */
[----:B---3--:R-:W-:-:S03]  /*10040*/  FMUL R21, R0, UR26 ;  /* 0x0000001a00157c20 */ /* 0x008fc60008400000 */
[----:B------:R-:W3:Y:S01]  /*10050*/  LDL.LU R0, [R1+0xa0] ;  /* 0x0000a00001007983 */ /* 0x000ee20000300800 */
[----:B------:R-:W-:Y:S01]  /*10060*/  IMAD.WIDE.U32 R6, R32, 0x1c, R10 ;  /* 0x0000001c20067825 */ /* 0x000fe200078e000a */
[----:B------:R-:W-:-:S03]  /*10070*/  ISETP.GT.AND P0, PT, R47, 0xe8, PT ;  /* 0x000000e82f00780c */ /* 0x000fc60003f04270 */
[----:B------:R-:W-:Y:S01]  /*10080*/  IMAD.MOV.U32 R14, RZ, RZ, R6 ;  /* 0x000000ffff0e7224 */ /* 0x000fe200078e0006 */
[----:B------:R-:W-:Y:S01]  /*10090*/  IADD3 R6, P4, R3, R10, RZ ;  /* 0x0000000a03067210 */ /* 0x000fe20007f9e0ff */
[----:B------:R-:W-:Y:S01]  /*100a0*/  IMAD.IADD R15, R33, 0x1, R7 ;  /* 0x00000001210f7824 */ /* 0x000fe200078e0207 */
[C---:B------:R-:W-:Y:S02]  /*100b0*/  ISETP.GT.AND P1, PT, R46.reuse, 0x8, P1 ;  /* 0x000000082e00780c */ /* 0x040fe40000f24270 */
[----:B------:R-:W-:Y:S02]  /*100c0*/  IADD3.X R7, R29, R11, RZ, P4, !PT ;  /* 0x0000000b1d077210 */ /* 0x000fe400027fe4ff */
[----:B------:R-:W-:Y:S02]  /*100d0*/  ISETP.GT.AND P2, PT, R47, 0xe9, PT ;  /* 0x000000e92f00780c */ /* 0x000fe40003f44270 */
[C---:B------:R-:W-:Y:S02]  /*100e0*/  ISETP.GT.AND P4, PT, R46.reuse, RZ, P0 ;  /* 0x000000ff2e00720c */ /* 0x040fe40000784270 */
[----:B------:R-:W-:-:S02]  /*100f0*/  ISETP.GT.AND P5, PT, R46, RZ, P2 ;  /* 0x000000ff2e00720c */ /* 0x000fc400017a4270 */
[----:B------:R-:W-:-:S03]  /*10100*/  ISETP.GT.AND P0, PT, R46, 0x8, P0 ;  /* 0x000000082e00780c */ /* 0x000fc60000704270 */
[----:B------:R0:W-:Y:S01]  /*10110*/  @P1 STG.E desc[UR24][R10.64+0x20], R17 ;  /* 0x000020110a001986 */ /* 0x0001e2000c101918 */
[----:B------:R-:W-:Y:S02]  /*10120*/  ISETP.GT.AND P1, PT, R47, 0xf0, PT ;  /* 0x000000f02f00780c */ /* 0x000fe40003f24270 */
[----:B------:R-:W-:-:S03]  /*10130*/  ISETP.GT.AND P2, PT, R46, 0x8, P2 ;  /* 0x000000082e00780c */ /* 0x000fc60001744270 */
[----:B------:R1:W-:Y:S01]  /*10140*/  @P4 STG.E desc[UR24][R14.64], R19 ;  /* 0x000000130e004986 */ /* 0x0003e2000c101918 */
[----:B------:R-:W-:Y:S01]  /*10150*/  ISETP.GT.AND P4, PT, R47, 0xf1, PT ;  /* 0x000000f12f00780c */ /* 0x000fe20003f84270 */
[----:B------:R-:W-:Y:S01]  /*10160*/  IMAD.WIDE.U32 R4, R32, 0x1c, R6 ;  /* 0x0000001c20047825 */ /* 0x000fe200078e0006 */
[C---:B------:R-:W-:Y:S01]  /*10170*/  ISETP.GT.AND P6, PT, R46.reuse, RZ, P1 ;  /* 0x000000ff2e00720c */ /* 0x040fe20000fc4270 */
[----:B------:R1:W-:Y:S01]  /*10180*/  @P5 STG.E desc[UR24][R6.64], R9 ;  /* 0x0000000906005986 */ /* 0x0003e2000c101918 */
[C---:B------:R-:W-:Y:S01]  /*10190*/  ISETP.GT.AND P5, PT, R46.reuse, RZ, P4 ;  /* 0x000000ff2e00720c */ /* 0x040fe200027a4270 */
[----:B------:R-:W-:Y:S01]  /*101a0*/  IMAD.MOV.U32 R12, RZ, RZ, R4 ;  /* 0x000000ffff0c7224 */ /* 0x000fe200078e0004 */
[----:B------:R-:W-:Y:S01]  /*101b0*/  ISETP.GT.AND P1, PT, R46, 0x8, P1 ;  /* 0x000000082e00780c */ /* 0x000fe20000f24270 */
[----:B------:R-:W-:Y:S01]  /*101c0*/  @P0 STG.E desc[UR24][R14.64+0x20], R21 ;  /* 0x000020150e000986 */ /* 0x000fe2000c101918 */
[----:B------:R-:W-:Y:S01]  /*101d0*/  IADD3 R4, P0, R3, R6, RZ ;  /* 0x0000000603047210 */ /* 0x000fe20007f1e0ff */
[----:B0-----:R-:W-:Y:S01]  /*101e0*/  FMUL R11, R158, UR26 ;  /* 0x0000001a9e0b7c20 */ /* 0x001fe20008400000 */
[----:B------:R-:W-:-:S02]  /*101f0*/  IMAD.IADD R13, R33, 0x1, R5 ;  /* 0x00000001210d7824 */ /* 0x000fc400078e0205 */
[----:B------:R-:W-:Y:S01]  /*10200*/  FMUL R17, R155, UR26 ;  /* 0x0000001a9b117c20 */ /* 0x000fe20008400000 */
[----:B-1----:R-:W-:Y:S01]  /*10210*/  FMUL R19, R156, UR26 ;  /* 0x0000001a9c137c20 */ /* 0x002fe20008400000 */
[----:B------:R-:W-:Y:S01]  /*10220*/  IMAD.X R5, R29, 0x1, R7, P0 ;  /* 0x000000011d057824 */ /* 0x000fe200000e0607 */
[----:B------:R4:W-:Y:S01]  /*10230*/  @P2 STG.E desc[UR24][R6.64+0x20], R11 ;  /* 0x0000200b06002986 */ /* 0x0009e2000c101918 */
[----:B------:R-:W-:Y:S01]  /*10240*/  FMUL R23, R154, UR26 ;  /* 0x0000001a9a177c20 */ /* 0x000fe20008400000 */
[C---:B------:R-:W-:Y:S02]  /*10250*/  ISETP.GT.AND P2, PT, R47.reuse, 0xf8, PT ;  /* 0x000000f82f00780c */ /* 0x040fe40003f44270 */
[----:B------:R-:W-:Y:S01]  /*10260*/  ISETP.GT.AND P0, PT, R47, 0xf9, PT ;  /* 0x000000f92f00780c */ /* 0x000fe20003f04270 */
[----:B------:R-:W-:Y:S01]  /*10270*/  @P6 STG.E desc[UR24][R12.64], R17 ;  /* 0x000000110c006986 */ /* 0x000fe2000c101918 */
[----:B------:R-:W-:-:S03]  /*10280*/  ISETP.GT.AND P4, PT, R46, 0x8, P4 ;  /* 0x000000082e00780c */ /* 0x000fc60002784270 */
[----:B------:R-:W-:Y:S01]  /*10290*/  @P5 STG.E desc[UR24][R4.64], R19 ;  /* 0x0000001304005986 */ /* 0x000fe2000c101918 */
[----:B------:R-:W-:-:S03]  /*102a0*/  ISETP.GT.AND P5, PT, R46, RZ, P2 ;  /* 0x000000ff2e00720c */ /* 0x000fc600017a4270 */
[----:B------:R0:W-:Y:S01]  /*102b0*/  @P1 STG.E desc[UR24][R12.64+0x20], R23 ;  /* 0x000020170c001986 */ /* 0x0001e2000c101918 */
[C---:B------:R-:W-:Y:S02]  /*102c0*/  ISETP.GT.AND P1, PT, R46.reuse, RZ, P0 ;  /* 0x000000ff2e00720c */ /* 0x040fe40000724270 */
[----:B------:R-:W-:Y:S02]  /*102d0*/  ISETP.GT.AND P2, PT, R46, 0x8, P2 ;  /* 0x000000082e00780c */ /* 0x000fe40001744270 */
[----:B------:R-:W-:Y:S01]  /*102e0*/  IADD3 R8, P6, R3, R4, RZ ;  /* 0x0000000403087210 */ /* 0x000fe20007fde0ff */
[----:B------:R-:W-:Y:S01]  /*102f0*/  IMAD.WIDE.U32 R2, R32, 0x1c, R4 ;  /* 0x0000001c20027825 */ /* 0x000fe200078e0004 */
[----:B------:R-:W-:-:S03]  /*10300*/  ISETP.GT.AND P0, PT, R46, 0x8, P0 ;  /* 0x000000082e00780c */ /* 0x000fc60000704270 */
[----:B------:R-:W-:Y:S02]  /*10310*/  IMAD.IADD R3, R33, 0x1, R3 ;  /* 0x0000000121037824 */ /* 0x000fe400078e0203 */
[----:B------:R-:W-:Y:S02]  /*10320*/  IMAD.X R9, R29, 0x1, R5, P6 ;  /* 0x000000011d097824 */ /* 0x000fe400030e0605 */
[----:B----4-:R-:W-:Y:S01]  /*10330*/  FMUL R7, R153, UR26 ;  /* 0x0000001a99077c20 */ /* 0x010fe20008400000 */
[----:B------:R-:W-:-:S04]  /*10340*/  FMUL R11, R22, UR26 ;  /* 0x0000001a160b7c20 */ /* 0x000fc80008400000 */
[----:B------:R4:W-:Y:S01]  /*10350*/  @P4 STG.E desc[UR24][R4.64+0x20], R7 ;  /* 0x0000200704004986 */ /* 0x0009e2000c101918 */
[----:B0-----:R-:W-:-:S03]  /*10360*/  FMUL R13, R20, UR26 ;  /* 0x0000001a140d7c20 */ /* 0x001fc60008400000 */
[----:B------:R4:W-:Y:S04]  /*10370*/  @P5 STG.E desc[UR24][R2.64], R11 ;  /* 0x0000000b02005986 */ /* 0x0009e8000c101918 */
[----:B------:R4:W-:Y:S01]  /*10380*/  @P1 STG.E desc[UR24][R8.64], R13 ;  /* 0x0000000d08001986 */ /* 0x0009e2000c101918 */
[----:B--2---:R-:W-:-:S05]  /*10390*/  FMUL R15, R18, UR26 ;  /* 0x0000001a120f7c20 */ /* 0x004fca0008400000 */
[----:B------:R4:W-:Y:S01]  /*103a0*/  @P2 STG.E desc[UR24][R2.64+0x20], R15 ;  /* 0x0000200f02002986 */ /* 0x0009e2000c101918 */
[----:B---3--:R-:W-:-:S05]  /*103b0*/  FMUL R17, R0, UR26 ;  /* 0x0000001a00117c20 */ /* 0x008fca0008400000 */
[----:B------:R4:W-:Y:S02]  /*103c0*/  @P0 STG.E desc[UR24][R8.64+0x20], R17 ;  /* 0x0000201108000986 */ /* 0x0009e4000c101918 */
.L_x_224:
[----:B------:R-:W-:Y:S05]  /*103d0*/  BSYNC B0 ;  /* 0x0000000000007941 */ /* 0x000fea0003800000 */
.L_x_32:
[----:B------:R-:W2:Y:S01]  /*103e0*/  LDL.LU R22, [R1+0x94] ;  /* 0x0000940001167983 */ /* 0x000ea20000300800 */
[----:B---345:R-:W-:Y:S02]  /*103f0*/  IMAD.U32 R3, RZ, RZ, UR17 ;  /* 0x00000011ff037e24 */ /* 0x038fe4000f8e00ff */
[----:B------:R-:W-:Y:S01]  /*10400*/  IMAD.U32 R0, RZ, RZ, UR22 ;  /* 0x00000016ff007e24 */ /* 0x000fe2000f8e00ff */
[----:B01----:R-:W3:Y:S01]  /*10410*/  LDL.LU R19, [R1+0x98] ;  /* 0x0000980001137983 */ /* 0x003ee20000300800 */
[----:B------:R0:W-:Y:S01]  /*10420*/  SYNCS.ARRIVE.TRANS64.A1T0 RZ, [R3+UR30], RZ ;  /* 0x000000ff03ff79a7 */ /* 0x0001e2000810001e */
[----:B------:R-:W-:Y:S01]  /*10430*/  MOV R2, UR22 ;  /* 0x0000001600027c02 */ /* 0x000fe20008000f00 */
[----:B--2---:R-:W-:Y:S01]  /*10440*/  IMAD.MOV.U32 R4, RZ, RZ, -0x1 ;  /* 0xffffffffff047424 */ /* 0x004fe200078e00ff */
[----:B------:R-:W-:Y:S01]  /*10450*/  ULDC.64 UR6, c[0x0][0x750] ;  /* 0x0001d40000067ab9 */ /* 0x000fe20000000a00 */
[----:B0-----:R-:W-:Y:S01]  /*10460*/  IMAD.U32 R3, RZ, RZ, UR21 ;  /* 0x00000015ff037e24 */ /* 0x001fe2000f8e00ff */
[----:B---3--:R-:W-:Y:S01]  /*10470*/  LEA R19, P0, R0, R19, 0x1 ;  /* 0x0000001300137211 */ /* 0x008fe200078008ff */
[----:B------:R-:W-:-:S03]  /*10480*/  IMAD.MOV.U32 R0, RZ, RZ, -0x1 ;  /* 0xffffffffff007424 */ /* 0x000fc600078e00ff */
[----:B------:R-:W-:Y:S01]  /*10490*/  LEA.HI.X R22, R2, R22, R3, 0x1, P0 ;  /* 0x0000001602167211 */ /* 0x000fe200000f0c03 */
[----:B------:R-:W-:Y:S01]  /*104a0*/  IMAD.MOV.U32 R3, RZ, RZ, -0x1 ;  /* 0xffffffffff037424 */ /* 0x000fe200078e00ff */
[----:B------:R0:W-:Y:S01]  /*104b0*/  STL [R1+0x98], R19 ;  /* 0x0000981301007387 */ /* 0x0001e20000100800 */
[----:B------:R-:W-:Y:S02]  /*104c0*/  ISETP.GE.U32.AND P0, PT, R19, UR6, PT ;  /* 0x0000000613007c0c */ /* 0x000fe4000bf06070 */
[----:B------:R-:W-:Y:S01]  /*104d0*/  PRMT R2, RZ, 0x7610, R2 ;  /* 0x00007610ff027816 */ /* 0x000fe20000000002 */
[----:B------:R0:W-:Y:S01]  /*104e0*/  STL [R1+0x94], R22 ;  /* 0x0000941601007387 */ /* 0x0001e20000100800 */
[----:B------:R-:W-:-:S03]  /*104f0*/  ISETP.GE.U32.AND.EX P0, PT, R22, UR7, PT, P0 ;  /* 0x0000000716007c0c */ /* 0x000fc6000bf06100 */
[----:B------:R0:W-:Y:S04]  /*10500*/  STL [R1+0x88], R4 ;  /* 0x0000880401007387 */ /* 0x0001e80000100800 */
[----:B------:R0:W-:Y:S06]  /*10510*/  STL [R1+0x9c], R3 ;  /* 0x00009c0301007387 */ /* 0x0001ec0000100800 */
[----:B------:R-:W-:Y:S05]  /*10520*/  @P0 BRA `(.L_x_225) ;  /* 0x0000000400740947 */ /* 0x000fea0003800000 */
[----:B------:R-:W1:Y:S01]  /*10530*/  S2R R14, SR_CTAID.X ;  /* 0x00000000000e7919 */ /* 0x000e620000002500 */
[----:B------:R-:W2:Y:S01]  /*10540*/  LDC.64 R8, c[0x0][0x728] ;  /* 0x0001ca00ff087b82 */ /* 0x000ea20000000a00 */
[----:B------:R-:W-:Y:S01]  /*10550*/  ULDC UR6, c[0x0][0x150] ;  /* 0x0000540000067ab9 */ /* 0x000fe20000000800 */
[----:B------:R-:W-:Y:S01]  /*10560*/  IMAD.MOV.U32 R6, RZ, RZ, R19 ;  /* 0x000000ffff067224 */ /* 0x000fe200078e0013 */
[----:B------:R-:W3:Y:S01]  /*10570*/  S2R R16, SR_CTAID.Y ;  /* 0x0000000000107919 */ /* 0x000ee20000002600 */
[----:B------:R-:W-:-:S04]  /*10580*/  IMAD.MOV.U32 R7, RZ, RZ, R22 ;  /* 0x000000ffff077224 */ /* 0x000fc800078e0016 */
[----:B------:R-:W4:Y:S08]  /*10590*/  LDC R17, c[0x0][0x144] ;  /* 0x00005100ff117b82 */ /* 0x000f300000000800 */
[----:B------:R-:W0:Y:S08]  /*105a0*/  LDC R10, c[0x0][0x730] ;  /* 0x0001cc00ff0a7b82 */ /* 0x000e300000000800 */
[----:B------:R-:W0:Y:S01]  /*105b0*/  LDC.64 R12, c[0x0][0x720] ;  /* 0x0001c800ff0c7b82 */ /* 0x000e220000000a00 */
[----:B--2---:R-:W-:-:S04]  /*105c0*/  ISETP.NE.U32.AND P0, PT, R8, RZ, PT ;  /* 0x000000ff0800720c */ /* 0x004fc80003f05070 */
[----:B------:R-:W-:Y:S02]  /*105d0*/  ISETP.NE.AND.EX P0, PT, R9, RZ, PT, P0 ;  /* 0x000000ff0900720c */ /* 0x000fe40003f05300 */
[----:B-1----:R-:W-:-:S05]  /*105e0*/  I2FP.F32.U32 R0, R14 ;  /* 0x0000000e00007245 */ /* 0x002fca0000201000 */
[----:B------:R-:W-:-:S04]  /*105f0*/  FMUL R0, R0, UR6 ;  /* 0x0000000600007c20 */ /* 0x000fc80008400000 */
[----:B------:R1:W2:Y:S02]  /*10600*/  F2I.U32.TRUNC.NTZ R15, R0 ;  /* 0x00000000000f7305 */ /* 0x0002a4000020f000 */
[----:B---34-:R-:W-:Y:S05]  /*10610*/  @!P0 BRA `(.L_x_226) ;  /* 0x0000000000288947 */ /* 0x018fea0003800000 */
[----:B-1----:R-:W1:Y:S02]  /*10620*/  LDC R0, c[0x0][0x734] ;  /* 0x0001cd00ff007b82 */ /* 0x002e640000000800 */
[----:B-1----:R-:W-:-:S05]  /*10630*/  IADD3 R7, P0, R19, R0, RZ ;  /* 0x0000000013077210 */ /* 0x002fca0007f1e0ff */
[----:B------:R-:W-:-:S04]  /*10640*/  IMAD.X R11, RZ, RZ, R22, P0 ;  /* 0x000000ffff0b7224 */ /* 0x000fc800000e0616 */
[----:B0-----:R-:W-:-:S04]  /*10650*/  IMAD.WIDE.U32 R2, R11, R8, RZ ;  /* 0x000000080b027225 */ /* 0x001fc800078e00ff */
[----:B------:R-:W-:-:S04]  /*10660*/  IMAD.WIDE.U32 R4, P0, R7, R9, R2 ;  /* 0x0000000907047225 */ /* 0x000fc80007800002 */
[----:B------:R-:W-:Y:S01]  /*10670*/  IMAD.WIDE.U32 R2, R7, R8, RZ ;  /* 0x0000000807027225 */ /* 0x000fe200078e00ff */
[----:B------:R-:W-:-:S03]  /*10680*/  IADD3.X R7, RZ, RZ, RZ, P0, !PT ;  /* 0x000000ffff077210 */ /* 0x000fc600007fe4ff */
[----:B------:R-:W-:Y:S01]  /*10690*/  IMAD.MOV.U32 R6, RZ, RZ, R5 ;  /* 0x000000ffff067224 */ /* 0x000fe200078e0005 */
[----:B------:R-:W-:-:S05]  /*106a0*/  IADD3 RZ, P0, R3, R4, RZ ;  /* 0x0000000403ff7210 */ /* 0x000fca0007f1e0ff */
[----:B------:R-:W-:-:S08]  /*106b0*/  IMAD.WIDE.U32.X R6, R11, R9, R6, P0 ;  /* 0x000000090b067225 */ /* 0x000fd000000e0406 */
.L_x_226:
[-CC-:B0-----:R-:W-:Y:S01]  /*106c0*/  SHF.R.U64 R11, R6, R10.reuse, R7.reuse ;  /* 0x0000000a060b7219 */ /* 0x181fe20000001207 */
[----:B------:R-:W0:Y:S01]  /*106d0*/  LDC.64 R20, c[0x0][0x740] ;  /* 0x0001d000ff147b82 */ /* 0x000e220000000a00 */
[----:B-1----:R-:W-:Y:S01]  /*106e0*/  SHF.R.U32.HI R0, RZ, R10, R7 ;  /* 0x0000000aff007219 */ /* 0x002fe20000011607 */
[----:B------:R-:W-:Y:S01]  /*106f0*/  IMAD.MOV.U32 R2, RZ, RZ, R19 ;  /* 0x000000ffff027224 */ /* 0x000fe200078e0013 */
[----:B------:R-:W-:Y:S01]  /*10700*/  IADD3 R5, P0, RZ, -R11, RZ ;  /* 0x8000000bff057210 */ /* 0x000fe20007f1e0ff */
[----:B--2---:R-:W-:Y:S01]  /*10710*/  IMAD.MOV R15, RZ, RZ, -R15 ;  /* 0x000000ffff0f7224 */ /* 0x004fe200078e0a0f */
[----:B------:R-:W-:Y:S01]  /*10720*/  ULDC UR6, c[0x0][0x154] ;  /* 0x0000550000067ab9 */ /* 0x000fe20000000800 */
[----:B------:R-:W-:Y:S02]  /*10730*/  MOV R7, 0x1 ;  /* 0x0000000100077802 */ /* 0x000fe40000000f00 */
[----:B------:R-:W1:Y:S01]  /*10740*/  LDC R4, c[0x0][0x718] ;  /* 0x0001c600ff047b82 */ /* 0x000e620000000800 */
[----:B------:R-:W-:-:S02]  /*10750*/  IMAD.X R3, RZ, RZ, ~R0, P0 ;  /* 0x000000ffff037224 */ /* 0x000fc400000e0e00 */
[----:B------:R-:W-:Y:S02]  /*10760*/  IMAD R17, R17, R15, R14 ;  /* 0x0000000f11117224 */ /* 0x000fe400078e020e */
[-C--:B------:R-:W-:Y:S02]  /*10770*/  IMAD R0, R3, R12.reuse, RZ ;  /* 0x0000000c03007224 */ /* 0x080fe400078e02ff */
[----:B------:R-:W-:Y:S01]  /*10780*/  IMAD.MOV.U32 R3, RZ, RZ, R22 ;  /* 0x000000ffff037224 */ /* 0x000fe200078e0016 */
[----:B------:R-:W2:Y:S01]  /*10790*/  LDC R6, c[0x0][0x708] ;  /* 0x0001c200ff067b82 */ /* 0x000ea20000000800 */
[----:B------:R-:W-:-:S04]  /*107a0*/  IMAD.WIDE.U32 R2, R5, R12, R2 ;  /* 0x0000000c05027225 */ /* 0x000fc800078e0002 */
[----:B------:R-:W-:-:S03]  /*107b0*/  IMAD R5, R5, R13, R0 ;  /* 0x0000000d05057224 */ /* 0x000fc600078e0200 */
[----:B------:R-:W3:Y:S01]  /*107c0*/  LDC R18, c[0x0][0x758] ;  /* 0x0001d600ff127b82 */ /* 0x000ee20000000800 */
[----:B------:R-:W-:Y:S01]  /*107d0*/  I2FP.F32.U32 R0, R16 ;  /* 0x0000001000007245 */ /* 0x000fe20000201000 */
[----:B------:R-:W-:Y:S01]  /*107e0*/  IMAD.IADD R3, R3, 0x1, R5 ;  /* 0x0000000103037824 */ /* 0x000fe200078e0205 */
[----:B0-----:R-:W-:Y:S01]  /*107f0*/  ISETP.NE.U32.AND P0, PT, R20, RZ, PT ;  /* 0x000000ff1400720c */ /* 0x001fe20003f05070 */
[----:B------:R-:W-:Y:S02]  /*10800*/  IMAD.MOV.U32 R5, RZ, RZ, -0x1 ;  /* 0xffffffffff057424 */ /* 0x000fe400078e00ff */
[----:B------:R-:W-:Y:S02]  /*10810*/  FMUL R0, R0, UR6 ;  /* 0x0000000600007c20 */ /* 0x000fe40008400000 */
[----:B------:R-:W0:Y:S01]  /*10820*/  LDC R15, c[0x0][0x148] ;  /* 0x00005200ff0f7b82 */ /* 0x000e220000000800 */
[----:B-1----:R-:W-:Y:S01]  /*10830*/  SHF.R.U64 R10, R2, R4, R3 ;  /* 0x00000004020a7219 */ /* 0x002fe20000001203 */
[----:B------:R1:W4:Y:S01]  /*10840*/  F2I.U32.TRUNC.NTZ R12, R0 ;  /* 0x00000000000c7305 */ /* 0x000322000020f000 */
[----:B------:R-:W-:-:S02]  /*10850*/  ISETP.NE.AND.EX P0, PT, R21, RZ, PT, P0 ;  /* 0x000000ff1500720c */ /* 0x000fc40003f05300 */
[----:B------:R-:W-:-:S03]  /*10860*/  SHF.R.U32.HI R3, RZ, R4, R3 ;  /* 0x00000004ff037219 */ /* 0x000fc60000011603 */
[----:B------:R-:W0:Y:S01]  /*10870*/  LDC R14, c[0x0][0x700] ;  /* 0x0001c000ff0e7b82 */ /* 0x000e220000000800 */
[-CC-:B--2---:R-:W-:Y:S02]  /*10880*/  SHF.R.U64 R8, R10, R6.reuse, R3.reuse ;  /* 0x000000060a087219 */ /* 0x184fe40000001203 */
[----:B------:R-:W-:-:S05]  /*10890*/  SHF.R.U32.HI R3, RZ, R6, R3 ;  /* 0x00000006ff037219 */ /* 0x000fca0000011603 */
[----:B------:R-:W2:Y:S01]  /*108a0*/  LDC R22, c[0x0][0x748] ;  /* 0x0001d200ff167b82 */ /* 0x000ea20000000800 */
[-CC-:B---3--:R-:W-:Y:S02]  /*108b0*/  SHF.R.U64 R13, R8, R18.reuse, R3.reuse ;  /* 0x00000012080d7219 */ /* 0x188fe40000001203 */
[-C--:B------:R-:W-:Y:S02]  /*108c0*/  SHF.L.U32 R5, R5, R18.reuse, RZ ;  /* 0x0000001205057219 */ /* 0x080fe400000006ff */
[-C--:B------:R-:W-:Y:S01]  /*108d0*/  SHF.R.U32.HI R3, RZ, R18.reuse, R3 ;  /* 0x00000012ff037219 */ /* 0x080fe20000011603 */
[----:B------:R-:W-:Y:S01]  /*108e0*/  IMAD.MOV.U32 R2, RZ, RZ, R13 ;  /* 0x000000ffff027224 */ /* 0x000fe200078e000d */
[----:B------:R-:W-:Y:S01]  /*108f0*/  SHF.L.U32 R18, R7, R18, RZ ;  /* 0x0000001207127219 */ /* 0x000fe200000006ff */
[----:B------:R-:W3:Y:S01]  /*10900*/  LDC R23, c[0x0][0x738] ;  /* 0x0001ce00ff177b82 */ /* 0x000ee20000000800 */
[----:B------:R-:W-:-:S07]  /*10910*/  LOP3.LUT R19, RZ, R5, RZ, 0x33, !PT ;  /* 0x00000005ff137212 */ /* 0x000fce00078e33ff */
[----:B------:R-:W0:Y:S01]  /*10920*/  LDC R24, c[0x0][0x710] ;  /* 0x0001c400ff187b82 */ /* 0x000e220000000800 */
[----:B-1--4-:R-:W-:Y:S05]  /*10930*/  @!P0 BRA `(.L_x_227) ;  /* 0x0000000000288947 */ /* 0x012fea0003800000 */
        /* <DEDUP_REMOVED lines=10> */
.L_x_227:
[----:B--2---:R-:W-:Y:S01]  /*109e0*/  SHF.R.U64 R0, R2, R22, R3 ;  /* 0x0000001602007219 */ /* 0x004fe20000001203 */
[----:B0-----:R-:W-:Y:S01]  /*109f0*/  VIADD R5, R14, 0xffffffff ;  /* 0xffffffff0e057836 */ /* 0x001fe20000000000 */
[----:B------:R-:W-:Y:S01]  /*10a00*/  LOP3.LUT R3, R8, R19, RZ, 0xc0, !PT ;  /* 0x0000001308037212 */ /* 0x000fe200078ec0ff */
[----:B------:R-:W-:Y:S01]  /*10a10*/  IMAD.MOV R12, RZ, RZ, -R12 ;  /* 0x000000ffff0c7224 */ /* 0x000fe200078e0a0c */
[----:B------:R-:W-:Y:S01]  /*10a20*/  MOV R4, 0x1 ;  /* 0x0000000100047802 */ /* 0x000fe20000000f00 */
[----:B------:R-:W-:Y:S02]  /*10a30*/  IMAD.MOV R2, RZ, RZ, -R0 ;  /* 0x000000ffff027224 */ /* 0x000fe400078e0a00 */
[----:B------:R-:W-:Y:S01]  /*10a40*/  IMAD R0, R18, R0, R3 ;  /* 0x0000000012007224 */ /* 0x000fe200078e0203 */
[----:B------:R-:W-:Y:S01]  /*10a50*/  LOP3.LUT R3, R10, R5, RZ, 0xc0, !PT ;  /* 0x000000050a037212 */ /* 0x000fe200078ec0ff */
[----:B------:R-:W-:Y:S02]  /*10a60*/  @P3 IMAD R17, R15, R12, R16 ;  /* 0x0000000c0f113224 */ /* 0x000fe400078e0210 */
[----:B---3--:R-:W-:-:S02]  /*10a70*/  IMAD R2, R2, R23, R13 ;  /* 0x0000001702027224 */ /* 0x008fc400078e020d */
[----:B------:R-:W-:Y:S02]  /*10a80*/  IMAD R0, R0, R24, R17 ;  /* 0x0000001800007224 */ /* 0x000fe400078e0211 */
[----:B------:R-:W-:Y:S01]  /*10a90*/  IMAD R3, R2, R14, R3 ;  /* 0x0000000e02037224 */ /* 0x000fe200078e0203 */
[----:B------:R-:W-:-:S04]  /*10aa0*/  PRMT R2, R4, 0x7610, R2 ;  /* 0x0000761004027816 */ /* 0x000fc80000000002 */
[----:B------:R-:W-:Y:S02]  /*10ab0*/  SEL R4, R3, R0, !P3 ;  /* 0x0000000003047207 */ /* 0x000fe40005800000 */
[----:B------:R-:W-:Y:S01]  /*10ac0*/  SEL R3, R0, R3, !P3 ;  /* 0x0000000300037207 */ /* 0x000fe20005800000 */
[----:B------:R-:W-:Y:S02]  /*10ad0*/  IMAD.MOV.U32 R0, RZ, RZ, R11 ;  /* 0x000000ffff007224 */ /* 0x000fe400078e000b */
[----:B------:R1:W-:Y:S04]  /*10ae0*/  STL [R1+0x9c], R4 ;  /* 0x00009c0401007387 */ /* 0x0003e80000100800 */
[----:B------:R1:W-:Y:S02]  /*10af0*/  STL [R1+0x88], R3 ;  /* 0x0000880301007387 */ /* 0x0003e40000100800 */
.L_x_225:
[----:B------:R-:W-:Y:S01]  /*10b00*/  LOP3.LUT P0, RZ, R2, 0xff, RZ, 0xc0, !PT ;  /* 0x000000ff02ff7812 */ /* 0x000fe2000780c0ff */
[----:B------:R-:W-:-:S12]  /*10b10*/  ULOP3.LUT UR31, UR31, 0x1, URZ, 0x3c, !UPT ;  /* 0x000000011f1f7892 */ /* 0x000fd8000f8e3c3f */
[----:B------:R-:W-:Y:S05]  /*10b20*/  @P0 BRA `(.L_x_228) ;  /* 0xffffff0c00a40947 */ /* 0x000fea000383ffff */
[----:B------:R-:W-:Y:S05]  /*10b30*/  EXIT ;  /* 0x000000000000794d */ /* 0x000fea0003800000 */
.L_x_18:
[----:B------:R-:W-:-:S08]  /*10b40*/  ISETP.NE.AND P0, PT, RZ, UR6, PT ;  /* 0x00000006ff007c0c */ /* 0x000fd0000bf05270 */
[----:B012---:R-:W0:-:S00]  /*10b50*/  USETMAXREG.DEALLOC.CTAPOOL 0x28 ;  /* 0x00000028000079c8 */ /* 0x007e0000080e0500 */
[----:B------:R-:W-:Y:S05]  /*10b60*/  @P0 EXIT ;  /* 0x000000000000094d */ /* 0x000fea0003800000 */
[----:B0-----:R-:W-:Y:S01]  /*10b70*/  LOP3.LUT P0, RZ, R6, 0xff, RZ, 0xc0, !PT ;  /* 0x000000ff06ff7812 */ /* 0x001fe2000780c0ff */
[----:B------:R-:W-:Y:S02]  /*10b80*/  IMAD.MOV.U32 R8, RZ, RZ, 0x1 ;  /* 0x00000001ff087424 */ /* 0x000fe400078e00ff */
[----:B------:R-:W-:-:S10]  /*10b90*/  IMAD.MOV.U32 R11, RZ, RZ, RZ ;  /* 0x000000ffff0b7224 */ /* 0x000fd400078e00ff */
[----:B------:R-:W-:Y:S05]  /*10ba0*/  @!P0 BRA `(.L_x_229) ;  /* 0x0000000c00988947 */ /* 0x000fea0003800000 */
[----:B------:R-:W0:Y:S01]  /*10bb0*/  S2R R9, SR_CgaCtaId ;  /* 0x0000000000097919 */ /* 0x000e220000008800 */
[----:B------:R-:W-:Y:S01]  /*10bc0*/  LOP3.LUT P0, RZ, R2, 0x1f, RZ, 0xc0, !PT ;  /* 0x0000001f02ff7812 */ /* 0x000fe2000780c0ff */
[----:B------:R-:W-:Y:S01]  /*10bd0*/  ULDC UR5, c[0x0][0x758] ;  /* 0x0001d60000057ab9 */ /* 0x000fe20000000800 */
[----:B------:R-:W-:Y:S01]  /*10be0*/  UMOV UR6, 0xffffffff ;  /* 0xffffffff00067882 */ /* 0x000fe20000000000 */
[----:B------:R-:W-:Y:S01]  /*10bf0*/  BSSY B0, `(.L_x_229) ;  /* 0x00000e1000007945 */ /* 0x000fe20003800000 */
[----:B------:R-:W-:Y:S01]  /*10c00*/  USHF.L.U32 UR6, UR6, UR5, URZ ;  /* 0x0000000506067299 */ /* 0x000fe2000800063f */
[C---:B------:R-:W-:Y:S01]  /*10c10*/  ISETP.NE.AND P2, PT, R3.reuse, RZ, PT ;  /* 0x000000ff0300720c */ /* 0x040fe20003f45270 */
[----:B------:R-:W-:Y:S01]  /*10c20*/  IMAD.MOV.U32 R12, RZ, RZ, 0x1 ;  /* 0x00000001ff0c7424 */ /* 0x000fe200078e00ff */
[----:B------:R-:W-:Y:S01]  /*10c30*/  ISETP.NE.OR P0, PT, R3, RZ, !P0 ;  /* 0x000000ff0300720c */ /* 0x000fe20004705670 */
[----:B------:R-:W-:Y:S01]  /*10c40*/  IMAD.MOV.U32 R8, RZ, RZ, 0x1 ;  /* 0x00000001ff087424 */ /* 0x000fe200078e00ff */
[----:B------:R-:W-:Y:S01]  /*10c50*/  MOV R11, RZ ;  /* 0x000000ff000b7202 */ /* 0x000fe20000000f00 */
[----:B------:R-:W-:Y:S01]  /*10c60*/  ULDC UR4, c[0x0][0x700] ;  /* 0x0001c00000047ab9 */ /* 0x000fe20000000800 */
[----:B------:R-:W-:Y:S01]  /*10c70*/  UMOV UR7, 0x1 ;  /* 0x0000000100077882 */ /* 0x000fe20000000000 */
[----:B------:R-:W-:-:S02]  /*10c80*/  UIADD3 UR29, UR15, 0x1, URZ ;  /* 0x000000010f1d7890 */ /* 0x000fc4000fffe03f */
[----:B------:R-:W-:Y:S02]  /*10c90*/  ULOP3.LUT UR38, UR14, 0x2, URZ, 0xfc, !UPT ;  /* 0x000000020e267892 */ /* 0x000fe4000f8efc3f */
[----:B------:R-:W-:Y:S02]  /*10ca0*/  UIADD3 UR4, UR4, -0x1, URZ ;  /* 0xffffffff04047890 */ /* 0x000fe4000fffe03f */
[----:B------:R-:W-:Y:S02]  /*10cb0*/  USHF.L.U32 UR5, UR7, UR5, URZ ;  /* 0x0000000507057299 */ /* 0x000fe4000800063f */
[----:B------:R-:W-:Y:S01]  /*10cc0*/  ULOP3.LUT UR6, URZ, UR6, URZ, 0x33, !UPT ;  /* 0x000000063f067292 */ /* 0x000fe2000f8e333f */
[----:B------:R-:W-:Y:S01]  /*10cd0*/  ULDC.64 UR36, c[0x0][0x198] ;  /* 0x0000660000247ab9 */ /* 0x000fe20000000a00 */
[C---:B0-----:R-:W-:Y:S02]  /*10ce0*/  IMAD.SHL.U32 R10, R9.reuse, 0x80, RZ ;  /* 0x00000080090a7824 */ /* 0x041fe400078e00ff */
[----:B------:R-:W-:-:S03]  /*10cf0*/  IMAD.SHL.U32 R9, R9, 0x2000, RZ ;  /* 0x0000200009097824 */ /* 0x000fc600078e00ff */
[----:B------:R-:W-:Y:S02]  /*10d00*/  LOP3.LUT R10, R10, 0x80, RZ, 0xc0, !PT ;  /* 0x000000800a0a7812 */ /* 0x000fe400078ec0ff */
[----:B------:R-:W-:-:S07]  /*10d10*/  LOP3.LUT R9, R9, 0x2000, RZ, 0xc0, !PT ;  /* 0x0000200009097812 */ /* 0x000fce00078ec0ff */
.L_x_241:
[----:B------:R-:W-:-:S03]  /*10d20*/  UMOV UR7, 0xffffffff ;  /* 0xffffffff00077882 */ /* 0x000fc60000000000 */
[----:B01----:R-:W-:Y:S05]  /*10d30*/  BRA.DIV UR7, `(.L_x_230) ;  /* 0x0000001607687947 */ /* 0x003fea000b800000 */
[----:B------:R-:W-:-:S13]  /*10d40*/  ELECT P1, URZ, PT ;  /* 0x00000000003f782f */ /* 0x000fda0003820000 */
.L_x_262:
[----:B------:R-:W0:Y:S01]  /*10d50*/  LDC R2, c[0x0][0x604] ;  /* 0x00018100ff027b82 */ /* 0x000e220000000800 */
[----:B------:R-:W-:Y:S01]  /*10d60*/  BSSY B1, `(.L_x_231) ;  /* 0x000004c000017945 */ /* 0x000fe20003800000 */
[----:B0-----:R-:W-:-:S13]  /*10d70*/  ISETP.LT.OR P1, PT, R2, 0x1, !P1 ;  /* 0x000000010200780c */ /* 0x001fda0004f21670 */
[----:B------:R-:W-:Y:S05]  /*10d80*/  @P1 BRA `(.L_x_232) ;  /* 0x0000000400241947 */ /* 0x000fea0003800000 */
[----:B------:R-:W2:Y:S04]  /*10d90*/  LDL.LU R4, [R1+0x9c] ;  /* 0x00009c0001047983 */ /* 0x000ea80000300800 */
[----:B------:R-:W3:Y:S01]  /*10da0*/  LDL R3, [R1+0x88] ;  /* 0x0000880001037983 */ /* 0x000ee20000100800 */
[----:B------:R-:W-:Y:S01]  /*10db0*/  IMAD.MOV.U32 R13, RZ, RZ, RZ ;  /* 0x000000ffff0d7224 */ /* 0x000fe200078e00ff */
[----:B------:R-:W-:Y:S01]  /*10dc0*/  MOV R17, RZ ;  /* 0x000000ff00117202 */ /* 0x000fe20000000f00 */
[----:B------:R-:W-:Y:S02]  /*10dd0*/  IMAD.MOV.U32 R15, RZ, RZ, RZ ;  /* 0x000000ffff0f7224 */ /* 0x000fe400078e00ff */
[----:B------:R-:W-:Y:S02]  /*10de0*/  IMAD.U32 R16, RZ, RZ, UR29 ;  /* 0x0000001dff107e24 */ /* 0x000fe4000f8e00ff */
[----:B------:R-:W-:-:S02]  /*10df0*/  IMAD.MOV.U32 R2, RZ, RZ, R8 ;  /* 0x000000ffff027224 */ /* 0x000fc400078e0008 */
[----:B--2---:R-:W-:Y:S02]  /*10e00*/  IMAD R6, R4, 0x100, R10 ;  /* 0x0000010004067824 */ /* 0x004fe400078e020a */
[----:B------:R-:W-:Y:S02]  /*10e10*/  IMAD.MOV.U32 R4, RZ, RZ, R11 ;  /* 0x000000ffff047224 */ /* 0x000fe400078e000b */
[----:B---3--:R-:W-:-:S07]  /*10e20*/  IMAD.SHL.U32 R18, R3, 0x40, RZ ;  /* 0x0000004003127824 */ /* 0x008fce00078e00ff */
.L_x_236:
[----:B------:R-:W0:Y:S01]  /*10e30*/  S2R R14, SR_CgaCtaId ;  /* 0x00000000000e7919 */ /* 0x000e220000008800 */
[----:B------:R-:W-:Y:S01]  /*10e40*/  MOV R3, 0x400 ;  /* 0x0000040000037802 */ /* 0x000fe20000000f00 */
[----:B------:R-:W1:Y:S03]  /*10e50*/  @!P2 LDC R5, c[0x0][0x640] ;  /* 0x00019000ff05ab82 */ /* 0x000e660000000800 */
[----:B0-----:R-:W-:Y:S02]  /*10e60*/  LEA R7, R14, R3, 0x18 ;  /* 0x000000030e077211 */ /* 0x001fe400078ec0ff */
[----:B------:R-:W-:-:S03]  /*10e70*/  SHF.L.U32 R3, R2, 0x1f, RZ ;  /* 0x0000001f02037819 */ /* 0x000fc600000006ff */
[----:B------:R-:W-:-:S04]  /*10e80*/  IMAD R14, R4, 0x8, R7 ;  /* 0x00000008040e7824 */ /* 0x000fc800078e0207 */
[----:B------:R-:W0:Y:S02]  /*10e90*/  SYNCS.PHASECHK.TRANS64.TRYWAIT P1, [R14+URZ+0x60], R3 ;  /* 0x000060030e0075a7 */ /* 0x000e24000802017f */
[----:B01----:R-:W-:Y:S05]  /*10ea0*/  @!P1 BRA `(.L_x_233) ;  /* 0x00000014002c9947 */ /* 0x003fea0003800000 */
.L_x_263:
[----:B------:R-:W-:Y:S01]  /*10eb0*/  UPRMT UR7, UR38, 0x9910, URZ ;  /* 0x0000991026077896 */ /* 0x000fe2000800003f */
[----:B------:R1:W-:Y:S03]  /*10ec0*/  @!P2 SYNCS.ARRIVE.TRANS64 RZ, [R14+URZ], R5 ;  /* 0x000000050effa9a7 */ /* 0x0003e6000800003f */
[----:B------:R-:W-:-:S06]  /*10ed0*/  UISETP.NE.AND UP0, UPT, UR7, 0x2, UPT ;  /* 0x000000020700788c */ /* 0x000fcc000bf05270 */
[----:B------:R-:W-:-:S13]  /*10ee0*/  PLOP3.LUT P1, PT, PT, PT, UP0, 0x80, 0x0 ;  /* 0x000000000000781c */ /* 0x000fda0003f2f008 */
[----:B-1----:R-:W-:Y:S05]  /*10ef0*/  @P1 BRA `(.L_x_234) ;  /* 0x0000000000041947 */ /* 0x002fea0003800000 */
[----:B------:R-:W-:Y:S01]  /*10f00*/  BPT.TRAP 0x1 ;  /* 0x000000040000795c */ /* 0x000fe20000300000 */
.L_x_234:
[----:B------:R-:W-:Y:S05]  /*10f10*/  @P0 BRA `(.L_x_235) ;  /* 0x0000000000040947 */ /* 0x000fea0003800000 */
[----:B------:R-:W-:Y:S01]  /*10f20*/  BPT.TRAP 0x1 ;  /* 0x000000040000795c */ /* 0x000fe20000300000 */
.L_x_235:
[----:B------:R-:W2:Y:S01]  /*10f30*/  LDL R5, [R1+0x88] ;  /* 0x0000880001057983 */ /* 0x000ea20000100800 */
[C-C-:B0-----:R-:W-:Y:S01]  /*10f40*/  IMAD R3, R4.reuse, 0x800, R7.reuse ;  /* 0x0000080004037824 */ /* 0x141fe200078e0207 */
[----:B------:R-:W-:Y:S01]  /*10f50*/  R2UR UR7, R7 ;  /* 0x00000000070772ca */ /* 0x000fe200000e0000 */
[----:B------:R-:W-:Y:S01]  /*10f60*/  IMAD R7, R4, 0x200, R7 ;  /* 0x0000020004077824 */ /* 0x000fe200078e0207 */
[----:B------:R-:W-:Y:S01]  /*10f70*/  R2UR UR25, R14 ;  /* 0x000000000e1972ca */ /* 0x000fe200000e0000 */
[----:B------:R-:W-:Y:S01]  /*10f80*/  VIADD R16, R16, 0xffffffff ;  /* 0xffffffff10107836 */ /* 0x000fe20000000000 */
[----:B------:R-:W-:Y:S01]  /*10f90*/  R2UR UR24, R3 ;  /* 0x00000000031872ca */ /* 0x000fe200000e0000 */
[----:B------:R-:W-:Y:S01]  /*10fa0*/  IMAD R3, R4, 0x4000, R9 ;  /* 0x0000400004037824 */ /* 0x000fe200078e0209 */
[----:B------:R-:W-:Y:S01]  /*10fb0*/  R2UR UR8, R7 ;  /* 0x00000000070872ca */ /* 0x000fe200000e0000 */
[----:B------:R-:W-:Y:S01]  /*10fc0*/  UIADD3 UR30, UP0, UR36, 0xf0, URZ ;  /* 0x000000f0241e7890 */ /* 0x000fe2000ff1e03f */
[----:B------:R-:W-:Y:S01]  /*10fd0*/  R2UR UR28, R0 ;  /* 0x00000000001c72ca */ /* 0x000fe200000e0000 */
[----:B------:R-:W-:Y:S01]  /*10fe0*/  UIADD3 UR32, UP1, UR36, 0x1f0, URZ ;  /* 0x000001f024207890 */ /* 0x000fe2000ff3e03f */
[----:B------:R-:W-:Y:S01]  /*10ff0*/  R2UR UR16, R3 ;  /* 0x00000000031072ca */ /* 0x000fe200000e0000 */
[----:B------:R-:W-:Y:S01]  /*11000*/  UIADD3 UR40, UP2, UR36, 0x2f0, URZ ;  /* 0x000002f024287890 */ /* 0x000fe2000ff5e03f */
[----:B------:R-:W-:Y:S01]  /*11010*/  R2UR UR26, R15 ;  /* 0x000000000f1a72ca */ /* 0x000fe200000e0000 */
[----:B------:R-:W-:Y:S01]  /*11020*/  UIADD3.X UR31, URZ, UR37, URZ, UP0, !UPT ;  /* 0x000000253f1f7290 */ /* 0x000fe200087fe43f */
[----:B------:R-:W-:Y:S01]  /*11030*/  R2UR UR27, R18 ;  /* 0x00000000121b72ca */ /* 0x000fe200000e0000 */
[----:B------:R-:W-:Y:S01]  /*11040*/  UIADD3.X UR33, URZ, UR37, URZ, UP1, !UPT ;  /* 0x000000253f217290 */ /* 0x000fe20008ffe43f */
[----:B------:R-:W-:Y:S01]  /*11050*/  R2UR UR12, R17 ;  /* 0x00000000110c72ca */ /* 0x000fe200000e0000 */
[----:B------:R-:W-:Y:S01]  /*11060*/  UIADD3 UR24, UR24, 0x200, URZ ;  /* 0x0000020018187890 */ /* 0x000fe2000fffe03f */
[----:B------:R-:W-:Y:S01]  /*11070*/  R2UR UR18, R13 ;  /* 0x000000000d1272ca */ /* 0x000fe200000e0000 */
[----:B------:R-:W-:Y:S01]  /*11080*/  UIADD3 UR8, UR8, 0x36200, URZ ;  /* 0x0003620008087890 */ /* 0x000fe2000fffe03f */
[----:B------:R-:W-:Y:S01]  /*11090*/  R2UR UR19, R6 ;  /* 0x00000000061372ca */ /* 0x000fe200000e0000 */
[----:B------:R-:W-:Y:S01]  /*110a0*/  VIADD R4, R4, 0x1 ;  /* 0x0000000104047836 */ /* 0x000fe20000000000 */
[----:B------:R-:W-:Y:S01]  /*110b0*/  ISETP.GT.AND P4, PT, R16, 0x1, PT ;  /* 0x000000011000780c */ /* 0x000fe20003f84270 */
[----:B------:R-:W-:Y:S01]  /*110c0*/  UIADD3.X UR41, URZ, UR37, URZ, UP2, !UPT ;  /* 0x000000253f297290 */ /* 0x000fe200097fe43f */
[----:B------:R-:W-:Y:S01]  /*110d0*/  VIADD R17, R17, 0x1 ;  /* 0x0000000111117836 */ /* 0x000fe20000000000 */
[----:B------:R-:W-:Y:S01]  /*110e0*/  UIADD3 UR16, UR7, 0x6200, UR16 ;  /* 0x0000620007107890 */ /* 0x000fe2000fffe010 */
[----:B------:R-:W-:Y:S01]  /*110f0*/  ISETP.NE.AND P1, PT, R4, 0xc, PT ;  /* 0x0000000c0400780c */ /* 0x000fe20003f25270 */
[----:B------:R-:W-:Y:S01]  /*11100*/  UMOV UR34, 0x0 ;  /* 0x0000000000227882 */ /* 0x000fe20000000000 */
[----:B------:R-:W-:Y:S01]  /*11110*/  UMOV UR35, 0x10000000 ;  /* 0x1000000000237882 */ /* 0x000fe20000000000 */
[----:B------:R-:W-:Y:S01]  /*11120*/  UMOV UR10, URZ ;  /* 0x0000003f000a7c82 */ /* 0x000fe20008000000 */
[----:B------:R-:W-:Y:S01]  /*11130*/  UMOV UR9, UR25 ;  /* 0x0000001900097c82 */ /* 0x000fe20008000000 */
[----:B------:R-:W-:Y:S01]  /*11140*/  UMOV UR13, UR28 ;  /* 0x0000001c000d7c82 */ /* 0x000fe20008000000 */
[----:B------:R0:W-:Y:S01]  /*11150*/  UTMALDG.3D [UR24], [UR30], desc[UR34] ;  /* 0x000022181e0075b4 */ /* 0x0001e20008011000 */
[----:B------:R-:W-:Y:S01]  /*11160*/  UMOV UR7, 0x30000 ;  /* 0x0003000000077882 */ /* 0x000fe20000000000 */
[----:B------:R-:W-:Y:S01]  /*11170*/  UMOV UR17, UR25 ;  /* 0x0000001900117c82 */ /* 0x000fe20008000000 */
[----:B------:R-:W-:Y:S01]  /*11180*/  UMOV UR20, UR28 ;  /* 0x0000001c00147c82 */ /* 0x000fe20008000000 */
[----:B------:R-:W-:Y:S01]  /*11190*/  SEL R3, RZ, 0x1, P1 ;  /* 0x00000001ff037807 */ /* 0x000fe20000800000 */
[----:B------:R-:W-:Y:S01]  /*111a0*/  VIADD R13, R13, 0x40 ;  /* 0x000000400d0d7836 */ /* 0x000fe20000000000 */
[----:B------:R-:W-:-:S02]  /*111b0*/  IADD3 R15, R15, 0x20, RZ ;  /* 0x000000200f0f7810 */ /* 0x000fc40007ffe0ff */
[----:B------:R-:W-:Y:S02]  /*111c0*/  LOP3.LUT R2, R2, R3, RZ, 0x3c, !PT ;  /* 0x0000000302027212 */ /* 0x000fe400078e3cff */
[----:B------:R-:W-:Y:S02]  /*111d0*/  SEL R4, R4, RZ, P1 ;  /* 0x000000ff04047207 */ /* 0x000fe40000800000 */
[----:B--2---:R-:W-:-:S13]  /*111e0*/  R2UR UR11, R5 ;  /* 0x00000000050b72ca */ /* 0x004fda00000e0000 */
[----:B------:R0:W-:Y:S01]  /*111f0*/  UTMALDG.4D [UR8], [UR32], desc[UR34] ;  /* 0x00002208200075b4 */ /* 0x0001e20008019000 */
[----:B------:R0:W-:Y:S02]  /*11200*/  UTMALDG.3D.MULTICAST [UR16], [UR40], UR7, desc[UR34] ;  /* 0x00002210280073b4 */ /* 0x0001e40008011807 */
[----:B0-----:R-:W-:Y:S05]  /*11210*/  @P4 BRA `(.L_x_236) ;  /* 0xfffffffc00044947 */ /* 0x001fea000383ffff */
.L_x_232:
[----:B------:R-:W-:Y:S05]  /*11220*/  BSYNC B1 ;  /* 0x0000000000017941 */ /* 0x000fea0003800000 */
.L_x_231:
[----:B------:R-:W2:Y:S01]  /*11230*/  LDL.LU R19, [R1+0x94] ;  /* 0x0000940001137983 */ /* 0x000ea20000300800 */
[----:B------:R-:W-:Y:S01]  /*11240*/  LOP3.LUT P5, RZ, R12, 0xff, RZ, 0xc0, !PT ;  /* 0x000000ff0cff7812 */ /* 0x000fe200078ac0ff */
[----:B------:R-:W-:Y:S01]  /*11250*/  VIADD R0, R11, UR15 ;  /* 0x0000000f0b007c36 */ /* 0x000fe20008000000 */
[----:B------:R-:W-:Y:S01]  /*11260*/  ULDC.64 UR8, c[0x0][0x750] ;  /* 0x0001d40000087ab9 */ /* 0x000fe20000000a00 */
[----:B------:R-:W3:Y:S01]  /*11270*/  LDL.LU R14, [R1+0x98] ;  /* 0x00009800010e7983 */ /* 0x000ee20000300800 */
[----:B------:R-:W-:Y:S01]  /*11280*/  IMAD.U32 R5, RZ, RZ, UR15 ;  /* 0x0000000fff057e24 */ /* 0x000fe2000f8e00ff */
[----:B------:R-:W-:Y:S01]  /*11290*/  UISETP.GE.U32.AND UP0, UPT, UR15, 0xc, UPT ;  /* 0x0000000c0f00788c */ /* 0x000fe2000bf06070 */
[----:B------:R-:W-:Y:S01]  /*112a0*/  ISETP.GT.U32.AND P1, PT, R0, 0xb, PT ;  /* 0x0000000b0000780c */ /* 0x000fe20003f24070 */
[----:B------:R-:W-:Y:S01]  /*112b0*/  BSSY B1, `(.L_x_237) ;  /* 0x0000072000017945 */ /* 0x000fe20003800000 */
[----:B------:R-:W-:Y:S02]  /*112c0*/  PRMT R12, RZ, 0x7610, R12 ;  /* 0x00007610ff0c7816 */ /* 0x000fe4000000000c */
[----:B------:R-:W-:-:S02]  /*112d0*/  ISETP.LT.U32.AND P1, PT, R5, 0xc, P1 ;  /* 0x0000000c0500780c */ /* 0x000fc40000f21070 */
[----:B------:R-:W-:Y:S01]  /*112e0*/  PLOP3.LUT P4, PT, PT, PT, UP0, 0x80, 0x0 ;  /* 0x000000000000781c */ /* 0x000fe20003f8f008 */
[----:B------:R-:W0:Y:S01]  /*112f0*/  @P5 S2R R3, SR_CgaCtaId ;  /* 0x0000000000035919 */ /* 0x000e220000008800 */
[----:B------:R-:W-:-:S04]  /*11300*/  @P5 MOV R2, 0x400 ;  /* 0x0000040000025802 */ /* 0x000fc80000000f00 */
[----:B0-----:R-:W-:Y:S01]  /*11310*/  @P5 LEA R4, R3, R2, 0x18 ;  /* 0x0000000203045211 */ /* 0x001fe200078ec0ff */
[----:B------:R-:W-:-:S03]  /*11320*/  IMAD.WIDE.U32 R2, R0, -0x55555555, RZ ;  /* 0xaaaaaaab00027825 */ /* 0x000fc600078e00ff */
[----:B------:R0:W-:Y:S02]  /*11330*/  @P5 SYNCS.ARRIVE.TRANS64.A1T0 RZ, [R4+URZ+0xf8], RZ ;  /* 0x0000f8ff04ff59a7 */ /* 0x0001e4000810003f */
[----:B------:R-:W-:Y:S02]  /*11340*/  SHF.R.U32.HI R5, RZ, 0x3, R3 ;  /* 0x00000003ff057819 */ /* 0x000fe40000011603 */
[----:B------:R-:W-:Y:S02]  /*11350*/  SEL R3, RZ, 0x1, !P1 ;  /* 0x00000001ff037807 */ /* 0x000fe40004800000 */
[----:B------:R-:W-:Y:S01]  /*11360*/  PRMT R2, RZ, 0x7610, R2 ;  /* 0x00007610ff027816 */ /* 0x000fe20000000002 */
[----:B------:R-:W-:Y:S01]  /*11370*/  IMAD R11, R5, -0xc, R0 ;  /* 0xfffffff4050b7824 */ /* 0x000fe200078e0200 */
[----:B------:R-:W-:Y:S01]  /*11380*/  LOP3.LUT R8, R8, R3, RZ, 0x3c, !PT ;  /* 0x0000000308087212 */ /* 0x000fe200078e3cff */
[----:B0-----:R-:W-:Y:S02]  /*11390*/  IMAD.MOV.U32 R4, RZ, RZ, -0x1 ;  /* 0xffffffffff047424 */ /* 0x001fe400078e00ff */
[----:B------:R-:W-:Y:S01]  /*113a0*/  IMAD.MOV.U32 R3, RZ, RZ, -0x1 ;  /* 0xffffffffff037424 */ /* 0x000fe200078e00ff */
[----:B------:R-:W-:Y:S01]  /*113b0*/  @P4 LOP3.LUT R8, R8, 0x1, R5, 0x78, !PT ;  /* 0x0000000108084812 */ /* 0x000fe200078e7805 */
[----:B------:R-:W-:Y:S01]  /*113c0*/  IMAD.MOV.U32 R0, RZ, RZ, -0x1 ;  /* 0xffffffffff007424 */ /* 0x000fe200078e00ff */
[----:B---3--:R-:W-:-:S04]  /*113d0*/  IADD3 R14, P5, R14, UR22, RZ ;  /* 0x000000160e0e7c10 */ /* 0x008fc8000ffbe0ff */
[----:B--2---:R-:W-:Y:S01]  /*113e0*/  IADD3.X R19, R19, UR21, RZ, P5, !PT ;  /* 0x0000001513137c10 */ /* 0x004fe2000affe4ff */
[----:B------:R0:W-:Y:S01]  /*113f0*/  STL [R1+0x98], R14 ;  /* 0x0000980e01007387 */ /* 0x0001e20000100800 */
[----:B------:R-:W-:-:S03]  /*11400*/  ISETP.GE.U32.AND P1, PT, R14, UR8, PT ;  /* 0x000000080e007c0c */ /* 0x000fc6000bf26070 */
[----:B------:R0:W-:Y:S01]  /*11410*/  STL [R1+0x94], R19 ;  /* 0x0000941301007387 */ /* 0x0001e20000100800 */
[----:B------:R-:W-:-:S03]  /*11420*/  ISETP.GE.U32.AND.EX P1, PT, R19, UR9, PT, P1 ;  /* 0x0000000913007c0c */ /* 0x000fc6000bf26110 */
[----:B------:R0:W-:Y:S04]  /*11430*/  STL [R1+0x88], R4 ;  /* 0x0000880401007387 */ /* 0x0001e80000100800 */
[----:B------:R0:W-:Y:S06]  /*11440*/  STL [R1+0x9c], R3 ;  /* 0x00009c0301007387 */ /* 0x0001ec0000100800 */
[----:B------:R-:W-:Y:S05]  /*11450*/  @P1 BRA `(.L_x_238) ;  /* 0x00000004005c1947 */ /* 0x000fea0003800000 */
[----:B------:R-:W-:Y:S01]  /*11460*/  ULDC.64 UR8, c[0x0][0x728] ;  /* 0x0001ca0000087ab9 */ /* 0x000fe20000000a00 */
[----:B------:R-:W1:Y:S01]  /*11470*/  S2R R13, SR_CTAID.X ;  /* 0x00000000000d7919 */ /* 0x000e620000002500 */
[----:B------:R-:W-:Y:S01]  /*11480*/  ISETP.NE.U32.AND P1, PT, RZ, UR8, PT ;  /* 0x00000008ff007c0c */ /* 0x000fe2000bf25070 */
[----:B------:R-:W-:Y:S01]  /*11490*/  ULDC UR10, c[0x0][0x730] ;  /* 0x0001cc00000a7ab9 */ /* 0x000fe20000000800 */
[----:B------:R-:W-:Y:S01]  /*114a0*/  IMAD.MOV.U32 R2, RZ, RZ, R14 ;  /* 0x000000ffff027224 */ /* 0x000fe200078e000e */
[----:B------:R-:W2:Y:S01]  /*114b0*/  S2R R0, SR_CTAID.Y ;  /* 0x0000000000007919 */ /* 0x000ea20000002600 */
[----:B------:R-:W-:Y:S02]  /*114c0*/  ISETP.NE.AND.EX P1, PT, RZ, UR9, PT, P1 ;  /* 0x00000009ff007c0c */ /* 0x000fe4000bf25310 */
[----:B0-----:R-:W-:-:S11]  /*114d0*/  MOV R3, R19 ;  /* 0x0000001300037202 */ /* 0x001fd60000000f00 */
[----:B------:R-:W-:Y:S05]  /*114e0*/  @!P1 BRA `(.L_x_239) ;  /* 0x0000000000289947 */ /* 0x000fea0003800000 */
[----:B------:R-:W-:Y:S02]  /*114f0*/  ULDC UR7, c[0x0][0x734] ;  /* 0x0001cd0000077ab9 */ /* 0x000fe40000000800 */
[----:B------:R-:W-:-:S05]  /*11500*/  IADD3 R7, P1, R14, UR7, RZ ;  /* 0x000000070e077c10 */ /* 0x000fca000ff3e0ff */
[----:B------:R-:W-:-:S04]  /*11510*/  IMAD.X R15, RZ, RZ, R19, P1 ;  /* 0x000000ffff0f7224 */ /* 0x000fc800008e0613 */
[----:B------:R-:W-:-:S04]  /*11520*/  IMAD.WIDE.U32 R4, R15, UR8, RZ ;  /* 0x000000080f047c25 */ /* 0x000fc8000f8e00ff */
[----:B------:R-:W-:-:S04]  /*11530*/  IMAD.WIDE.U32 R4, P1, R7, UR9, R4 ;  /* 0x0000000907047c25 */ /* 0x000fc8000f820004 */
[----:B------:R-:W-:-:S04]  /*11540*/  IMAD.WIDE.U32 R6, R7, UR8, RZ ;  /* 0x0000000807067c25 */ /* 0x000fc8000f8e00ff */
[----:B------:R-:W-:Y:S01]  /*11550*/  IMAD.X R3, RZ, RZ, RZ, P1 ;  /* 0x000000ffff037224 */ /* 0x000fe200008e06ff */
[----:B------:R-:W-:Y:S01]  /*11560*/  IADD3 RZ, P1, R7, R4, RZ ;  /* 0x0000000407ff7210 */ /* 0x000fe20007f3e0ff */
[----:B------:R-:W-:-:S04]  /*11570*/  IMAD.MOV.U32 R2, RZ, RZ, R5 ;  /* 0x000000ffff027224 */ /* 0x000fc800078e0005 */
[----:B------:R-:W-:-:S08]  /*11580*/  IMAD.WIDE.U32.X R2, R15, UR9, R2, P1 ;  /* 0x000000090f027c25 */ /* 0x000fd000088e0402 */
.L_x_239:
[--C-:B------:R-:W-:Y:S01]  /*11590*/  SHF.R.U64 R6, R2, UR10, R3.reuse ;  /* 0x0000000a02067c19 */ /* 0x100fe20008001203 */
[----:B------:R-:W-:Y:S01]  /*115a0*/  ULDC.64 UR8, c[0x0][0x720] ;  /* 0x0001c80000087ab9 */ /* 0x000fe20000000a00 */
[----:B------:R-:W-:Y:S01]  /*115b0*/  SHF.R.U32.HI R2, RZ, UR10, R3 ;  /* 0x0000000aff027c19 */ /* 0x000fe20008011603 */
[----:B------:R-:W-:Y:S01]  /*115c0*/  IMAD.MOV.U32 R3, RZ, RZ, R19 ;  /* 0x000000ffff037224 */ /* 0x000fe200078e0013 */
[----:B------:R-:W-:Y:S01]  /*115d0*/  IADD3 R5, P1, RZ, -R6, RZ ;  /* 0x80000006ff057210 */ /* 0x000fe20007f3e0ff */
[----:B------:R-:W-:Y:S01]  /*115e0*/  ULDC UR7, c[0x0][0x150] ;  /* 0x0000540000077ab9 */ /* 0x000fe20000000800 */
[----:B-1----:R-:W-:Y:S01]  /*115f0*/  I2FP.F32.U32 R7, R13 ;  /* 0x0000000d00077245 */ /* 0x002fe20000201000 */
[----:B------:R-:W0:Y:S01]  /*11600*/  LDC R18, c[0x0][0x144] ;  /* 0x00005100ff127b82 */ /* 0x000e220000000800 */
[----:B------:R-:W-:Y:S01]  /*11610*/  ULDC.64 UR10, c[0x0][0x740] ;  /* 0x0001d000000a7ab9 */ /* 0x000fe20000000a00 */
[----:B------:R-:W-:Y:S01]  /*11620*/  IMAD.X R2, RZ, RZ, ~R2, P1 ;  /* 0x000000ffff027224 */ /* 0x000fe200008e0e02 */
[----:B------:R-:W-:-:S03]  /*11630*/  ISETP.NE.U32.AND P1, PT, RZ, UR10, PT ;  /* 0x0000000aff007c0c */ /* 0x000fc6000bf25070 */
[----:B------:R-:W-:Y:S01]  /*11640*/  IMAD R4, R2, UR8, RZ ;  /* 0x0000000802047c24 */ /* 0x000fe2000f8e02ff */
[----:B------:R-:W-:Y:S01]  /*11650*/  ISETP.NE.AND.EX P1, PT, RZ, UR11, PT, P1 ;  /* 0x0000000bff007c0c */ /* 0x000fe2000bf25310 */
[----:B------:R-:W-:Y:S01]  /*11660*/  IMAD.MOV.U32 R2, RZ, RZ, R14 ;  /* 0x000000ffff027224 */ /* 0x000fe200078e000e */
[----:B------:R-:W1:Y:S03]  /*11670*/  LDC R15, c[0x0][0x148] ;  /* 0x00005200ff0f7b82 */ /* 0x000e660000000800 */
[----:B------:R-:W-:Y:S01]  /*11680*/  IMAD.WIDE.U32 R2, R5, UR8, R2 ;  /* 0x0000000805027c25 */ /* 0x000fe2000f8e0002 */
[----:B------:R-:W-:-:S03]  /*11690*/  ULDC UR8, c[0x0][0x154] ;  /* 0x0000550000087ab9 */ /* 0x000fc60000000800 */
[----:B------:R-:W-:Y:S02]  /*116a0*/  IMAD R5, R5, UR9, R4 ;  /* 0x0000000905057c24 */ /* 0x000fe4000f8e0204 */
[----:B------:R-:W-:Y:S01]  /*116b0*/  FMUL R4, R7, UR7 ;  /* 0x0000000707047c20 */ /* 0x000fe20008400000 */
[----:B------:R-:W-:Y:S01]  /*116c0*/  ULDC UR7, c[0x0][0x718] ;  /* 0x0001c60000077ab9 */ /* 0x000fe20000000800 */
[----:B------:R-:W-:Y:S01]  /*116d0*/  ULDC UR9, c[0x0][0x708] ;  /* 0x0001c20000097ab9 */ /* 0x000fe20000000800 */
[----:B------:R-:W-:-:S03]  /*116e0*/  IMAD.IADD R3, R3, 0x1, R5 ;  /* 0x0000000103037824 */ /* 0x000fc600078e0205 */
[----:B------:R-:W3:Y:S02]  /*116f0*/  F2I.U32.TRUNC.NTZ R4, R4 ;  /* 0x0000000400047305 */ /* 0x000ee4000020f000 */
[----:B------:R-:W-:Y:S02]  /*11700*/  SHF.R.U64 R7, R2, UR7, R3 ;  /* 0x0000000702077c19 */ /* 0x000fe40008001203 */
[----:B--2---:R-:W-:-:S05]  /*11710*/  I2FP.F32.U32 R2, R0 ;  /* 0x0000000000027245 */ /* 0x004fca0000201000 */
[----:B------:R-:W-:Y:S01]  /*11720*/  FMUL R5, R2, UR8 ;  /* 0x0000000802057c20 */ /* 0x000fe20008400000 */
[----:B------:R-:W-:Y:S01]  /*11730*/  SHF.R.U32.HI R2, RZ, UR7, R3 ;  /* 0x00000007ff027c19 */ /* 0x000fe20008011603 */
[----:B------:R-:W-:Y:S02]  /*11740*/  ULDC UR7, c[0x0][0x758] ;  /* 0x0001d60000077ab9 */ /* 0x000fe40000000800 */
[----:B------:R2:W4:Y:S01]  /*11750*/  F2I.U32.TRUNC.NTZ R17, R5 ;  /* 0x0000000500117305 */ /* 0x000522000020f000 */
[--C-:B------:R-:W-:Y:S02]  /*11760*/  SHF.R.U64 R16, R7, UR9, R2.reuse ;  /* 0x0000000907107c19 */ /* 0x100fe40008001202 */
[----:B------:R-:W-:Y:S02]  /*11770*/  SHF.R.U32.HI R3, RZ, UR9, R2 ;  /* 0x00000009ff037c19 */ /* 0x000fe40008011602 */
[----:B---3--:R-:W-:Y:S02]  /*11780*/  IADD3 R2, -R4, RZ, RZ ;  /* 0x000000ff04027210 */ /* 0x008fe40007ffe1ff */
[----:B------:R-:W-:-:S02]  /*11790*/  SHF.R.U64 R14, R16, UR7, R3 ;  /* 0x00000007100e7c19 */ /* 0x000fc40008001203 */
[----:B------:R-:W-:Y:S01]  /*117a0*/  SHF.R.U32.HI R4, RZ, UR7, R3 ;  /* 0x00000007ff047c19 */ /* 0x000fe20008011603 */
[----:B0-----:R-:W-:Y:S02]  /*117b0*/  IMAD R19, R18, R2, R13 ;  /* 0x0000000212137224 */ /* 0x001fe400078e020d */
[----:B------:R-:W-:Y:S02]  /*117c0*/  IMAD.MOV.U32 R2, RZ, RZ, R14 ;  /* 0x000000ffff027224 */ /* 0x000fe400078e000e */
[----:B------:R-:W-:Y:S01]  /*117d0*/  IMAD.MOV.U32 R3, RZ, RZ, R4 ;  /* 0x000000ffff037224 */ /* 0x000fe200078e0004 */
[----:B--2-4-:R-:W-:Y:S06]  /*117e0*/  @!P1 BRA `(.L_x_240) ;  /* 0x0000000000289947 */ /* 0x014fec0003800000 */
[----:B------:R-:W-:Y:S02]  /*117f0*/  ULDC UR7, c[0x0][0x74c] ;  /* 0x0001d30000077ab9 */ /* 0x000fe40000000800 */
[----:B------:R-:W-:-:S05]  /*11800*/  IADD3 R3, P1, R14, UR7, RZ ;  /* 0x000000070e037c10 */ /* 0x000fca000ff3e0ff */
[----:B------:R-:W-:-:S04]  /*11810*/  IMAD.X R13, RZ, RZ, R4, P1 ;  /* 0x000000ffff0d7224 */ /* 0x000fc800008e0604 */
[----:B------:R-:W-:-:S04]  /*11820*/  IMAD.WIDE.U32 R4, R13, UR10, RZ ;  /* 0x0000000a0d047c25 */ /* 0x000fc8000f8e00ff */
[----:B------:R-:W-:-:S04]  /*11830*/  IMAD.WIDE.U32 R4, P1, R3, UR11, R4 ;  /* 0x0000000b03047c25 */ /* 0x000fc8000f820004 */
[----:B------:R-:W-:-:S04]  /*11840*/  IMAD.WIDE.U32 R2, R3, UR10, RZ ;  /* 0x0000000a03027c25 */ /* 0x000fc8000f8e00ff */
[----:B------:R-:W-:Y:S01]  /*11850*/  IMAD.MOV.U32 R2, RZ, RZ, R5 ;  /* 0x000000ffff027224 */ /* 0x000fe200078e0005 */
[----:B------:R-:W-:Y:S01]  /*11860*/  IADD3 RZ, P4, R3, R4, RZ ;  /* 0x0000000403ff7210 */ /* 0x000fe20007f9e0ff */
[----:B------:R-:W-:-:S04]  /*11870*/  IMAD.X R3, RZ, RZ, RZ, P1 ;  /* 0x000000ffff037224 */ /* 0x000fc800008e06ff */
[----:B------:R-:W-:-:S08]  /*11880*/  IMAD.WIDE.U32.X R2, R13, UR11, R2, P4 ;  /* 0x0000000b0d027c25 */ /* 0x000fd0000a0e0402 */
.L_x_240:
[----:B------:R-:W-:Y:S01]  /*11890*/  ULDC UR7, c[0x0][0x748] ;  /* 0x0001d20000077ab9 */ /* 0x000fe20000000800 */
[----:B------:R-:W-:Y:S01]  /*118a0*/  IMAD.MOV R17, RZ, RZ, -R17 ;  /* 0x000000ffff117224 */ /* 0x000fe200078e0a11 */
[----:B------:R-:W-:Y:S01]  /*118b0*/  SHF.R.U64 R3, R2, UR7, R3 ;  /* 0x0000000702037c19 */ /* 0x000fe20008001203 */
[----:B------:R-:W-:Y:S01]  /*118c0*/  ULDC UR7, c[0x0][0x738] ;  /* 0x0001ce0000077ab9 */ /* 0x000fe20000000800 */
[----:B------:R-:W-:Y:S01]  /*118d0*/  LOP3.LUT R16, R16, UR6, RZ, 0xc0, !PT ;  /* 0x0000000610107c12 */ /* 0x000fe2000f8ec0ff */
[----:B-1----:R-:W-:Y:S01]  /*118e0*/  @P3 IMAD R19, R15, R17, R0 ;  /* 0x000000110f133224 */ /* 0x002fe200078e0200 */
[----:B------:R-:W-:Y:S01]  /*118f0*/  ULDC UR8, c[0x0][0x710] ;  /* 0x0001c40000087ab9 */ /* 0x000fe20000000800 */
[----:B------:R-:W-:Y:S01]  /*11900*/  IMAD.MOV R5, RZ, RZ, -R3 ;  /* 0x000000ffff057224 */ /* 0x000fe200078e0a03 */
[----:B------:R-:W-:Y:S01]  /*11910*/  MOV R2, 0x1 ;  /* 0x0000000100027802 */ /* 0x000fe20000000f00 */
[----:B------:R-:W-:Y:S01]  /*11920*/  IMAD R0, R3, UR5, R16 ;  /* 0x0000000503007c24 */ /* 0x000fe2000f8e0210 */
[----:B------:R-:W-:Y:S01]  /*11930*/  LOP3.LUT R3, R7, UR4, RZ, 0xc0, !PT ;  /* 0x0000000407037c12 */ /* 0x000fe2000f8ec0ff */
[----:B------:R-:W-:Y:S01]  /*11940*/  IMAD R14, R5, UR7, R14 ;  /* 0x00000007050e7c24 */ /* 0x000fe2000f8e020e */
[----:B------:R-:W-:Y:S01]  /*11950*/  ULDC UR7, c[0x0][0x700] ;  /* 0x0001c00000077ab9 */ /* 0x000fe20000000800 */
[----:B------:R-:W-:-:S02]  /*11960*/  IMAD R0, R0, UR8, R19 ;  /* 0x0000000800007c24 */ /* 0x000fc4000f8e0213 */
[----:B------:R-:W-:-:S05]  /*11970*/  IMAD R3, R14, UR7, R3 ;  /* 0x000000070e037c24 */ /* 0x000fca000f8e0203 */
[----:B------:R-:W-:Y:S02]  /*11980*/  SEL R4, R3, R0, !P3 ;  /* 0x0000000003047207 */ /* 0x000fe40005800000 */
[----:B------:R-:W-:Y:S01]  /*11990*/  SEL R3, R0, R3, !P3 ;  /* 0x0000000300037207 */ /* 0x000fe20005800000 */
[----:B------:R-:W-:Y:S02]  /*119a0*/  IMAD.MOV.U32 R0, RZ, RZ, R6 ;  /* 0x000000ffff007224 */ /* 0x000fe400078e0006 */
[----:B------:R1:W-:Y:S04]  /*119b0*/  STL [R1+0x9c], R4 ;  /* 0x00009c0401007387 */ /* 0x0003e80000100800 */
[----:B------:R1:W-:Y:S02]  /*119c0*/  STL [R1+0x88], R3 ;  /* 0x0000880301007387 */ /* 0x0003e40000100800 */
.L_x_238:
[----:B------:R-:W-:Y:S05]  /*119d0*/  BSYNC B1 ;  /* 0x0000000000017941 */ /* 0x000fea0003800000 */
.L_x_237:
[----:B------:R-:W-:-:S13]  /*119e0*/  LOP3.LUT P1, RZ, R2, 0xff, RZ, 0xc0, !PT ;  /* 0x000000ff02ff7812 */ /* 0x000fda000782c0ff */
[----:B------:R-:W-:Y:S05]  /*119f0*/  @P1 BRA `(.L_x_241) ;  /* 0xfffffff000c81947 */ /* 0x000fea000383ffff */
[----:B------:R-:W-:Y:S05]  /*11a00*/  BSYNC B0 ;  /* 0x0000000000007941 */ /* 0x000fea0003800000 */
.L_x_229:
[----:B------:R-:W-:-:S03]  /*11a10*/  UMOV UR7, 0xffffffff ;  /* 0xffffffff00077882 */ /* 0x000fc60000000000 */
[----:B------:R-:W-:Y:S05]  /*11a20*/  BRA.DIV UR7, `(.L_x_242) ;  /* 0x0000000a07607947 */ /* 0x000fea000b800000 */
[----:B------:R-:W-:-:S13]  /*11a30*/  ELECT P0, URZ, PT ;  /* 0x00000000003f782f */ /* 0x000fda0003800000 */
.L_x_266:
[----:B------:R-:W-:Y:S04]  /*11a40*/  BSSY B0, `(.L_x_243) ;  /* 0x0000074000007945 */ /* 0x000fe80003800000 */
[----:B------:R-:W-:Y:S05]  /*11a50*/  @!P0 BRA `(.L_x_244) ;  /* 0x0000000400c88947 */ /* 0x000fea0003800000 */
[----:B------:R-:W-:-:S04]  /*11a60*/  ULOP3.LUT UR7, UR14, 0x2, URZ, 0xfc, !UPT ;  /* 0x000000020e077892 */ /* 0x000fc8000f8efc3f */
[----:B------:R-:W-:-:S06]  /*11a70*/  UISETP.NE.AND UP0, UPT, UR7, 0x3, UPT ;  /* 0x000000030700788c */ /* 0x000fcc000bf05270 */
[----:B------:R-:W-:-:S13]  /*11a80*/  PLOP3.LUT P0, PT, PT, PT, UP0, 0x80, 0x0 ;  /* 0x000000000000781c */ /* 0x000fda0003f0f008 */
[----:B------:R-:W-:Y:S05]  /*11a90*/  @!P0 BRA `(.L_x_245) ;  /* 0x0000000000048947 */ /* 0x000fea0003800000 */
[----:B------:R-:W-:Y:S01]  /*11aa0*/  BPT.TRAP 0x1 ;  /* 0x000000040000795c */ /* 0x000fe20000300000 */
.L_x_245:
[----:B01----:R-:W0:Y:S01]  /*11ab0*/  S2R R3, SR_CgaCtaId ;  /* 0x0000000000037919 */ /* 0x003e220000008800 */
[----:B------:R-:W-:Y:S02]  /*11ac0*/  MOV R0, 0x400 ;  /* 0x0000040000007802 */ /* 0x000fe40000000f00 */
[----:B------:R-:W-:Y:S02]  /*11ad0*/  SHF.L.U32 R2, R8, 0x1f, RZ ;  /* 0x0000001f08027819 */ /* 0x000fe400000006ff */
[----:B0-----:R-:W-:-:S05]  /*11ae0*/  LEA R0, R3, R0, 0x18 ;  /* 0x0000000003007211 */ /* 0x001fca00078ec0ff */
[----:B------:R-:W-:-:S04]  /*11af0*/  VIADD R0, R0, 0x60 ;  /* 0x0000006000007836 */ /* 0x000fc80000000000 */
[C---:B------:R-:W-:Y:S02]  /*11b00*/  IMAD R5, R11.reuse, 0x8, R0 ;  /* 0x000000080b057824 */ /* 0x040fe400078e0200 */
[----:B------:R-:W-:Y:S02]  /*11b10*/  VIADD R11, R11, 0x1 ;  /* 0x000000010b0b7836 */ /* 0x000fe40000000000 */
[----:B------:R-:W0:Y:S03]  /*11b20*/  SYNCS.PHASECHK.TRANS64.TRYWAIT P0, [R5+URZ], R2 ;  /* 0x00000002050075a7 */ /* 0x000e26000800017f */
[----:B------:R-:W-:-:S04]  /*11b30*/  ISETP.NE.AND P1, PT, R11, 0xc, PT ;  /* 0x0000000c0b00780c */ /* 0x000fc80003f25270 */
[----:B------:R-:W-:Y:S02]  /*11b40*/  SEL R3, RZ, 0x1, P1 ;  /* 0x00000001ff037807 */ /* 0x000fe40000800000 */
[----:B------:R-:W-:Y:S02]  /*11b50*/  SEL R11, R11, RZ, P1 ;  /* 0x000000ff0b0b7207 */ /* 0x000fe40000800000 */
[----:B------:R-:W-:-:S03]  /*11b60*/  LOP3.LUT R8, R8, R3, RZ, 0x3c, !PT ;  /* 0x0000000308087212 */ /* 0x000fc600078e3cff */
[----:B------:R-:W-:Y:S01]  /*11b70*/  IMAD R7, R11, 0x8, R0 ;  /* 0x000000080b077824 */ /* 0x000fe200078e0200 */
[----:B------:R-:W-:Y:S01]  /*11b80*/  SHF.L.U32 R4, R8, 0x1f, RZ ;  /* 0x0000001f08047819 */ /* 0x000fe200000006ff */
[----:B0-----:R-:W-:Y:S06]  /*11b90*/  @!P0 BRA `(.L_x_246) ;  /* 0x0000000800288947 */ /* 0x001fec0003800000 */
.L_x_267:
[----:B------:R-:W1:Y:S01]  /*11ba0*/  SYNCS.PHASECHK.TRANS64.TRYWAIT P0, [R7+URZ], R4 ;  /* 0x00000004070075a7 */ /* 0x000e62000800017f */
[----:B0-----:R-:W-:-:S05]  /*11bb0*/  VIADD R2, R11, 0x1 ;  /* 0x000000010b027836 */ /* 0x001fca0000000000 */
[----:B------:R-:W-:-:S04]  /*11bc0*/  ISETP.NE.AND P1, PT, R2, 0xc, PT ;  /* 0x0000000c0200780c */ /* 0x000fc80003f25270 */
[----:B------:R-:W-:Y:S02]  /*11bd0*/  SEL R3, RZ, 0x1, P1 ;  /* 0x00000001ff037807 */ /* 0x000fe40000800000 */
[----:B------:R-:W-:Y:S02]  /*11be0*/  SEL R9, R2, RZ, P1 ;  /* 0x000000ff02097207 */ /* 0x000fe40000800000 */
[----:B------:R-:W-:-:S03]  /*11bf0*/  LOP3.LUT R8, R8, R3, RZ, 0x3c, !PT ;  /* 0x0000000308087212 */ /* 0x000fc600078e3cff */
[----:B------:R-:W-:Y:S01]  /*11c00*/  IMAD R6, R9, 0x8, R0 ;  /* 0x0000000809067824 */ /* 0x000fe200078e0200 */
[----:B------:R-:W-:Y:S01]  /*11c10*/  SHF.L.U32 R5, R8, 0x1f, RZ ;  /* 0x0000001f08057819 */ /* 0x000fe200000006ff */
[----:B-1----:R-:W-:Y:S06]  /*11c20*/  @!P0 BRA `(.L_x_247) ;  /* 0x0000000800188947 */ /* 0x002fec0003800000 */
.L_x_268:
[----:B------:R-:W1:Y:S01]  /*11c30*/  SYNCS.PHASECHK.TRANS64.TRYWAIT P0, [R6+URZ], R5 ;  /* 0x00000005060075a7 */ /* 0x000e62000800017f */
[----:B------:R-:W-:-:S04]  /*11c40*/  IADD3 R2, R9, 0x1, RZ ;  /* 0x0000000109027810 */ /* 0x000fc80007ffe0ff */
[----:B------:R-:W-:-:S04]  /*11c50*/  ISETP.NE.AND P1, PT, R2, 0xc, PT ;  /* 0x0000000c0200780c */ /* 0x000fc80003f25270 */
[----:B------:R-:W-:Y:S02]  /*11c60*/  SEL R3, RZ, 0x1, P1 ;  /* 0x00000001ff037807 */ /* 0x000fe40000800000 */
[----:B0-----:R-:W-:Y:S02]  /*11c70*/  SEL R7, R2, RZ, P1 ;  /* 0x000000ff02077207 */ /* 0x001fe40000800000 */
[----:B------:R-:W-:-:S03]  /*11c80*/  LOP3.LUT R8, R8, R3, RZ, 0x3c, !PT ;  /* 0x0000000308087212 */ /* 0x000fc600078e3cff */
[----:B------:R-:W-:Y:S01]  /*11c90*/  IMAD R9, R7, 0x8, R0 ;  /* 0x0000000807097824 */ /* 0x000fe200078e0200 */
[----:B------:R-:W-:Y:S01]  /*11ca0*/  SHF.L.U32 R4, R8, 0x1f, RZ ;  /* 0x0000001f08047819 */ /* 0x000fe200000006ff */
[----:B-1----:R-:W-:Y:S06]  /*11cb0*/  @!P0 BRA `(.L_x_248) ;  /* 0x0000000800088947 */ /* 0x002fec0003800000 */
.L_x_269:
[----:B------:R-:W1:Y:S01]  /*11cc0*/  SYNCS.PHASECHK.TRANS64.TRYWAIT P0, [R9+URZ], R4 ;  /* 0x00000004090075a7 */ /* 0x000e62000800017f */
[----:B------:R-:W-:-:S05]  /*11cd0*/  VIADD R2, R7, 0x1 ;  /* 0x0000000107027836 */ /* 0x000fca0000000000 */
[----:B------:R-:W-:-:S04]  /*11ce0*/  ISETP.NE.AND P1, PT, R2, 0xc, PT ;  /* 0x0000000c0200780c */ /* 0x000fc80003f25270 */
[----:B------:R-:W-:Y:S02]  /*11cf0*/  SEL R3, RZ, 0x1, P1 ;  /* 0x00000001ff037807 */ /* 0x000fe40000800000 */
[----:B------:R-:W-:Y:S02]  /*11d00*/  SEL R7, R2, RZ, P1 ;  /* 0x000000ff02077207 */ /* 0x000fe40000800000 */
[----:B------:R-:W-:-:S03]  /*11d10*/  LOP3.LUT R8, R8, R3, RZ, 0x3c, !PT ;  /* 0x0000000308087212 */ /* 0x000fc600078e3cff */
[----:B0-----:R-:W-:Y:S01]  /*11d20*/  IMAD R6, R7, 0x8, R0 ;  /* 0x0000000807067824 */ /* 0x001fe200078e0200 */
[----:B------:R-:W-:Y:S01]  /*11d30*/  SHF.L.U32 R5, R8, 0x1f, RZ ;  /* 0x0000001f08057819 */ /* 0x000fe200000006ff */
[----:B-1----:R-:W-:Y:S06]  /*11d40*/  @!P0 BRA `(.L_x_249) ;  /* 0x0000000400f88947 */ /* 0x002fec0003800000 */
.L_x_270:
        /* <DEDUP_REMOVED lines=9> */
.L_x_271:
        /* <DEDUP_REMOVED lines=9> */
.L_x_272:
[----:B------:R-:W1:Y:S01]  /*11e70*/  SYNCS.PHASECHK.TRANS64.TRYWAIT P0, [R6+URZ], R5 ;  /* 0x00000005060075a7 */ /* 0x000e62000800017f */
[----:B------:R-:W-:-:S04]  /*11e80*/  IADD3 R2, R7, 0x1, RZ ;  /* 0x0000000107027810 */ /* 0x000fc80007ffe0ff */
[----:B------:R-:W-:-:S04]  /*11e90*/  ISETP.NE.AND P1, PT, R2, 0xc, PT ;  /* 0x0000000c0200780c */ /* 0x000fc80003f25270 */
[----:B------:R-:W-:Y:S02]  /*11ea0*/  SEL R3, RZ, 0x1, P1 ;  /* 0x00000001ff037807 */ /* 0x000fe40000800000 */
[----:B------:R-:W-:Y:S02]  /*11eb0*/  SEL R7, R2, RZ, P1 ;  /* 0x000000ff02077207 */ /* 0x000fe40000800000 */
[----:B------:R-:W-:-:S03]  /*11ec0*/  LOP3.LUT R8, R8, R3, RZ, 0x3c, !PT ;  /* 0x0000000308087212 */ /* 0x000fc600078e3cff */
[----:B0-----:R-:W-:Y:S01]  /*11ed0*/  IMAD R9, R7, 0x8, R0 ;  /* 0x0000000807097824 */ /* 0x001fe200078e0200 */
[----:B------:R-:W-:Y:S01]  /*11ee0*/  SHF.L.U32 R4, R8, 0x1f, RZ ;  /* 0x0000001f08047819 */ /* 0x000fe200000006ff */
[----:B-1----:R-:W-:Y:S06]  /*11ef0*/  @!P0 BRA `(.L_x_252) ;  /* 0x0000000400c88947 */ /* 0x002fec0003800000 */
.L_x_273:
        /* <DEDUP_REMOVED lines=9> */
.L_x_274:
        /* <DEDUP_REMOVED lines=9> */
.L_x_275:
        /* <DEDUP_REMOVED lines=9> */
.L_x_276:
[----:B------:R-:W1:Y:S01]  /*120b0*/  SYNCS.PHASECHK.TRANS64.TRYWAIT P0, [R6+URZ], R5 ;  /* 0x00000005060075a7 */ /* 0x000e62000800017f */
[----:B------:R-:W-:-:S04]  /*120c0*/  IADD3 R2, R7, 0x1, RZ ;  /* 0x0000000107027810 */ /* 0x000fc80007ffe0ff */
[----:B------:R-:W-:-:S04]  /*120d0*/  ISETP.NE.AND P1, PT, R2, 0xc, PT ;  /* 0x0000000c0200780c */ /* 0x000fc80003f25270 */
[----:B0-----:R-:W-:Y:S02]  /*120e0*/  SEL R4, RZ, 0x1, P1 ;  /* 0x00000001ff047807 */ /* 0x001fe40000800000 */
[----:B------:R-:W-:Y:S02]  /*120f0*/  SEL R3, R2, RZ, P1 ;  /* 0x000000ff02037207 */ /* 0x000fe40000800000 */
[----:B------:R-:W-:Y:S01]  /*12100*/  LOP3.LUT R4, R11, R4, RZ, 0x3c, !PT ;  /* 0x000000040b047212 */ /* 0x000fe200078e3cff */
[----:B-1----:R-:W-:Y:S06]  /*12110*/  @!P0 BRA `(.L_x_256) ;  /* 0x0000000400908947 */ /* 0x002fec0003800000 */
.L_x_277:
[----:B------:R-:W-:Y:S01]  /*12120*/  IMAD R3, R3, 0x8, R0 ;  /* 0x0000000803037824 */ /* 0x000fe200078e0200 */
[----:B------:R-:W-:-:S07]  /*12130*/  SHF.L.U32 R0, R4, 0x1f, RZ ;  /* 0x0000001f04007819 */ /* 0x000fce00000006ff */
.L_x_257:
[----:B-1----:R1:W2:Y:S02]  /*12140*/  SYNCS.PHASECHK.TRANS64.TRYWAIT P0, [R3+URZ], R0 ;  /* 0x00000000030075a7 */ /* 0x0022a4000800017f */
[----:B--2---:R-:W-:Y:S05]  /*12150*/  @!P0 NANOSLEEP.SYNCS 0x989680 ;  /* 0x009896800000895d */ /* 0x004fea0003900000 */
[----:B------:R-:W2:Y:S02]  /*12160*/  @!P0 SYNCS.PHASECHK.TRANS64 P0, [R3+URZ], R0 ;  /* 0x00000000030085a7 */ /* 0x000ea4000800007f */
[----:B--2---:R-:W-:Y:S05]  /*12170*/  @!P0 BRA `(.L_x_257) ;  /* 0xfffffffc00f08947 */ /* 0x004fea000383ffff */
.L_x_244:
[----:B------:R-:W-:Y:S05]  /*12180*/  BSYNC B0 ;  /* 0x0000000000007941 */ /* 0x000fea0003800000 */
.L_x_243:
[----:B------:R-:W-:Y:S05]  /*12190*/  EXIT ;  /* 0x000000000000794d */ /* 0x000fea0003800000 */
.L_x_20:
[----:B--2---:R-:W-:-:S04]  /*121a0*/  IMAD.U32 R3, RZ, RZ, UR16 ;  /* 0x00000010ff037e24 */ /* 0x004fc8000f8e00ff */
[----:B------:R2:W3:Y:S03]  /*121b0*/  SYNCS.PHASECHK.TRANS64.TRYWAIT P0, [R3+URZ+-0x8], R2 ;  /* 0xfffff802030075a7 */ /* 0x0004e6000800017f */
[----:B---3--:R-:W-:Y:S05]  /*121c0*/  @!P0 NANOSLEEP.SYNCS 0x989680 ;  /* 0x009896800000895d */ /* 0x008fea0003900000 */
[----:B------:R-:W3:Y:S02]  /*121d0*/  @!P0 SYNCS.PHASECHK.TRANS64 P0, [R3+URZ+-0x8], R2 ;  /* 0xfffff802030085a7 */ /* 0x000ee4000800007f */
[----:B---3--:R-:W-:Y:S05]  /*121e0*/  @!P0 BRA `(.L_x_20) ;  /* 0xfffffffc00ec8947 */ /* 0x008fea000383ffff */
[----:B------:R-:W-:Y:S05]  /*121f0*/  BRA `(.L_x_258) ;  /* 0xfffffef800087947 */ /* 0x000fea000383ffff */
.L_x_25:
[----:B-----5:R1:W-:Y:S02]  /*12200*/  STL [R1+0xa8], R0 ;  /* 0x0000a80001007387 */ /* 0x0203e40000100800 */
[----:B-1----:R-:W-:-:S04]  /*12210*/  IMAD.U32 R0, RZ, RZ, UR8 ;  /* 0x00000008ff007e24 */ /* 0x002fc8000f8e00ff */
[----:B------:R1:W2:Y:S03]  /*12220*/  SYNCS.PHASECHK.TRANS64.TRYWAIT P0, [R0+URZ], R152 ;  /* 0x00000098000075a7 */ /* 0x0002a6000800017f */
[----:B--2---:R-:W-:Y:S05]  /*12230*/  @!P0 NANOSLEEP.SYNCS 0x989680 ;  /* 0x009896800000895d */ /* 0x004fea0003900000 */
[----:B------:R1:W2:Y:S02]  /*12240*/  @!P0 SYNCS.PHASECHK.TRANS64 P0, [R0+URZ], R152 ;  /* 0x00000098000085a7 */ /* 0x0002a4000800007f */
[----:B-1----:R1:W5:Y:S02]  /*12250*/  LDL.LU R0, [R1+0xa8] ;  /* 0x0000a80001007983 */ /* 0x0023640000300800 */
[----:B-12---:R-:W-:Y:S05]  /*12260*/  @!P0 BRA `(.L_x_25) ;  /* 0xfffffffc00e48947 */ /* 0x006fea000383ffff */
[----:B------:R-:W-:Y:S05]  /*12270*/  BRA `(.L_x_24) ;  /* 0xffffff00008c7947 */ /* 0x000fea000383ffff */
.L_x_31:
[----:B0-----:R-:W-:-:S04]  /*12280*/  IMAD.U32 R27, RZ, RZ, UR16 ;  /* 0x00000010ff1b7e24 */ /* 0x001fc8000f8e00ff */
[----:B------:R0:W3:Y:S03]  /*12290*/  SYNCS.PHASECHK.TRANS64.TRYWAIT P0, [R27+URZ+0x8], R24 ;  /* 0x000008181b0075a7 */ /* 0x0000e6000800017f */
[----:B---3--:R-:W-:Y:S05]  /*122a0*/  @!P0 NANOSLEEP.SYNCS 0x989680 ;  /* 0x009896800000895d */ /* 0x008fea0003900000 */
[----:B------:R-:W3:Y:S02]  /*122b0*/  @!P0 SYNCS.PHASECHK.TRANS64 P0, [R27+URZ+0x8], R24 ;  /* 0x000008181b0085a7 */ /* 0x000ee4000800007f */
[----:B---3--:R-:W-:Y:S05]  /*122c0*/  @!P0 BRA `(.L_x_31) ;  /* 0xfffffffc00ec8947 */ /* 0x008fea000383ffff */
[----:B------:R-:W-:Y:S05]  /*122d0*/  BRA `(.L_x_259) ;  /* 0xffffff28005c7947 */ /* 0x000fea000383ffff */
.L_x_230:
[----:B------:R-:W-:Y:S01]  /*122e0*/  BSSY B1, `(.L_x_260) ;  /* 0x0000006000017945 */ /* 0x000fe20003800000 */
[----:B------:R-:W-:-:S07]  /*122f0*/  IMAD.MOV.U32 R2, RZ, RZ, -0x1 ;  /* 0xffffffffff027424 */ /* 0x000fce00078e00ff */
[----:B------:R-:W-:Y:S05]  /*12300*/  WARPSYNC.COLLECTIVE R2, `(.L_x_261) ;  /* 0x00000000020c7348 */ /* 0x000fea0003c00000 */
[----:B------:R-:W-:Y:S02]  /*12310*/  ELECT P1, UR62, PT ;  /* 0x00000000003e782f */ /* 0x000fe40003820000 */
[----:B------:R-:W-:Y:S01]  /*12320*/  MOV R2, UR62 ;  /* 0x0000003e00027c02 */ /* 0x000fe20008000f00 */
[----:B------:R-:W-:Y:S10]  /*12330*/  ENDCOLLECTIVE ;  /* 0x000000000000791b */ /* 0x000ff40003800000 */
.L_x_261:
[----:B------:R-:W-:Y:S05]  /*12340*/  BSYNC B1 ;  /* 0x0000000000017941 */ /* 0x000fea0003800000 */
.L_x_260:
[----:B------:R-:W-:Y:S05]  /*12350*/  BRA `(.L_x_262) ;  /* 0xffffffe8007c7947 */ /* 0x000fea000383ffff */
.L_x_233:
[----:B0-----:R0:W1:Y:S02]  /*12360*/  SYNCS.PHASECHK.TRANS64.TRYWAIT P1, [R14+URZ+0x60], R3 ;  /* 0x000060030e0075a7 */ /* 0x001064000802017f */
[----:B-1----:R-:W-:Y:S05]  /*12370*/  @!P1 NANOSLEEP.SYNCS 0x989680 ;  /* 0x009896800000995d */ /* 0x002fea0003900000 */
[----:B------:R-:W1:Y:S02]  /*12380*/  @!P1 SYNCS.PHASECHK.TRANS64 P1, [R14+URZ+0x60], R3 ;  /* 0x000060030e0095a7 */ /* 0x000e64000802007f */
[----:B-1----:R-:W-:Y:S05]  /*12390*/  @!P1 BRA `(.L_x_233) ;  /* 0xfffffffc00f09947 */ /* 0x002fea000383ffff */
[----:B------:R-:W-:Y:S05]  /*123a0*/  BRA `(.L_x_263) ;  /* 0xffffffe800c07947 */ /* 0x000fea000383ffff */
.L_x_242:
[----:B------:R-:W-:Y:S01]  /*123b0*/  BSSY B0, `(.L_x_264) ;  /* 0x0000006000007945 */ /* 0x000fe20003800000 */
[----:B------:R-:W-:-:S07]  /*123c0*/  IMAD.MOV.U32 R2, RZ, RZ, -0x1 ;  /* 0xffffffffff027424 */ /* 0x000fce00078e00ff */
[----:B01----:R-:W-:Y:S05]  /*123d0*/  WARPSYNC.COLLECTIVE R2, `(.L_x_265) ;  /* 0x00000000020c7348 */ /* 0x003fea0003c00000 */
[----:B------:R-:W-:Y:S02]  /*123e0*/  ELECT P1, UR62, PT ;  /* 0x00000000003e782f */ /* 0x000fe40003820000 */
[----:B------:R-:W-:Y:S01]  /*123f0*/  MOV R2, UR62 ;  /* 0x0000003e00027c02 */ /* 0x000fe20008000f00 */
[----:B01----:R-:W-:Y:S10]  /*12400*/  ENDCOLLECTIVE ;  /* 0x000000000000791b */ /* 0x003ff40003800000 */
.L_x_265:
[----:B------:R-:W-:Y:S05]  /*12410*/  BSYNC B0 ;  /* 0x0000000000007941 */ /* 0x000fea0003800000 */
.L_x_264:
[----:B------:R-:W-:Y:S01]  /*12420*/  PLOP3.LUT P0, PT, P1, PT, PT, 0x80, 0x0 ;  /* 0x000000000000781c */ /* 0x000fe20000f0f070 */
[----:B------:R-:W-:-:S12]  /*12430*/  BRA `(.L_x_266) ;  /* 0xfffffff400807947 */ /* 0x000fd8000383ffff */
.L_x_246:
[----:B0-----:R0:W1:Y:S02]  /*12440*/  SYNCS.PHASECHK.TRANS64.TRYWAIT P0, [R5+URZ], R2 ;  /* 0x00000002050075a7 */ /* 0x001064000800017f */
[----:B-1----:R-:W-:Y:S05]  /*12450*/  @!P0 NANOSLEEP.SYNCS 0x989680 ;  /* 0x009896800000895d */ /* 0x002fea0003900000 */
[----:B------:R-:W1:Y:S02]  /*12460*/  @!P0 SYNCS.PHASECHK.TRANS64 P0, [R5+URZ], R2 ;  /* 0x00000002050085a7 */ /* 0x000e64000800007f */
[----:B-1----:R-:W-:Y:S05]  /*12470*/  @!P0 BRA `(.L_x_246) ;  /* 0xfffffffc00f08947 */ /* 0x002fea000383ffff */
[----:B------:R-:W-:Y:S05]  /*12480*/  BRA `(.L_x_267) ;  /* 0xfffffff400c47947 */ /* 0x000fea000383ffff */
.L_x_247:
[----:B0-----:R0:W1:Y:S02]  /*12490*/  SYNCS.PHASECHK.TRANS64.TRYWAIT P0, [R7+URZ], R4 ;  /* 0x00000004070075a7 */ /* 0x001064000800017f */
[----:B-1----:R-:W-:Y:S05]  /*124a0*/  @!P0 NANOSLEEP.SYNCS 0x989680 ;  /* 0x009896800000895d */ /* 0x002fea0003900000 */
[----:B------:R-:W1:Y:S02]  /*124b0*/  @!P0 SYNCS.PHASECHK.TRANS64 P0, [R7+URZ], R4 ;  /* 0x00000004070085a7 */ /* 0x000e64000800007f */
[----:B-1----:R-:W-:Y:S05]  /*124c0*/  @!P0 BRA `(.L_x_247) ;  /* 0xfffffffc00f08947 */ /* 0x002fea000383ffff */
[----:B------:R-:W-:Y:S05]  /*124d0*/  BRA `(.L_x_268) ;  /* 0xfffffff400d47947 */ /* 0x000fea000383ffff */
.L_x_248:
[----:B0-----:R0:W1:Y:S02]  /*124e0*/  SYNCS.PHASECHK.TRANS64.TRYWAIT P0, [R6+URZ], R5 ;  /* 0x00000005060075a7 */ /* 0x001064000800017f */
[----:B-1----:R-:W-:Y:S05]  /*124f0*/  @!P0 NANOSLEEP.SYNCS 0x989680 ;  /* 0x009896800000895d */ /* 0x002fea0003900000 */
[----:B------:R-:W1:Y:S02]  /*12500*/  @!P0 SYNCS.PHASECHK.TRANS64 P0, [R6+URZ], R5 ;  /* 0x00000005060085a7 */ /* 0x000e64000800007f */
[----:B-1----:R-:W-:Y:S05]  /*12510*/  @!P0 BRA `(.L_x_248) ;  /* 0xfffffffc00f08947 */ /* 0x002fea000383ffff */
[----:B------:R-:W-:Y:S05]  /*12520*/  BRA `(.L_x_269) ;  /* 0xfffffff400e47947 */ /* 0x000fea000383ffff */
.L_x_249:
[----:B0-----:R0:W1:Y:S02]  /*12530*/  SYNCS.PHASECHK.TRANS64.TRYWAIT P0, [R9+URZ], R4 ;  /* 0x00000004090075a7 */ /* 0x001064000800017f */
[----:B-1----:R-:W-:Y:S05]  /*12540*/  @!P0 NANOSLEEP.SYNCS 0x989680 ;  /* 0x009896800000895d */ /* 0x002fea0003900000 */
[----:B------:R-:W1:Y:S02]  /*12550*/  @!P0 SYNCS.PHASECHK.TRANS64 P0, [R9+URZ], R4 ;  /* 0x00000004090085a7 */ /* 0x000e64000800007f */
[----:B-1----:R-:W-:Y:S05]  /*12560*/  @!P0 BRA `(.L_x_249) ;  /* 0xfffffffc00f08947 */ /* 0x002fea000383ffff */
[----:B------:R-:W-:Y:S05]  /*12570*/  BRA `(.L_x_270) ;  /* 0xfffffff400f47947 */ /* 0x000fea000383ffff */
.L_x_250:
[----:B0-----:R0:W1:Y:S02]  /*12580*/  SYNCS.PHASECHK.TRANS64.TRYWAIT P0, [R6+URZ], R5 ;  /* 0x00000005060075a7 */ /* 0x001064000800017f */
[----:B-1----:R-:W-:Y:S05]  /*12590*/  @!P0 NANOSLEEP.SYNCS 0x989680 ;  /* 0x009896800000895d */ /* 0x002fea0003900000 */
[----:B------:R-:W1:Y:S02]  /*125a0*/  @!P0 SYNCS.PHASECHK.TRANS64 P0, [R6+URZ], R5 ;  /* 0x00000005060085a7 */ /* 0x000e64000800007f */
[----:B-1----:R-:W-:Y:S05]  /*125b0*/  @!P0 BRA `(.L_x_250) ;  /* 0xfffffffc00f08947 */ /* 0x002fea000383ffff */
[----:B------:R-:W-:Y:S05]  /*125c0*/  BRA `(.L_x_271) ;  /* 0xfffffff800047947 */ /* 0x000fea000383ffff */
.L_x_251:
[----:B0-----:R0:W1:Y:S02]  /*125d0*/  SYNCS.PHASECHK.TRANS64.TRYWAIT P0, [R9+URZ], R4 ;  /* 0x00000004090075a7 */ /* 0x001064000800017f */
[----:B-1----:R-:W-:Y:S05]  /*125e0*/  @!P0 NANOSLEEP.SYNCS 0x989680 ;  /* 0x009896800000895d */ /* 0x002fea0003900000 */
[----:B------:R-:W1:Y:S02]  /*125f0*/  @!P0 SYNCS.PHASECHK.TRANS64 P0, [R9+URZ], R4 ;  /* 0x00000004090085a7 */ /* 0x000e64000800007f */
[----:B-1----:R-:W-:Y:S05]  /*12600*/  @!P0 BRA `(.L_x_251) ;  /* 0xfffffffc00f08947 */ /* 0x002fea000383ffff */
[----:B------:R-:W-:Y:S05]  /*12610*/  BRA `(.L_x_272) ;  /* 0xfffffff800147947 */ /* 0x000fea000383ffff */
.L_x_252:
[----:B0-----:R0:W1:Y:S02]  /*12620*/  SYNCS.PHASECHK.TRANS64.TRYWAIT P0, [R6+URZ], R5 ;  /* 0x00000005060075a7 */ /* 0x001064000800017f */
[----:B-1----:R-:W-:Y:S05]  /*12630*/  @!P0 NANOSLEEP.SYNCS 0x989680 ;  /* 0x009896800000895d */ /* 0x002fea0003900000 */
[----:B------:R-:W1:Y:S02]  /*12640*/  @!P0 SYNCS.PHASECHK.TRANS64 P0, [R6+URZ], R5 ;  /* 0x00000005060085a7 */ /* 0x000e64000800007f */
[----:B-1----:R-:W-:Y:S05]  /*12650*/  @!P0 BRA `(.L_x_252) ;  /* 0xfffffffc00f08947 */ /* 0x002fea000383ffff */
[----:B------:R-:W-:Y:S05]  /*12660*/  BRA `(.L_x_273) ;  /* 0xfffffff800247947 */ /* 0x000fea000383ffff */
.L_x_253:
[----:B0-----:R0:W1:Y:S02]  /*12670*/  SYNCS.PHASECHK.TRANS64.TRYWAIT P0, [R9+URZ], R4 ;  /* 0x00000004090075a7 */ /* 0x001064000800017f */
[----:B-1----:R-:W-:Y:S05]  /*12680*/  @!P0 NANOSLEEP.SYNCS 0x989680 ;  /* 0x009896800000895d */ /* 0x002fea0003900000 */
[----:B------:R-:W1:Y:S02]  /*12690*/  @!P0 SYNCS.PHASECHK.TRANS64 P0, [R9+URZ], R4 ;  /* 0x00000004090085a7 */ /* 0x000e64000800007f */
[----:B-1----:R-:W-:Y:S05]  /*126a0*/  @!P0 BRA `(.L_x_253) ;  /* 0xfffffffc00f08947 */ /* 0x002fea000383ffff */
[----:B------:R-:W-:Y:S05]  /*126b0*/  BRA `(.L_x_274) ;  /* 0xfffffff800347947 */ /* 0x000fea000383ffff */
.L_x_254:
[----:B0-----:R0:W1:Y:S02]  /*126c0*/  SYNCS.PHASECHK.TRANS64.TRYWAIT P0, [R6+URZ], R5 ;  /* 0x00000005060075a7 */ /* 0x001064000800017f */
[----:B-1----:R-:W-:Y:S05]  /*126d0*/  @!P0 NANOSLEEP.SYNCS 0x989680 ;  /* 0x009896800000895d */ /* 0x002fea0003900000 */
[----:B------:R-:W1:Y:S02]  /*126e0*/  @!P0 SYNCS.PHASECHK.TRANS64 P0, [R6+URZ], R5 ;  /* 0x00000005060085a7 */ /* 0x000e64000800007f */
[----:B-1----:R-:W-:Y:S05]  /*126f0*/  @!P0 BRA `(.L_x_254) ;  /* 0xfffffffc00f08947 */ /* 0x002fea000383ffff */
[----:B------:R-:W-:Y:S05]  /*12700*/  BRA `(.L_x_275) ;  /* 0xfffffff800447947 */ /* 0x000fea000383ffff */
.L_x_255:
[----:B0-----:R0:W1:Y:S02]  /*12710*/  SYNCS.PHASECHK.TRANS64.TRYWAIT P0, [R9+URZ], R4 ;  /* 0x00000004090075a7 */ /* 0x001064000800017f */
[----:B-1----:R-:W-:Y:S05]  /*12720*/  @!P0 NANOSLEEP.SYNCS 0x989680 ;  /* 0x009896800000895d */ /* 0x002fea0003900000 */
[----:B------:R-:W1:Y:S02]  /*12730*/  @!P0 SYNCS.PHASECHK.TRANS64 P0, [R9+URZ], R4 ;  /* 0x00000004090085a7 */ /* 0x000e64000800007f */
[----:B-1----:R-:W-:Y:S05]  /*12740*/  @!P0 BRA `(.L_x_255) ;  /* 0xfffffffc00f08947 */ /* 0x002fea000383ffff */
[----:B------:R-:W-:Y:S05]  /*12750*/  BRA `(.L_x_276) ;  /* 0xfffffff800547947 */ /* 0x000fea000383ffff */
.L_x_256:
[----:B0-----:R0:W1:Y:S02]  /*12760*/  SYNCS.PHASECHK.TRANS64.TRYWAIT P0, [R6+URZ], R5 ;  /* 0x00000005060075a7 */ /* 0x001064000800017f */
[----:B-1----:R-:W-:Y:S05]  /*12770*/  @!P0 NANOSLEEP.SYNCS 0x989680 ;  /* 0x009896800000895d */ /* 0x002fea0003900000 */
[----:B------:R-:W1:Y:S02]  /*12780*/  @!P0 SYNCS.PHASECHK.TRANS64 P0, [R6+URZ], R5 ;  /* 0x00000005060085a7 */ /* 0x000e64000800007f */
[----:B-1----:R-:W-:Y:S05]  /*12790*/  @!P0 BRA `(.L_x_256) ;  /* 0xfffffffc00f08947 */ /* 0x002fea000383ffff */
[----:B------:R-:W-:Y:S05]  /*127a0*/  BRA `(.L_x_277) ;  /* 0xfffffff8005c7947 */ /* 0x000fea000383ffff */
.L_x_278:
[----:B------:R-:W-:-:S00]  /*127b0*/  BRA `(.L_x_278) ;  /* 0xfffffffc00fc7947 */ /* 0x000fc0000383ffff */
[----:B------:R-:W-:-:S00]  /*127c0*/  NOP ;  /* 0x0000000000007918 */ /* 0x000fc00000000000 */
        /* <DEDUP_REMOVED lines=11> */
.L_x_279:


//--------------------- .nv.shared._ZN7cutlass13device_kernelINS_4gemm6kernel13GemmUniversalIN4cute5tupleIJiiiiEEENS1_10collective13CollectiveMmaINS1_43MainloopSm90TmaGmmaWarpSpecializedSparseFP8ILi12ENS5_IJNS4_1CILi2EEENSA_ILi1EEESC_EEENS1_32KernelTmaWarpSpecializedPingpongEEENS5_IJNSA_ILi64EEENSA_ILi256EEESG_EEENS_12float_e4m3_tENS5_IJNS4_6LayoutINS5_IJiNS5_IJSB_iEEEiEEENS5_IJlNS5_IJSC_SB_EEElEEEEENSK_INS5_IJNS5_IJSG_iEEESQ_iEEENS5_IJNS5_IJSG_NSA_ILi4096EEEEEENS5_IJSC_lEEElEEEEEEEESJ_NS5_IJlSC_lEEENS4_8TiledMMAINS4_8MMA_AtomIJNS4_4SM904GMMA6SPARSE32GMMA_64x256x64_F32E4M3E4M3_SS_TNILNS12_7ScaleInE1ELS15_1ELNS12_9SparseSelE0EEEEEENSK_INS5_IJSC_SC_SC_EEENS5_IJNSA_ILi0EEES1A_S1A_EEEEENS5_IJNS4_10UnderscoreES1D_S1D_EEEEENS4_13SM90_TMA_LOADENS4_14ComposedLayoutINS4_7SwizzleILi1ELi4ELi3EEENS4_25smem_sparse_ptr_flag_bitsILi2ELi8EEENSK_INS5_IJNS5_IJSC_NSA_ILi8EEEEEENS5_IJSB_NSA_ILi32EEEEEEEEENS5_IJNS5_IJS1A_SG_EEESN_EEEEEEEvNS4_8identityENS4_23SM90_TMA_LOAD_MULTICASTENS1H_INS1I_ILi2ELi4ELi3EEENS4_18smem_ptr_flag_bitsILi8EEENSK_INS5_IJS1M_SG_EEENS5_IJSG_SC_EEEEEEEvS1V_EENS_8epilogue10collective6detail29Sm90TmaWarpSpecializedAdapterINS26_15DefaultEpilogueIfNS5_IJSC_llEEES2A_NS25_6thread17LinearCombinationIfLi1EffLNS2B_9ScaleType4KindE0ELNS_15FloatRoundStyleE2EfEENS1_15EpilogueDefaultEEEEEvvEEEEvNT_6ParamsE --------------------------
	.section	.nv.shared._ZN7cutlass13device_kernelINS_4gemm6kernel13GemmUniversalIN4cute5tupleIJiiiiEEENS1_10collective13CollectiveMmaINS1_43MainloopSm90TmaGmmaWarpSpecializedSparseFP8ILi12ENS5_IJNS4_1CILi2EEENSA_ILi1EEESC_EEENS1_32KernelTmaWarpSpecializedPingpongEEENS5_IJNSA_ILi64EEENSA_ILi256EEESG_EEENS_12float_e4m3_tENS5_IJNS4_6LayoutINS5_IJiNS5_IJSB_iEEEiEEENS5_IJlNS5_IJSC_SB_EEElEEEEENSK_INS5_IJNS5_IJSG_iEEESQ_iEEENS5_IJNS5_IJSG_NSA_ILi4096EEEEEENS5_IJSC_lEEElEEEEEEEESJ_NS5_IJlSC_lEEENS4_8TiledMMAINS4_8MMA_AtomIJNS4_4SM904GMMA6SPARSE32GMMA_64x256x64_F32E4M3E4M3_SS_TNILNS12_7ScaleInE1ELS15_1ELNS12_9SparseSelE0EEEEEENSK_INS5_IJSC_SC_SC_EEENS5_IJNSA_ILi0EEES1A_S1A_EEEEENS5_IJNS4_10UnderscoreES1D_S1D_EEEEENS4_13SM90_TMA_LOADENS4_14ComposedLayoutINS4_7SwizzleILi1ELi4ELi3EEENS4_25smem_sparse_ptr_flag_bitsILi2ELi8EEENSK_INS5_IJNS5_IJSC_NSA_ILi8EEEEEENS5_IJSB_NSA_ILi32EEEEEEEEENS5_IJNS5_IJS1A_SG_EEESN_EEEEEEEvNS4_8identityENS4_23SM90_TMA_LOAD_MULTICASTENS1H_INS1I_ILi2ELi4ELi3EEENS4_18smem_ptr_flag_bitsILi8EEENSK_INS5_IJS1M_SG_EEENS5_IJSG_SC_EEEEEEEvS1V_EENS_8epilogue10collective6detail29Sm90TmaWarpSpecializedAdapterINS26_15DefaultEpilogueIfNS5_IJSC_llEEES2A_NS25_6thread17LinearCombinationIfLi1EffLNS2B_9ScaleType4KindE0ELNS_15FloatRoundStyleE2EfEENS1_15EpilogueDefaultEEEEEvvEEEEvNT_6ParamsE,"aw",@nobits
	.sectionflags	@""
	.align	16
	.zero		1024


//--------------------- .nv.shared.reserved.0     --------------------------
	.section	.nv.shared.reserved.0,"aw",@nobits
	.weak		__nv_reservedSMEM_offset_0_alias
	.size		__nv_reservedSMEM_offset_0_alias, 0, 0
	.other		__nv_reservedSMEM_offset_0_alias,@"STO_CUDA_RESERVED_SHARED STV_DEFAULT"
__nv_reservedSMEM_offset_0_alias:
	.zero		0


//--------------------- .nv.global                --------------------------
	.section	.nv.global,"aw",@nobits
.nv.global:
	.type		_ZN39_INTERNAL_3fbb699e_4_k_cu_fcee724b_27944cute1_E,@object
	.size		_ZN39_INTERNAL_3fbb699e_4_k_cu_fcee724b_27944cute1_E,(_ZN39_INTERNAL_3fbb699e_4_k_cu_fcee724b_27944cuda3std3__45__cpo6cbeginE - _ZN39_INTERNAL_3fbb699e_4_k_cu_fcee724b_27944cute1_E)
_ZN39_INTERNAL_3fbb699e_4_k_cu_fcee724b_27944cute1_E:
	.zero		1
	.type		_ZN39_INTERNAL_3fbb699e_4_k_cu_fcee724b_27944cuda3std3__45__cpo6cbeginE,@object
	.size		_ZN39_INTERNAL_3fbb699e_4_k_cu_fcee724b_27944cuda3std3__45__cpo6cbeginE,(_ZN39_INTERNAL_3fbb699e_4_k_cu_fcee724b_27944cuda3std3__48in_placeE - _ZN39_INTERNAL_3fbb699e_4_k_cu_fcee724b_27944cuda3std3__45__cpo6cbeginE)
_ZN39_INTERNAL_3fbb699e_4_k_cu_fcee724b_27944cuda3std3__45__cpo6cbeginE:
	.zero		1
	.type		_ZN39_INTERNAL_3fbb699e_4_k_cu_fcee724b_27944cuda3std3__48in_placeE,@object
	.size		_ZN39_INTERNAL_3fbb699e_4_k_cu_fcee724b_27944cuda3std3__48in_placeE,(_ZN39_INTERNAL_3fbb699e_4_k_cu_fcee724b_27944cuda3std6ranges3__45__cpo9iter_moveE - _ZN39_INTERNAL_3fbb699e_4_k_cu_fcee724b_27944cuda3std3__48in_placeE)
_ZN39_INTERNAL_3fbb699e_4_k_cu_fcee724b_27944cuda3std3__48in_placeE:
	.zero		1
	.type		_ZN39_INTERNAL_3fbb699e_4_k_cu_fcee724b_27944cuda3std6ranges3__45__cpo9iter_moveE,@object
	.size		_ZN39_INTERNAL_3fbb699e_4_k_cu_fcee724b_27944cuda3std6ranges3__45__cpo9iter_moveE,(_ZN39_INTERNAL_3fbb699e_4_k_cu_fcee724b_27944cuda3std3__45__cpo5beginE - _ZN39_INTERNAL_3fbb699e_4_k_cu_fcee724b_27944cuda3std6ranges3__45__cpo9iter_moveE)
_ZN39_INTERNAL_3fbb699e_4_k_cu_fcee724b_27944cuda3std6ranges3__45__cpo9iter_moveE:
	.zero		1
	.type		_ZN39_INTERNAL_3fbb699e_4_k_cu_fcee724b_27944cuda3std3__45__cpo5beginE,@object
	.size		_ZN39_INTERNAL_3fbb699e_4_k_cu_fcee724b_27944cuda3std3__45__cpo5beginE,(_ZN39_INTERNAL_3fbb699e_4_k_cu_fcee724b_27944cuda3std3__441_GLOBAL__N__3fbb699e_4_k_cu_fcee724b_27946ignoreE - _ZN39_INTERNAL_3fbb699e_4_k_cu_fcee724b_27944cuda3std3__45__cpo5beginE)
_ZN39_INTERNAL_3fbb699e_4_k_cu_fcee724b_27944cuda3std3__45__cpo5beginE:
	.zero		1
	.type		_ZN39_INTERNAL_3fbb699e_4_k_cu_fcee724b_27944cuda3std3__441_GLOBAL__N__3fbb699e_4_k_cu_fcee724b_27946ignoreE,@object
	.size		_ZN39_INTERNAL_3fbb699e_4_k_cu_fcee724b_27944cuda3std3__441_GLOBAL__N__3fbb699e_4_k_cu_fcee724b_27946ignoreE,(_ZN39_INTERNAL_3fbb699e_4_k_cu_fcee724b_27944cute7productE - _ZN39_INTERNAL_3fbb699e_4_k_cu_fcee724b_27944cuda3std3__441_GLOBAL__N__3fbb699e_4_k_cu_fcee724b_27946ignoreE)
_ZN39_INTERNAL_3fbb699e_4_k_cu_fcee724b_27944cuda3std3__441_GLOBAL__N__3fbb699e_4_k_cu_fcee724b_27946ignoreE:
	.zero		1
	.type		_ZN39_INTERNAL_3fbb699e_4_k_cu_fcee724b_27944cute7productE,@object
	.size		_ZN39_INTERNAL_3fbb699e_4_k_cu_fcee724b_27944cute7productE,(_ZN39_INTERNAL_3fbb699e_4_k_cu_fcee724b_27944cuda3std3__45__cpo3endE - _ZN39_INTERNAL_3fbb699e_4_k_cu_fcee724b_27944cute7productE)
_ZN39_INTERNAL_3fbb699e_4_k_cu_fcee724b_27944cute7productE:
	.zero		1
	.type		_ZN39_INTERNAL_3fbb699e_4_k_cu_fcee724b_27944cuda3std3__45__cpo3endE,@object
	.size		_ZN39_INTERNAL_3fbb699e_4_k_cu_fcee724b_27944cuda3std3__45__cpo3endE,(_ZN39_INTERNAL_3fbb699e_4_k_cu_fcee724b_27944cuda3std3__419piecewise_constructE - _ZN39_INTERNAL_3fbb699e_4_k_cu_fcee724b_27944cuda3std3__45__cpo3endE)
_ZN39_INTERNAL_3fbb699e_4_k_cu_fcee724b_27944cuda3std3__45__cpo3endE:
	.zero		1
	.type		_ZN39_INTERNAL_3fbb699e_4_k_cu_fcee724b_27944cuda3std3__419piecewise_constructE,@object
	.size		_ZN39_INTERNAL_3fbb699e_4_k_cu_fcee724b_27944cuda3std3__419piecewise_constructE,(_ZN39_INTERNAL_3fbb699e_4_k_cu_fcee724b_27944cuda3std3__45__cpo4cendE - _ZN39_INTERNAL_3fbb699e_4_k_cu_fcee724b_27944cuda3std3__419piecewise_constructE)
_ZN39_INTERNAL_3fbb699e_4_k_cu_fcee724b_27944cuda3std3__419piecewise_constructE:
	.zero		1
	.type		_ZN39_INTERNAL_3fbb699e_4_k_cu_fcee724b_27944cuda3std3__45__cpo4cendE,@object
	.size		_ZN39_INTERNAL_3fbb699e_4_k_cu_fcee724b_27944cuda3std3__45__cpo4cendE,(_ZN39_INTERNAL_3fbb699e_4_k_cu_fcee724b_27944cuda3std6ranges3__45__cpo4swapE - _ZN39_INTERNAL_3fbb699e_4_k_cu_fcee724b_27944cuda3std3__45__cpo4cendE)
_ZN39_INTERNAL_3fbb699e_4_k_cu_fcee724b_27944cuda3std3__45__cpo4cendE:
	.zero		1
	.type		_ZN39_INTERNAL_3fbb699e_4_k_cu_fcee724b_27944cuda3std6ranges3__45__cpo4swapE,@object
	.size		_ZN39_INTERNAL_3fbb699e_4_k_cu_fcee724b_27944cuda3std6ranges3__45__cpo4swapE,(.L_7 - _ZN39_INTERNAL_3fbb699e_4_k_cu_fcee724b_27944cuda3std6ranges3__45__cpo4swapE)
_ZN39_INTERNAL_3fbb699e_4_k_cu_fcee724b_27944cuda3std6ranges3__45__cpo4swapE:
	.zero		1
.L_7:


//--------------------- .nv.constant0._ZN7cutlass13device_kernelINS_4gemm6kernel13GemmUniversalIN4cute5tupleIJiiiiEEENS1_10collective13CollectiveMmaINS1_43MainloopSm90TmaGmmaWarpSpecializedSparseFP8ILi12ENS5_IJNS4_1CILi2EEENSA_ILi1EEESC_EEENS1_32KernelTmaWarpSpecializedPingpongEEENS5_IJNSA_ILi64EEENSA_ILi256EEESG_EEENS_12float_e4m3_tENS5_IJNS4_6LayoutINS5_IJiNS5_IJSB_iEEEiEEENS5_IJlNS5_IJSC_SB_EEElEEEEENSK_INS5_IJNS5_IJSG_iEEESQ_iEEENS5_IJNS5_IJSG_NSA_ILi4096EEEEEENS5_IJSC_lEEElEEEEEEEESJ_NS5_IJlSC_lEEENS4_8TiledMMAINS4_8MMA_AtomIJNS4_4SM904GMMA6SPARSE32GMMA_64x256x64_F32E4M3E4M3_SS_TNILNS12_7ScaleInE1ELS15_1ELNS12_9SparseSelE0EEEEEENSK_INS5_IJSC_SC_SC_EEENS5_IJNSA_ILi0EEES1A_S1A_EEEEENS5_IJNS4_10UnderscoreES1D_S1D_EEEEENS4_13SM90_TMA_LOADENS4_14ComposedLayoutINS4_7SwizzleILi1ELi4ELi3EEENS4_25smem_sparse_ptr_flag_bitsILi2ELi8EEENSK_INS5_IJNS5_IJSC_NSA_ILi8EEEEEENS5_IJSB_NSA_ILi32EEEEEEEEENS5_IJNS5_IJS1A_SG_EEESN_EEEEEEEvNS4_8identityENS4_23SM90_TMA_LOAD_MULTICASTENS1H_INS1I_ILi2ELi4ELi3EEENS4_18smem_ptr_flag_bitsILi8EEENSK_INS5_IJS1M_SG_EEENS5_IJSG_SC_EEEEEEEvS1V_EENS_8epilogue10collective6detail29Sm90TmaWarpSpecializedAdapterINS26_15DefaultEpilogueIfNS5_IJSC_llEEES2A_NS25_6thread17LinearCombinationIfLi1EffLNS2B_9ScaleType4KindE0ELNS_15FloatRoundStyleE2EfEENS1_15EpilogueDefaultEEEEEvvEEEEvNT_6ParamsE --------------------------
	.section	.nv.constant0._ZN7cutlass13device_kernelINS_4gemm6kernel13GemmUniversalIN4cute5tupleIJiiiiEEENS1_10collective13CollectiveMmaINS1_43MainloopSm90TmaGmmaWarpSpecializedSparseFP8ILi12ENS5_IJNS4_1CILi2EEENSA_ILi1EEESC_EEENS1_32KernelTmaWarpSpecializedPingpongEEENS5_IJNSA_ILi64EEENSA_ILi256EEESG_EEENS_12float_e4m3_tENS5_IJNS4_6LayoutINS5_IJiNS5_IJSB_iEEEiEEENS5_IJlNS5_IJSC_SB_EEElEEEEENSK_INS5_IJNS5_IJSG_iEEESQ_iEEENS5_IJNS5_IJSG_NSA_ILi4096EEEEEENS5_IJSC_lEEElEEEEEEEESJ_NS5_IJlSC_lEEENS4_8TiledMMAINS4_8MMA_AtomIJNS4_4SM904GMMA6SPARSE32GMMA_64x256x64_F32E4M3E4M3_SS_TNILNS12_7ScaleInE1ELS15_1ELNS12_9SparseSelE0EEEEEENSK_INS5_IJSC_SC_SC_EEENS5_IJNSA_ILi0EEES1A_S1A_EEEEENS5_IJNS4_10UnderscoreES1D_S1D_EEEEENS4_13SM90_TMA_LOADENS4_14ComposedLayoutINS4_7SwizzleILi1ELi4ELi3EEENS4_25smem_sparse_ptr_flag_bitsILi2ELi8EEENSK_INS5_IJNS5_IJSC_NSA_ILi8EEEEEENS5_IJSB_NSA_ILi32EEEEEEEEENS5_IJNS5_IJS1A_SG_EEESN_EEEEEEEvNS4_8identityENS4_23SM90_TMA_LOAD_MULTICASTENS1H_INS1I_ILi2ELi4ELi3EEENS4_18smem_ptr_flag_bitsILi8EEENSK_INS5_IJS1M_SG_EEENS5_IJSG_SC_EEEEEEEvS1V_EENS_8epilogue10collective6detail29Sm90TmaWarpSpecializedAdapterINS26_15DefaultEpilogueIfNS5_IJSC_llEEES2A_NS25_6thread17LinearCombinationIfLi1EffLNS2B_9ScaleType4KindE0ELNS_15FloatRoundStyleE2EfEENS1_15EpilogueDefaultEEEEEvvEEEEvNT_6ParamsE,"a",@progbits
	.sectionflags	@""
	.align	4
.nv.constant0._ZN7cutlass13device_kernelINS_4gemm6kernel13GemmUniversalIN4cute5tupleIJiiiiEEENS1_10collective13CollectiveMmaINS1_43MainloopSm90TmaGmmaWarpSpecializedSparseFP8ILi12ENS5_IJNS4_1CILi2EEENSA_ILi1EEESC_EEENS1_32KernelTmaWarpSpecializedPingpongEEENS5_IJNSA_ILi64EEENSA_ILi256EEESG_EEENS_12float_e4m3_tENS5_IJNS4_6LayoutINS5_IJiNS5_IJSB_iEEEiEEENS5_IJlNS5_IJSC_SB_EEElEEEEENSK_INS5_IJNS5_IJSG_iEEESQ_iEEENS5_IJNS5_IJSG_NSA_ILi4096EEEEEENS5_IJSC_lEEElEEEEEEEESJ_NS5_IJlSC_lEEENS4_8TiledMMAINS4_8MMA_AtomIJNS4_4SM904GMMA6SPARSE32GMMA_64x256x64_F32E4M3E4M3_SS_TNILNS12_7ScaleInE1ELS15_1ELNS12_9SparseSelE0EEEEEENSK_INS5_IJSC_SC_SC_EEENS5_IJNSA_ILi0EEES1A_S1A_EEEEENS5_IJNS4_10UnderscoreES1D_S1D_EEEEENS4_13SM90_TMA_LOADENS4_14ComposedLayoutINS4_7SwizzleILi1ELi4ELi3EEENS4_25smem_sparse_ptr_flag_bitsILi2ELi8EEENSK_INS5_IJNS5_IJSC_NSA_ILi8EEEEEENS5_IJSB_NSA_ILi32EEEEEEEEENS5_IJNS5_IJS1A_SG_EEESN_EEEEEEEvNS4_8identityENS4_23SM90_TMA_LOAD_MULTICASTENS1H_INS1I_ILi2ELi4ELi3EEENS4_18smem_ptr_flag_bitsILi8EEENSK_INS5_IJS1M_SG_EEENS5_IJSG_SC_EEEEEEEvS1V_EENS_8epilogue10collective6detail29Sm90TmaWarpSpecializedAdapterINS26_15DefaultEpilogueIfNS5_IJSC_llEEES2A_NS25_6thread17LinearCombinationIfLi1EffLNS2B_9ScaleType4KindE0ELNS_15FloatRoundStyleE2EfEENS1_15EpilogueDefaultEEEEEvvEEEEvNT_6ParamsE:
	.zero		1920


//--------------------- SYMBOLS --------------------------

	.type		.nv.reservedSmem.offset0,@object
	.size		.nv.reservedSmem.offset0,0x4
